//
// Generated by NVIDIA NVVM Compiler
//
// Compiler Build ID: CL-36424714
// Cuda compilation tools, release 13.0, V13.0.88
// Based on NVVM 20.0.0
//

.version 9.0
.target sm_100
.address_size 64

	// .globl	_Z7myprintPfi
.extern .func  (.param .b32 func_retval0) vprintf
(
	.param .b64 vprintf_param_0,
	.param .b64 vprintf_param_1
)
;
.func  (.param .b64 func_retval0) __internal_accurate_pow
(
	.param .b64 __internal_accurate_pow_param_0
)
;
.global .align 4 .b8 precalc_xorwow_matrix[102400];
.global .align 4 .b8 precalc_xorwow_offset_matrix[102400];
.global .align 4 .b8 mrg32k3aM1[2304];
.global .align 4 .b8 mrg32k3aM2[2304];
.global .align 4 .b8 mrg32k3aM1SubSeq[2016];
.global .align 4 .b8 mrg32k3aM2SubSeq[2016];
.global .align 4 .b8 mrg32k3aM1Seq[2304];
.global .align 4 .b8 mrg32k3aM2Seq[2304];
.const .align 8 .b8 __cr_lgamma_table[72];
// _ZZ9play_gamePfPiPjS1_iE5input has been demoted
// _ZZ9play_gamePfPiPjS1_iE13hidden_output has been demoted
// _ZZ9play_gamePfPiPjS1_iE6output has been demoted
// _ZZN3cub18CUB_300001_SM_10006detail10radix_sort31DeviceRadixSortSingleTileKernelINS1_5radix10policy_hubIiiyE10Policy1000ELNS0_9SortOrderE1EiiyNS1_21identity_decomposer_tEEEvPKT1_PSA_PKT2_PSE_T3_iiT4_E12temp_storage has been demoted
// _ZZN3cub18CUB_300001_SM_10006detail10radix_sort30DeviceRadixSortHistogramKernelINS1_5radix10policy_hubIiiyE10Policy1000ELNS0_9SortOrderE1EiyNS1_21identity_decomposer_tEEEvPT2_PKT1_SA_iiT3_E12temp_storage has been demoted
// _ZZN3cub18CUB_300001_SM_10006detail10radix_sort33DeviceRadixSortExclusiveSumKernelINS1_5radix10policy_hubIiiyE10Policy1000EyEEvPT0_E12temp_storage has been demoted
// _ZZN3cub18CUB_300001_SM_10006detail10radix_sort29DeviceRadixSortOnesweepKernelINS1_5radix10policy_hubIiiyE10Policy1000ELNS0_9SortOrderE1EiiyiiNS1_21identity_decomposer_tEEEvPT5_SB_PT3_PKSC_PT1_PKSG_PT2_PKSK_T4_iiT6_E1s has been demoted
.global .align 1 .b8 _ZN34_INTERNAL_a398f2e2_4_k_cu_dffc79f04cuda3std3__45__cpo5beginE[1];
.global .align 1 .b8 _ZN34_INTERNAL_a398f2e2_4_k_cu_dffc79f04cuda3std3__45__cpo3endE[1];
.global .align 1 .b8 _ZN34_INTERNAL_a398f2e2_4_k_cu_dffc79f04cuda3std3__45__cpo6cbeginE[1];
.global .align 1 .b8 _ZN34_INTERNAL_a398f2e2_4_k_cu_dffc79f04cuda3std3__45__cpo4cendE[1];
.global .align 1 .b8 _ZN34_INTERNAL_a398f2e2_4_k_cu_dffc79f04cuda3std3__45__cpo6rbeginE[1];
.global .align 1 .b8 _ZN34_INTERNAL_a398f2e2_4_k_cu_dffc79f04cuda3std3__45__cpo4rendE[1];
.global .align 1 .b8 _ZN34_INTERNAL_a398f2e2_4_k_cu_dffc79f04cuda3std3__45__cpo7crbeginE[1];
.global .align 1 .b8 _ZN34_INTERNAL_a398f2e2_4_k_cu_dffc79f04cuda3std3__45__cpo5crendE[1];
.global .align 1 .b8 _ZN34_INTERNAL_a398f2e2_4_k_cu_dffc79f04cuda3std3__436_GLOBAL__N__a398f2e2_4_k_cu_dffc79f06ignoreE[1];
.global .align 1 .b8 _ZN34_INTERNAL_a398f2e2_4_k_cu_dffc79f04cuda3std3__419piecewise_constructE[1];
.global .align 1 .b8 _ZN34_INTERNAL_a398f2e2_4_k_cu_dffc79f04cuda3std3__48in_placeE[1];
.global .align 1 .b8 _ZN34_INTERNAL_a398f2e2_4_k_cu_dffc79f04cuda3std3__420unreachable_sentinelE[1];
.global .align 1 .b8 _ZN34_INTERNAL_a398f2e2_4_k_cu_dffc79f04cuda3std3__47nulloptE[1];
.global .align 1 .b8 _ZN34_INTERNAL_a398f2e2_4_k_cu_dffc79f04cuda3std3__48unexpectE[1];
.global .align 1 .b8 _ZN34_INTERNAL_a398f2e2_4_k_cu_dffc79f04cuda3std6ranges3__45__cpo4swapE[1];
.global .align 1 .b8 _ZN34_INTERNAL_a398f2e2_4_k_cu_dffc79f04cuda3std6ranges3__45__cpo9iter_moveE[1];
.global .align 1 .b8 _ZN34_INTERNAL_a398f2e2_4_k_cu_dffc79f04cuda3std6ranges3__45__cpo5beginE[1];
.global .align 1 .b8 _ZN34_INTERNAL_a398f2e2_4_k_cu_dffc79f04cuda3std6ranges3__45__cpo3endE[1];
.global .align 1 .b8 _ZN34_INTERNAL_a398f2e2_4_k_cu_dffc79f04cuda3std6ranges3__45__cpo6cbeginE[1];
.global .align 1 .b8 _ZN34_INTERNAL_a398f2e2_4_k_cu_dffc79f04cuda3std6ranges3__45__cpo4cendE[1];
.global .align 1 .b8 _ZN34_INTERNAL_a398f2e2_4_k_cu_dffc79f04cuda3std6ranges3__45__cpo7advanceE[1];
.global .align 1 .b8 _ZN34_INTERNAL_a398f2e2_4_k_cu_dffc79f04cuda3std6ranges3__45__cpo9iter_swapE[1];
.global .align 1 .b8 _ZN34_INTERNAL_a398f2e2_4_k_cu_dffc79f04cuda3std6ranges3__45__cpo4nextE[1];
.global .align 1 .b8 _ZN34_INTERNAL_a398f2e2_4_k_cu_dffc79f04cuda3std6ranges3__45__cpo4prevE[1];
.global .align 1 .b8 _ZN34_INTERNAL_a398f2e2_4_k_cu_dffc79f04cuda3std6ranges3__45__cpo4dataE[1];
.global .align 1 .b8 _ZN34_INTERNAL_a398f2e2_4_k_cu_dffc79f04cuda3std6ranges3__45__cpo5cdataE[1];
.global .align 1 .b8 _ZN34_INTERNAL_a398f2e2_4_k_cu_dffc79f04cuda3std6ranges3__45__cpo4sizeE[1];
.global .align 1 .b8 _ZN34_INTERNAL_a398f2e2_4_k_cu_dffc79f04cuda3std6ranges3__45__cpo5ssizeE[1];
.global .align 1 .b8 _ZN34_INTERNAL_a398f2e2_4_k_cu_dffc79f04cuda3std6ranges3__45__cpo8distanceE[1];
.global .align 1 .b8 _ZN34_INTERNAL_a398f2e2_4_k_cu_dffc79f06thrust24THRUST_300001_SM_1000_NS8cuda_cub3parE[1];
.global .align 1 .b8 _ZN34_INTERNAL_a398f2e2_4_k_cu_dffc79f06thrust24THRUST_300001_SM_1000_NS8cuda_cub10par_nosyncE[1];
.global .align 1 .b8 _ZN34_INTERNAL_a398f2e2_4_k_cu_dffc79f06thrust24THRUST_300001_SM_1000_NS6system6detail10sequential3seqE[1];
.global .align 1 .b8 _ZN34_INTERNAL_a398f2e2_4_k_cu_dffc79f06thrust24THRUST_300001_SM_1000_NS6system3cpp3parE[1];
.global .align 1 .b8 _ZN34_INTERNAL_a398f2e2_4_k_cu_dffc79f06thrust24THRUST_300001_SM_1000_NS12placeholders2_1E[1];
.global .align 1 .b8 _ZN34_INTERNAL_a398f2e2_4_k_cu_dffc79f06thrust24THRUST_300001_SM_1000_NS12placeholders2_2E[1];
.global .align 1 .b8 _ZN34_INTERNAL_a398f2e2_4_k_cu_dffc79f06thrust24THRUST_300001_SM_1000_NS12placeholders2_3E[1];
.global .align 1 .b8 _ZN34_INTERNAL_a398f2e2_4_k_cu_dffc79f06thrust24THRUST_300001_SM_1000_NS12placeholders2_4E[1];
.global .align 1 .b8 _ZN34_INTERNAL_a398f2e2_4_k_cu_dffc79f06thrust24THRUST_300001_SM_1000_NS12placeholders2_5E[1];
.global .align 1 .b8 _ZN34_INTERNAL_a398f2e2_4_k_cu_dffc79f06thrust24THRUST_300001_SM_1000_NS12placeholders2_6E[1];
.global .align 1 .b8 _ZN34_INTERNAL_a398f2e2_4_k_cu_dffc79f06thrust24THRUST_300001_SM_1000_NS12placeholders2_7E[1];
.global .align 1 .b8 _ZN34_INTERNAL_a398f2e2_4_k_cu_dffc79f06thrust24THRUST_300001_SM_1000_NS12placeholders2_8E[1];
.global .align 1 .b8 _ZN34_INTERNAL_a398f2e2_4_k_cu_dffc79f06thrust24THRUST_300001_SM_1000_NS12placeholders2_9E[1];
.global .align 1 .b8 _ZN34_INTERNAL_a398f2e2_4_k_cu_dffc79f06thrust24THRUST_300001_SM_1000_NS12placeholders3_10E[1];
.global .align 1 .b8 _ZN34_INTERNAL_a398f2e2_4_k_cu_dffc79f06thrust24THRUST_300001_SM_1000_NS3seqE[1];
.global .align 1 .b8 _ZN34_INTERNAL_a398f2e2_4_k_cu_dffc79f06thrust24THRUST_300001_SM_1000_NS6deviceE[1];
.global .align 1 .b8 $str[4] = {37, 102, 32};
.global .align 1 .b8 $str$1[2] = {10};
.extern .shared .align 16 .b8 nn[];
.global .align 1 .b8 $str$2[7] = {37, 100, 9, 37, 100, 10};

.visible .entry _Z7myprintPfi(
	.param .u64 .ptr .align 1 _Z7myprintPfi_param_0,
	.param .u32 _Z7myprintPfi_param_1
)
{
	.local .align 8 .b8 	__local_depot0[8];
	.reg .b64 	%SP;
	.reg .b64 	%SPL;
	.reg .b32 	%r<51>;
	.reg .b32 	%f<25>;
	.reg .b64 	%rd<9>;
	.reg .b64 	%fd<25>;

	mov.u64 	%SPL, __local_depot0;
	cvta.local.u64 	%SP, %SPL;
	ld.param.u64 	%rd1, [_Z7myprintPfi_param_0];
	add.u64 	%rd2, %SP, 0;
	add.u64 	%rd3, %SPL, 0;
	cvta.to.global.u64 	%rd4, %rd1;
	ld.global.f32 	%f1, [%rd4+17480];
	cvt.f64.f32 	%fd1, %f1;
	st.local.f64 	[%rd3], %fd1;
	mov.u64 	%rd5, $str;
	cvta.global.u64 	%rd6, %rd5;
	{ // callseq 0, 0
	.param .b64 param0;
	st.param.b64 	[param0], %rd6;
	.param .b64 param1;
	st.param.b64 	[param1], %rd2;
	.param .b32 retval0;
	call.uni (retval0), 
	vprintf, 
	(
	param0, 
	param1
	);
	ld.param.b32 	%r1, [retval0];
	} // callseq 0
	ld.global.f32 	%f2, [%rd4+17484];
	cvt.f64.f32 	%fd2, %f2;
	st.local.f64 	[%rd3], %fd2;
	{ // callseq 1, 0
	.param .b64 param0;
	st.param.b64 	[param0], %rd6;
	.param .b64 param1;
	st.param.b64 	[param1], %rd2;
	.param .b32 retval0;
	call.uni (retval0), 
	vprintf, 
	(
	param0, 
	param1
	);
	ld.param.b32 	%r3, [retval0];
	} // callseq 1
	ld.global.f32 	%f3, [%rd4+17488];
	cvt.f64.f32 	%fd3, %f3;
	st.local.f64 	[%rd3], %fd3;
	{ // callseq 2, 0
	.param .b64 param0;
	st.param.b64 	[param0], %rd6;
	.param .b64 param1;
	st.param.b64 	[param1], %rd2;
	.param .b32 retval0;
	call.uni (retval0), 
	vprintf, 
	(
	param0, 
	param1
	);
	ld.param.b32 	%r5, [retval0];
	} // callseq 2
	ld.global.f32 	%f4, [%rd4+17492];
	cvt.f64.f32 	%fd4, %f4;
	st.local.f64 	[%rd3], %fd4;
	{ // callseq 3, 0
	.param .b64 param0;
	st.param.b64 	[param0], %rd6;
	.param .b64 param1;
	st.param.b64 	[param1], %rd2;
	.param .b32 retval0;
	call.uni (retval0), 
	vprintf, 
	(
	param0, 
	param1
	);
	ld.param.b32 	%r7, [retval0];
	} // callseq 3
	ld.global.f32 	%f5, [%rd4+17496];
	cvt.f64.f32 	%fd5, %f5;
	st.local.f64 	[%rd3], %fd5;
	{ // callseq 4, 0
	.param .b64 param0;
	st.param.b64 	[param0], %rd6;
	.param .b64 param1;
	st.param.b64 	[param1], %rd2;
	.param .b32 retval0;
	call.uni (retval0), 
	vprintf, 
	(
	param0, 
	param1
	);
	ld.param.b32 	%r9, [retval0];
	} // callseq 4
	ld.global.f32 	%f6, [%rd4+17500];
	cvt.f64.f32 	%fd6, %f6;
	st.local.f64 	[%rd3], %fd6;
	{ // callseq 5, 0
	.param .b64 param0;
	st.param.b64 	[param0], %rd6;
	.param .b64 param1;
	st.param.b64 	[param1], %rd2;
	.param .b32 retval0;
	call.uni (retval0), 
	vprintf, 
	(
	param0, 
	param1
	);
	ld.param.b32 	%r11, [retval0];
	} // callseq 5
	ld.global.f32 	%f7, [%rd4+17504];
	cvt.f64.f32 	%fd7, %f7;
	st.local.f64 	[%rd3], %fd7;
	{ // callseq 6, 0
	.param .b64 param0;
	st.param.b64 	[param0], %rd6;
	.param .b64 param1;
	st.param.b64 	[param1], %rd2;
	.param .b32 retval0;
	call.uni (retval0), 
	vprintf, 
	(
	param0, 
	param1
	);
	ld.param.b32 	%r13, [retval0];
	} // callseq 6
	ld.global.f32 	%f8, [%rd4+17508];
	cvt.f64.f32 	%fd8, %f8;
	st.local.f64 	[%rd3], %fd8;
	{ // callseq 7, 0
	.param .b64 param0;
	st.param.b64 	[param0], %rd6;
	.param .b64 param1;
	st.param.b64 	[param1], %rd2;
	.param .b32 retval0;
	call.uni (retval0), 
	vprintf, 
	(
	param0, 
	param1
	);
	ld.param.b32 	%r15, [retval0];
	} // callseq 7
	ld.global.f32 	%f9, [%rd4+17512];
	cvt.f64.f32 	%fd9, %f9;
	st.local.f64 	[%rd3], %fd9;
	{ // callseq 8, 0
	.param .b64 param0;
	st.param.b64 	[param0], %rd6;
	.param .b64 param1;
	st.param.b64 	[param1], %rd2;
	.param .b32 retval0;
	call.uni (retval0), 
	vprintf, 
	(
	param0, 
	param1
	);
	ld.param.b32 	%r17, [retval0];
	} // callseq 8
	ld.global.f32 	%f10, [%rd4+17516];
	cvt.f64.f32 	%fd10, %f10;
	st.local.f64 	[%rd3], %fd10;
	{ // callseq 9, 0
	.param .b64 param0;
	st.param.b64 	[param0], %rd6;
	.param .b64 param1;
	st.param.b64 	[param1], %rd2;
	.param .b32 retval0;
	call.uni (retval0), 
	vprintf, 
	(
	param0, 
	param1
	);
	ld.param.b32 	%r19, [retval0];
	} // callseq 9
	ld.global.f32 	%f11, [%rd4+17520];
	cvt.f64.f32 	%fd11, %f11;
	st.local.f64 	[%rd3], %fd11;
	{ // callseq 10, 0
	.param .b64 param0;
	st.param.b64 	[param0], %rd6;
	.param .b64 param1;
	st.param.b64 	[param1], %rd2;
	.param .b32 retval0;
	call.uni (retval0), 
	vprintf, 
	(
	param0, 
	param1
	);
	ld.param.b32 	%r21, [retval0];
	} // callseq 10
	ld.global.f32 	%f12, [%rd4+17524];
	cvt.f64.f32 	%fd12, %f12;
	st.local.f64 	[%rd3], %fd12;
	{ // callseq 11, 0
	.param .b64 param0;
	st.param.b64 	[param0], %rd6;
	.param .b64 param1;
	st.param.b64 	[param1], %rd2;
	.param .b32 retval0;
	call.uni (retval0), 
	vprintf, 
	(
	param0, 
	param1
	);
	ld.param.b32 	%r23, [retval0];
	} // callseq 11
	ld.global.f32 	%f13, [%rd4+17528];
	cvt.f64.f32 	%fd13, %f13;
	st.local.f64 	[%rd3], %fd13;
	{ // callseq 12, 0
	.param .b64 param0;
	st.param.b64 	[param0], %rd6;
	.param .b64 param1;
	st.param.b64 	[param1], %rd2;
	.param .b32 retval0;
	call.uni (retval0), 
	vprintf, 
	(
	param0, 
	param1
	);
	ld.param.b32 	%r25, [retval0];
	} // callseq 12
	ld.global.f32 	%f14, [%rd4+17532];
	cvt.f64.f32 	%fd14, %f14;
	st.local.f64 	[%rd3], %fd14;
	{ // callseq 13, 0
	.param .b64 param0;
	st.param.b64 	[param0], %rd6;
	.param .b64 param1;
	st.param.b64 	[param1], %rd2;
	.param .b32 retval0;
	call.uni (retval0), 
	vprintf, 
	(
	param0, 
	param1
	);
	ld.param.b32 	%r27, [retval0];
	} // callseq 13
	ld.global.f32 	%f15, [%rd4+17536];
	cvt.f64.f32 	%fd15, %f15;
	st.local.f64 	[%rd3], %fd15;
	{ // callseq 14, 0
	.param .b64 param0;
	st.param.b64 	[param0], %rd6;
	.param .b64 param1;
	st.param.b64 	[param1], %rd2;
	.param .b32 retval0;
	call.uni (retval0), 
	vprintf, 
	(
	param0, 
	param1
	);
	ld.param.b32 	%r29, [retval0];
	} // callseq 14
	ld.global.f32 	%f16, [%rd4+17540];
	cvt.f64.f32 	%fd16, %f16;
	st.local.f64 	[%rd3], %fd16;
	{ // callseq 15, 0
	.param .b64 param0;
	st.param.b64 	[param0], %rd6;
	.param .b64 param1;
	st.param.b64 	[param1], %rd2;
	.param .b32 retval0;
	call.uni (retval0), 
	vprintf, 
	(
	param0, 
	param1
	);
	ld.param.b32 	%r31, [retval0];
	} // callseq 15
	ld.global.f32 	%f17, [%rd4+17544];
	cvt.f64.f32 	%fd17, %f17;
	st.local.f64 	[%rd3], %fd17;
	{ // callseq 16, 0
	.param .b64 param0;
	st.param.b64 	[param0], %rd6;
	.param .b64 param1;
	st.param.b64 	[param1], %rd2;
	.param .b32 retval0;
	call.uni (retval0), 
	vprintf, 
	(
	param0, 
	param1
	);
	ld.param.b32 	%r33, [retval0];
	} // callseq 16
	ld.global.f32 	%f18, [%rd4+17548];
	cvt.f64.f32 	%fd18, %f18;
	st.local.f64 	[%rd3], %fd18;
	{ // callseq 17, 0
	.param .b64 param0;
	st.param.b64 	[param0], %rd6;
	.param .b64 param1;
	st.param.b64 	[param1], %rd2;
	.param .b32 retval0;
	call.uni (retval0), 
	vprintf, 
	(
	param0, 
	param1
	);
	ld.param.b32 	%r35, [retval0];
	} // callseq 17
	ld.global.f32 	%f19, [%rd4+17552];
	cvt.f64.f32 	%fd19, %f19;
	st.local.f64 	[%rd3], %fd19;
	{ // callseq 18, 0
	.param .b64 param0;
	st.param.b64 	[param0], %rd6;
	.param .b64 param1;
	st.param.b64 	[param1], %rd2;
	.param .b32 retval0;
	call.uni (retval0), 
	vprintf, 
	(
	param0, 
	param1
	);
	ld.param.b32 	%r37, [retval0];
	} // callseq 18
	ld.global.f32 	%f20, [%rd4+17556];
	cvt.f64.f32 	%fd20, %f20;
	st.local.f64 	[%rd3], %fd20;
	{ // callseq 19, 0
	.param .b64 param0;
	st.param.b64 	[param0], %rd6;
	.param .b64 param1;
	st.param.b64 	[param1], %rd2;
	.param .b32 retval0;
	call.uni (retval0), 
	vprintf, 
	(
	param0, 
	param1
	);
	ld.param.b32 	%r39, [retval0];
	} // callseq 19
	ld.global.f32 	%f21, [%rd4+17560];
	cvt.f64.f32 	%fd21, %f21;
	st.local.f64 	[%rd3], %fd21;
	{ // callseq 20, 0
	.param .b64 param0;
	st.param.b64 	[param0], %rd6;
	.param .b64 param1;
	st.param.b64 	[param1], %rd2;
	.param .b32 retval0;
	call.uni (retval0), 
	vprintf, 
	(
	param0, 
	param1
	);
	ld.param.b32 	%r41, [retval0];
	} // callseq 20
	ld.global.f32 	%f22, [%rd4+17564];
	cvt.f64.f32 	%fd22, %f22;
	st.local.f64 	[%rd3], %fd22;
	{ // callseq 21, 0
	.param .b64 param0;
	st.param.b64 	[param0], %rd6;
	.param .b64 param1;
	st.param.b64 	[param1], %rd2;
	.param .b32 retval0;
	call.uni (retval0), 
	vprintf, 
	(
	param0, 
	param1
	);
	ld.param.b32 	%r43, [retval0];
	} // callseq 21
	ld.global.f32 	%f23, [%rd4+17568];
	cvt.f64.f32 	%fd23, %f23;
	st.local.f64 	[%rd3], %fd23;
	{ // callseq 22, 0
	.param .b64 param0;
	st.param.b64 	[param0], %rd6;
	.param .b64 param1;
	st.param.b64 	[param1], %rd2;
	.param .b32 retval0;
	call.uni (retval0), 
	vprintf, 
	(
	param0, 
	param1
	);
	ld.param.b32 	%r45, [retval0];
	} // callseq 22
	ld.global.f32 	%f24, [%rd4+17572];
	cvt.f64.f32 	%fd24, %f24;
	st.local.f64 	[%rd3], %fd24;
	{ // callseq 23, 0
	.param .b64 param0;
	st.param.b64 	[param0], %rd6;
	.param .b64 param1;
	st.param.b64 	[param1], %rd2;
	.param .b32 retval0;
	call.uni (retval0), 
	vprintf, 
	(
	param0, 
	param1
	);
	ld.param.b32 	%r47, [retval0];
	} // callseq 23
	mov.u64 	%rd7, $str$1;
	cvta.global.u64 	%rd8, %rd7;
	{ // callseq 24, 0
	.param .b64 param0;
	st.param.b64 	[param0], %rd8;
	.param .b64 param1;
	st.param.b64 	[param1], 0;
	.param .b32 retval0;
	call.uni (retval0), 
	vprintf, 
	(
	param0, 
	param1
	);
	ld.param.b32 	%r49, [retval0];
	} // callseq 24
	ret;

}
	// .globl	_Z13initialise_nnPfPj
.visible .entry _Z13initialise_nnPfPj(
	.param .u64 .ptr .align 1 _Z13initialise_nnPfPj_param_0,
	.param .u64 .ptr .align 1 _Z13initialise_nnPfPj_param_1
)
{
	.reg .pred 	%p<3>;
	.reg .b32 	%r<7>;
	.reg .b32 	%f<6>;
	.reg .b64 	%rd<8>;

	ld.param.u64 	%rd2, [_Z13initialise_nnPfPj_param_0];
	ld.param.u64 	%rd3, [_Z13initialise_nnPfPj_param_1];
	cvta.to.global.u64 	%rd4, %rd2;
	cvta.to.global.u64 	%rd5, %rd3;
	mov.u32 	%r1, %ctaid.x;
	mov.u32 	%r2, %ntid.x;
	mov.u32 	%r3, %tid.x;
	mad.lo.s32 	%r4, %r1, %r2, %r3;
	mul.wide.s32 	%rd6, %r4, 4;
	add.s64 	%rd7, %rd5, %rd6;
	ld.global.u32 	%r5, [%rd7];
	and.b32  	%r6, %r5, 1;
	setp.eq.b32 	%p1, %r6, 1;
	not.pred 	%p2, %p1;
	add.s64 	%rd1, %rd4, %rd6;
	@%p2 bra 	$L__BB1_2;
	ld.global.f32 	%f5, [%rd1];
	bra.uni 	$L__BB1_3;
$L__BB1_2:
	ld.global.f32 	%f4, [%rd1];
	neg.f32 	%f5, %f4;
$L__BB1_3:
	st.global.f32 	[%rd1], %f5;
	ret;

}
	// .globl	_Z9play_gamePfPiPjS1_i
.visible .entry _Z9play_gamePfPiPjS1_i(
	.param .u64 .ptr .align 1 _Z9play_gamePfPiPjS1_i_param_0,
	.param .u64 .ptr .align 1 _Z9play_gamePfPiPjS1_i_param_1,
	.param .u64 .ptr .align 1 _Z9play_gamePfPiPjS1_i_param_2,
	.param .u64 .ptr .align 1 _Z9play_gamePfPiPjS1_i_param_3,
	.param .u32 _Z9play_gamePfPiPjS1_i_param_4
)
{
	.local .align 16 .b8 	__local_depot2[800];
	.reg .b64 	%SP;
	.reg .b64 	%SPL;
	.reg .pred 	%p<282>;
	.reg .b16 	%rs<65>;
	.reg .b32 	%r<348>;
	.reg .b32 	%f<343>;
	.reg .b64 	%rd<76>;
	.reg .b64 	%fd<249>;
	// demoted variable
	.shared .align 4 .b8 _ZZ9play_gamePfPiPjS1_iE5input[96];
	// demoted variable
	.shared .align 4 .b8 _ZZ9play_gamePfPiPjS1_iE13hidden_output[120];
	// demoted variable
	.shared .align 4 .b8 _ZZ9play_gamePfPiPjS1_iE6output[16];
	mov.u64 	%SPL, __local_depot2;
	ld.param.u64 	%rd20, [_Z9play_gamePfPiPjS1_i_param_0];
	ld.param.u64 	%rd21, [_Z9play_gamePfPiPjS1_i_param_2];
	ld.param.u64 	%rd22, [_Z9play_gamePfPiPjS1_i_param_3];
	ld.param.u32 	%r108, [_Z9play_gamePfPiPjS1_i_param_4];
	cvta.to.global.u64 	%rd1, %rd22;
	cvta.to.global.u64 	%rd2, %rd21;
	cvta.to.global.u64 	%rd23, %rd20;
	add.u64 	%rd3, %SPL, 0;
	add.u64 	%rd4, %SPL, 400;
	mov.u32 	%r1, %ctaid.x;
	mov.u32 	%r2, %tid.x;
	mad.lo.s32 	%r109, %r108, %r1, %r2;
	mul.wide.s32 	%rd26, %r109, 4;
	add.s64 	%rd27, %rd23, %rd26;
	ld.global.f32 	%f69, [%rd27];
	shl.b32 	%r110, %r2, 2;
	mov.u32 	%r111, nn;
	add.s32 	%r3, %r111, %r110;
	st.shared.f32 	[%r3], %f69;
	bar.sync 	0;
	mul.lo.s32 	%r112, %r1, 100;
	mul.wide.u32 	%rd28, %r112, 4;
	add.s64 	%rd29, %rd2, %rd28;
	ld.global.u32 	%r113, [%rd29];
	mul.hi.u32 	%r114, %r113, -2004318071;
	shr.u32 	%r115, %r114, 4;
	mul.lo.s32 	%r116, %r115, 30;
	sub.s32 	%r308, %r113, %r116;
	add.s64 	%rd30, %rd1, %rd28;
	ld.global.u32 	%r117, [%rd30];
	mul.hi.u32 	%r118, %r117, -858993459;
	shr.u32 	%r119, %r118, 4;
	mul.lo.s32 	%r120, %r119, 20;
	sub.s32 	%r307, %r117, %r120;
	or.b32  	%r306, %r112, 1;
	mov.f64 	%fd80, 0d4000000000000000;
	{
	.reg .b32 %temp; 
	mov.b64 	{%temp, %r7}, %fd80;
	}
	and.b32  	%r8, %r7, 2146435072;
	mov.f64 	%fd248, 0d0000000000000000;
	mov.b32 	%r331, 0;
	mov.b32 	%r339, 15;
	mov.b32 	%r338, 10;
	mov.b32 	%r305, 3;
	mov.u32 	%r312, %r331;
$L__BB2_1:
	mov.u32 	%r16, %r339;
	mov.u32 	%r15, %r338;
	mov.b32 	%r121, 1065353216;
	st.shared.u32 	[_ZZ9play_gamePfPiPjS1_iE5input], %r121;
	st.shared.u32 	[_ZZ9play_gamePfPiPjS1_iE5input+4], %r121;
	st.shared.u32 	[_ZZ9play_gamePfPiPjS1_iE5input+8], %r121;
	st.shared.u32 	[_ZZ9play_gamePfPiPjS1_iE5input+12], %r121;
	st.shared.u32 	[_ZZ9play_gamePfPiPjS1_iE5input+16], %r121;
	st.shared.u32 	[_ZZ9play_gamePfPiPjS1_iE5input+20], %r121;
	st.shared.u32 	[_ZZ9play_gamePfPiPjS1_iE5input+24], %r121;
	st.shared.u32 	[_ZZ9play_gamePfPiPjS1_iE5input+28], %r121;
	st.shared.u32 	[_ZZ9play_gamePfPiPjS1_iE5input+32], %r121;
	st.shared.u32 	[_ZZ9play_gamePfPiPjS1_iE5input+36], %r121;
	st.shared.u32 	[_ZZ9play_gamePfPiPjS1_iE5input+40], %r121;
	st.shared.u32 	[_ZZ9play_gamePfPiPjS1_iE5input+44], %r121;
	st.shared.u32 	[_ZZ9play_gamePfPiPjS1_iE5input+48], %r121;
	st.shared.u32 	[_ZZ9play_gamePfPiPjS1_iE5input+52], %r121;
	st.shared.u32 	[_ZZ9play_gamePfPiPjS1_iE5input+56], %r121;
	st.shared.u32 	[_ZZ9play_gamePfPiPjS1_iE5input+60], %r121;
	st.shared.u32 	[_ZZ9play_gamePfPiPjS1_iE5input+64], %r121;
	st.shared.u32 	[_ZZ9play_gamePfPiPjS1_iE5input+68], %r121;
	st.shared.u32 	[_ZZ9play_gamePfPiPjS1_iE5input+72], %r121;
	st.shared.u32 	[_ZZ9play_gamePfPiPjS1_iE5input+76], %r121;
	st.shared.u32 	[_ZZ9play_gamePfPiPjS1_iE5input+80], %r121;
	st.shared.u32 	[_ZZ9play_gamePfPiPjS1_iE5input+84], %r121;
	st.shared.u32 	[_ZZ9play_gamePfPiPjS1_iE5input+88], %r121;
	st.shared.u32 	[_ZZ9play_gamePfPiPjS1_iE5input+92], %r121;
	setp.ne.s32 	%p11, %r308, %r16;
	setp.ge.s32 	%p12, %r307, %r15;
	mov.f32 	%f303, 0f3F800000;
	or.pred  	%p13, %p11, %p12;
	@%p13 bra 	$L__BB2_3;
	sub.s32 	%r122, %r15, %r307;
	cvt.rn.f32.s32 	%f71, %r122;
	div.rn.f32 	%f303, %f71, 0f41A00000;
	st.shared.f32 	[_ZZ9play_gamePfPiPjS1_iE5input], %f303;
$L__BB2_3:
	setp.lt.s32 	%p14, %r305, 1;
	mov.f32 	%f304, 0f3F800000;
	@%p14 bra 	$L__BB2_9;
	mov.b32 	%r315, 0;
$L__BB2_5:
	mul.wide.u32 	%rd31, %r315, 4;
	add.s64 	%rd32, %rd3, %rd31;
	ld.local.u32 	%r124, [%rd32];
	setp.ne.s32 	%p15, %r124, %r16;
	@%p15 bra 	$L__BB2_8;
	add.s64 	%rd34, %rd4, %rd31;
	ld.local.u32 	%r20, [%rd34];
	setp.le.s32 	%p16, %r15, %r20;
	@%p16 bra 	$L__BB2_8;
	sub.s32 	%r125, %r15, %r20;
	cvt.rn.f32.s32 	%f74, %r125;
	div.rn.f32 	%f304, %f74, 0f41A00000;
	st.shared.f32 	[_ZZ9play_gamePfPiPjS1_iE5input+4], %f304;
	bra.uni 	$L__BB2_9;
$L__BB2_8:
	add.s32 	%r315, %r315, 1;
	setp.ne.s32 	%p17, %r315, %r305;
	@%p17 bra 	$L__BB2_5;
$L__BB2_9:
	setp.eq.s32 	%p18, %r15, 0;
	mov.f32 	%f305, 0f3F800000;
	@%p18 bra 	$L__BB2_11;
	cvt.rn.f32.s32 	%f76, %r15;
	div.rn.f32 	%f305, %f76, 0f41A00000;
	st.shared.f32 	[_ZZ9play_gamePfPiPjS1_iE5input+8], %f305;
$L__BB2_11:
	setp.ne.s32 	%p19, %r308, %r16;
	setp.le.s32 	%p20, %r307, %r15;
	mov.f32 	%f306, 0f3F800000;
	or.pred  	%p21, %p19, %p20;
	@%p21 bra 	$L__BB2_13;
	sub.s32 	%r126, %r307, %r15;
	cvt.rn.f32.s32 	%f78, %r126;
	div.rn.f32 	%f306, %f78, 0f41A00000;
	st.shared.f32 	[_ZZ9play_gamePfPiPjS1_iE5input+12], %f306;
$L__BB2_13:
	setp.lt.s32 	%p22, %r305, 1;
	mov.f32 	%f307, 0f3F800000;
	@%p22 bra 	$L__BB2_19;
	mov.b32 	%r316, 0;
$L__BB2_15:
	mul.wide.u32 	%rd35, %r316, 4;
	add.s64 	%rd36, %rd3, %rd35;
	ld.local.u32 	%r128, [%rd36];
	setp.ne.s32 	%p23, %r128, %r16;
	@%p23 bra 	$L__BB2_18;
	add.s64 	%rd38, %rd4, %rd35;
	ld.local.u32 	%r23, [%rd38];
	setp.le.s32 	%p24, %r23, %r15;
	@%p24 bra 	$L__BB2_18;
	sub.s32 	%r129, %r23, %r15;
	cvt.rn.f32.s32 	%f81, %r129;
	div.rn.f32 	%f307, %f81, 0f41A00000;
	st.shared.f32 	[_ZZ9play_gamePfPiPjS1_iE5input+16], %f307;
	bra.uni 	$L__BB2_19;
$L__BB2_18:
	add.s32 	%r316, %r316, 1;
	setp.ne.s32 	%p25, %r316, %r305;
	@%p25 bra 	$L__BB2_15;
$L__BB2_19:
	setp.eq.s32 	%p26, %r15, 20;
	mov.f32 	%f308, 0f3F800000;
	@%p26 bra 	$L__BB2_21;
	sub.s32 	%r130, 20, %r15;
	cvt.rn.f32.s32 	%f83, %r130;
	div.rn.f32 	%f308, %f83, 0f41A00000;
	st.shared.f32 	[_ZZ9play_gamePfPiPjS1_iE5input+20], %f308;
$L__BB2_21:
	setp.ne.s32 	%p27, %r307, %r15;
	setp.le.s32 	%p28, %r308, %r16;
	mov.f32 	%f309, 0f3F800000;
	or.pred  	%p29, %p27, %p28;
	@%p29 bra 	$L__BB2_23;
	sub.s32 	%r131, %r308, %r16;
	cvt.rn.f32.s32 	%f85, %r131;
	div.rn.f32 	%f309, %f85, 0f41A00000;
	st.shared.f32 	[_ZZ9play_gamePfPiPjS1_iE5input+24], %f309;
$L__BB2_23:
	setp.lt.s32 	%p30, %r305, 1;
	mov.f32 	%f310, 0f3F800000;
	@%p30 bra 	$L__BB2_29;
	mov.b32 	%r317, 0;
$L__BB2_25:
	mul.wide.u32 	%rd39, %r317, 4;
	add.s64 	%rd40, %rd4, %rd39;
	ld.local.u32 	%r133, [%rd40];
	setp.ne.s32 	%p31, %r133, %r15;
	@%p31 bra 	$L__BB2_28;
	add.s64 	%rd42, %rd3, %rd39;
	ld.local.u32 	%r26, [%rd42];
	setp.le.s32 	%p32, %r26, %r16;
	@%p32 bra 	$L__BB2_28;
	sub.s32 	%r134, %r26, %r16;
	cvt.rn.f32.s32 	%f88, %r134;
	div.rn.f32 	%f310, %f88, 0f41A00000;
	st.shared.f32 	[_ZZ9play_gamePfPiPjS1_iE5input+28], %f310;
	bra.uni 	$L__BB2_29;
$L__BB2_28:
	add.s32 	%r317, %r317, 1;
	setp.ne.s32 	%p33, %r317, %r305;
	@%p33 bra 	$L__BB2_25;
$L__BB2_29:
	setp.eq.s32 	%p34, %r16, 30;
	mov.f32 	%f311, 0f3F800000;
	@%p34 bra 	$L__BB2_31;
	sub.s32 	%r135, 30, %r16;
	cvt.rn.f32.s32 	%f90, %r135;
	div.rn.f32 	%f311, %f90, 0f41A00000;
	st.shared.f32 	[_ZZ9play_gamePfPiPjS1_iE5input+32], %f311;
$L__BB2_31:
	setp.ne.s32 	%p35, %r307, %r15;
	setp.ge.s32 	%p36, %r308, %r16;
	mov.f32 	%f312, 0f3F800000;
	or.pred  	%p37, %p35, %p36;
	@%p37 bra 	$L__BB2_33;
	sub.s32 	%r136, %r16, %r308;
	cvt.rn.f32.s32 	%f92, %r136;
	div.rn.f32 	%f312, %f92, 0f41A00000;
	st.shared.f32 	[_ZZ9play_gamePfPiPjS1_iE5input+36], %f312;
$L__BB2_33:
	setp.lt.s32 	%p38, %r305, 1;
	mov.f32 	%f313, 0f3F800000;
	@%p38 bra 	$L__BB2_39;
	mov.b32 	%r318, 0;
$L__BB2_35:
	mul.wide.u32 	%rd43, %r318, 4;
	add.s64 	%rd44, %rd4, %rd43;
	ld.local.u32 	%r138, [%rd44];
	setp.ne.s32 	%p39, %r138, %r15;
	@%p39 bra 	$L__BB2_38;
	add.s64 	%rd46, %rd3, %rd43;
	ld.local.u32 	%r29, [%rd46];
	setp.le.s32 	%p40, %r16, %r29;
	@%p40 bra 	$L__BB2_38;
	sub.s32 	%r139, %r16, %r29;
	cvt.rn.f32.s32 	%f95, %r139;
	div.rn.f32 	%f313, %f95, 0f41A00000;
	st.shared.f32 	[_ZZ9play_gamePfPiPjS1_iE5input+40], %f313;
	bra.uni 	$L__BB2_39;
$L__BB2_38:
	add.s32 	%r318, %r318, 1;
	setp.ne.s32 	%p41, %r318, %r305;
	@%p41 bra 	$L__BB2_35;
$L__BB2_39:
	setp.eq.s32 	%p42, %r16, 0;
	mov.f32 	%f314, 0f3F800000;
	@%p42 bra 	$L__BB2_41;
	cvt.rn.f32.s32 	%f97, %r16;
	div.rn.f32 	%f314, %f97, 0f41A00000;
	st.shared.f32 	[_ZZ9play_gamePfPiPjS1_iE5input+44], %f314;
$L__BB2_41:
	setp.lt.s32 	%p43, %r7, 0;
	setp.eq.s32 	%p44, %r8, 1062207488;
	min.s32 	%r31, %r308, %r307;
	cvt.rn.f64.u32 	%fd2, %r31;
	{
	.reg .b32 %temp; 
	mov.b64 	{%temp, %r140}, %fd2;
	}
	setp.lt.s32 	%p46, %r140, 0;
	and.pred  	%p1, %p46, %p44;
	selp.b32 	%r141, %r140, 0, %p44;
	or.b32  	%r142, %r141, 2146435072;
	selp.b32 	%r143, %r142, %r141, %p43;
	mov.b32 	%r144, 0;
	mov.b64 	%fd3, {%r144, %r143};
	neg.s32 	%r32, %r305;
	mov.b16 	%rs49, 0;
	mov.f32 	%f318, 0f3F800000;
	mov.f32 	%f320, %f318;
	mov.u32 	%r319, %r16;
	mov.u32 	%r320, %r15;
	mov.u16 	%rs52, %rs49;
$L__BB2_42:
	setp.gt.s32 	%p47, %r319, 29;
	setp.lt.s32 	%p48, %r320, 1;
	or.pred  	%p49, %p47, %p48;
	@%p49 bra 	$L__BB2_52;
	add.s32 	%r319, %r319, 1;
	add.s32 	%r320, %r320, -1;
	and.b16  	%rs22, %rs49, 255;
	setp.ne.s16 	%p50, %rs22, 0;
	setp.ne.s32 	%p51, %r319, %r308;
	or.pred  	%p52, %p50, %p51;
	setp.ne.s32 	%p53, %r320, %r307;
	or.pred  	%p54, %p52, %p53;
	@%p54 bra 	$L__BB2_45;
	setp.eq.s32 	%p55, %r31, 1;
	setp.eq.s32 	%p56, %r31, 0;
	{ // callseq 25, 0
	.param .b64 param0;
	st.param.f64 	[param0], %fd2;
	.param .b64 retval0;
	call.uni (retval0), 
	__internal_accurate_pow, 
	(
	param0
	);
	ld.param.f64 	%fd81, [retval0];
	} // callseq 25
	neg.f64 	%fd83, %fd81;
	selp.f64 	%fd84, %fd83, %fd81, %p1;
	selp.f64 	%fd85, %fd3, %fd84, %p56;
	add.f64 	%fd86, %fd85, %fd85;
	sqrt.rn.f64 	%fd87, %fd86;
	cvt.rn.f32.f64 	%f99, %fd87;
	div.rn.f32 	%f100, %f99, 0f41A00000;
	selp.f32 	%f320, 0f3D90D0C2, %f100, %p55;
	st.shared.f32 	[_ZZ9play_gamePfPiPjS1_iE5input+48], %f320;
	mov.b16 	%rs49, 1;
$L__BB2_45:
	setp.lt.s32 	%p57, %r305, 1;
	and.b16  	%rs24, %rs52, 255;
	setp.ne.s16 	%p278, %rs24, 0;
	or.pred  	%p58, %p278, %p57;
	selp.u16 	%rs52, 1, 0, %p278;
	@%p58 bra 	$L__BB2_51;
	mov.u64 	%rd74, %rd3;
	mov.u64 	%rd75, %rd4;
	mov.u32 	%r321, %r32;
$L__BB2_47:
	ld.local.u32 	%r145, [%rd74];
	setp.ne.s32 	%p59, %r319, %r145;
	@%p59 bra 	$L__BB2_50;
	ld.local.u32 	%r146, [%rd75];
	setp.ne.s32 	%p60, %r320, %r146;
	@%p60 bra 	$L__BB2_50;
	min.s32 	%r147, %r319, %r320;
	cvt.rn.f64.s32 	%fd88, %r147;
	{
	.reg .b32 %temp; 
	mov.b64 	{%temp, %r148}, %fd88;
	}
	abs.f64 	%fd89, %fd88;
	{ // callseq 26, 0
	.param .b64 param0;
	st.param.f64 	[param0], %fd89;
	.param .b64 retval0;
	call.uni (retval0), 
	__internal_accurate_pow, 
	(
	param0
	);
	ld.param.f64 	%fd90, [retval0];
	} // callseq 26
	setp.lt.s32 	%p67, %r148, 0;
	neg.f64 	%fd92, %fd90;
	selp.f64 	%fd93, %fd92, %fd90, %p44;
	selp.f64 	%fd94, %fd93, %fd90, %p67;
	setp.eq.s32 	%p68, %r147, 0;
	selp.b32 	%r149, %r148, 0, %p44;
	or.b32  	%r150, %r149, 2146435072;
	selp.b32 	%r151, %r150, %r149, %p43;
	mov.b32 	%r152, 0;
	mov.b64 	%fd95, {%r152, %r151};
	selp.f64 	%fd96, %fd95, %fd94, %p68;
	setp.eq.s32 	%p69, %r147, 1;
	add.f64 	%fd97, %fd96, %fd96;
	sqrt.rn.f64 	%fd98, %fd97;
	cvt.rn.f32.f64 	%f101, %fd98;
	div.rn.f32 	%f102, %f101, 0f41A00000;
	selp.f32 	%f318, 0f3D90D0C2, %f102, %p69;
	st.shared.f32 	[_ZZ9play_gamePfPiPjS1_iE5input+52], %f318;
	mov.b16 	%rs52, 1;
	mov.pred 	%p278, -1;
	bra.uni 	$L__BB2_51;
$L__BB2_50:
	add.s32 	%r321, %r321, 1;
	setp.ne.s32 	%p62, %r321, 0;
	add.s64 	%rd75, %rd75, 4;
	add.s64 	%rd74, %rd74, 4;
	mov.b16 	%rs52, 0;
	mov.pred 	%p278, 0;
	@%p62 bra 	$L__BB2_47;
$L__BB2_51:
	and.b16  	%rs27, %rs49, 255;
	setp.eq.s16 	%p70, %rs27, 0;
	not.pred 	%p71, %p278;
	or.pred  	%p72, %p71, %p70;
	@%p72 bra 	$L__BB2_42;
$L__BB2_52:
	sub.s32 	%r153, 30, %r16;
	min.s32 	%r154, %r153, %r15;
	cvt.rn.f64.s32 	%fd99, %r154;
	{
	.reg .b32 %temp; 
	mov.b64 	{%temp, %r155}, %fd99;
	}
	abs.f64 	%fd100, %fd99;
	{ // callseq 27, 0
	.param .b64 param0;
	st.param.f64 	[param0], %fd100;
	.param .b64 retval0;
	call.uni (retval0), 
	__internal_accurate_pow, 
	(
	param0
	);
	ld.param.f64 	%fd101, [retval0];
	} // callseq 27
	setp.lt.s32 	%p76, %r155, 0;
	neg.f64 	%fd103, %fd101;
	selp.f64 	%fd104, %fd103, %fd101, %p44;
	selp.f64 	%fd105, %fd104, %fd101, %p76;
	setp.eq.s32 	%p77, %r154, 0;
	selp.b32 	%r156, %r155, 0, %p44;
	or.b32  	%r157, %r156, 2146435072;
	selp.b32 	%r158, %r157, %r156, %p43;
	mov.b32 	%r159, 0;
	mov.b64 	%fd106, {%r159, %r158};
	selp.f64 	%fd107, %fd106, %fd105, %p77;
	setp.eq.s32 	%p78, %r154, 1;
	add.f64 	%fd108, %fd107, %fd107;
	sqrt.rn.f64 	%fd109, %fd108;
	cvt.rn.f32.f64 	%f104, %fd109;
	selp.f32 	%f33, 0f3FB504F3, %f104, %p78;
	setp.eq.f32 	%p79, %f33, 0f00000000;
	mov.f32 	%f321, 0f3F800000;
	@%p79 bra 	$L__BB2_54;
	div.rn.f32 	%f321, %f33, 0f41A00000;
	st.shared.f32 	[_ZZ9play_gamePfPiPjS1_iE5input+56], %f321;
$L__BB2_54:
	min.u32 	%r39, %r308, %r307;
	cvt.rn.f64.u32 	%fd4, %r39;
	{
	.reg .b32 %temp; 
	mov.b64 	{%temp, %r160}, %fd4;
	}
	setp.lt.s32 	%p83, %r160, 0;
	and.pred  	%p4, %p83, %p44;
	selp.b32 	%r161, %r160, 0, %p44;
	or.b32  	%r162, %r161, 2146435072;
	selp.b32 	%r163, %r162, %r161, %p43;
	mov.b32 	%r164, 0;
	mov.b64 	%fd5, {%r164, %r163};
	mov.b16 	%rs53, 0;
	mov.f32 	%f325, 0f3F800000;
	mov.f32 	%f327, %f325;
	mov.u32 	%r322, %r16;
	mov.u32 	%r323, %r15;
	mov.u16 	%rs56, %rs53;
$L__BB2_55:
	min.s32 	%r165, %r322, %r323;
	setp.lt.s32 	%p84, %r165, 1;
	@%p84 bra 	$L__BB2_65;
	add.s32 	%r322, %r322, -1;
	add.s32 	%r323, %r323, -1;
	and.b16  	%rs29, %rs53, 255;
	setp.ne.s16 	%p85, %rs29, 0;
	setp.ne.s32 	%p86, %r322, %r308;
	or.pred  	%p87, %p85, %p86;
	setp.ne.s32 	%p88, %r323, %r307;
	or.pred  	%p89, %p87, %p88;
	@%p89 bra 	$L__BB2_58;
	setp.eq.s32 	%p90, %r39, 1;
	setp.eq.s32 	%p91, %r39, 0;
	{ // callseq 28, 0
	.param .b64 param0;
	st.param.f64 	[param0], %fd4;
	.param .b64 retval0;
	call.uni (retval0), 
	__internal_accurate_pow, 
	(
	param0
	);
	ld.param.f64 	%fd110, [retval0];
	} // callseq 28
	neg.f64 	%fd112, %fd110;
	selp.f64 	%fd113, %fd112, %fd110, %p4;
	selp.f64 	%fd114, %fd5, %fd113, %p91;
	add.f64 	%fd115, %fd114, %fd114;
	sqrt.rn.f64 	%fd116, %fd115;
	cvt.rn.f32.f64 	%f106, %fd116;
	div.rn.f32 	%f107, %f106, 0f41A00000;
	selp.f32 	%f327, 0f3D90D0C2, %f107, %p90;
	st.shared.f32 	[_ZZ9play_gamePfPiPjS1_iE5input+60], %f327;
	mov.b16 	%rs53, 1;
$L__BB2_58:
	setp.lt.s32 	%p92, %r305, 1;
	and.b16  	%rs31, %rs56, 255;
	setp.ne.s16 	%p279, %rs31, 0;
	or.pred  	%p93, %p279, %p92;
	selp.u16 	%rs56, 1, 0, %p279;
	@%p93 bra 	$L__BB2_64;
	mov.b32 	%r324, 0;
$L__BB2_60:
	mul.wide.u32 	%rd47, %r324, 4;
	add.s64 	%rd48, %rd3, %rd47;
	ld.local.u32 	%r167, [%rd48];
	setp.ne.s32 	%p94, %r322, %r167;
	@%p94 bra 	$L__BB2_63;
	mul.wide.u32 	%rd49, %r324, 4;
	add.s64 	%rd50, %rd4, %rd49;
	ld.local.u32 	%r168, [%rd50];
	setp.ne.s32 	%p95, %r323, %r168;
	@%p95 bra 	$L__BB2_63;
	setp.lt.s32 	%p99, %r7, 0;
	setp.eq.s32 	%p100, %r8, 1062207488;
	min.s32 	%r169, %r322, %r323;
	cvt.rn.f64.s32 	%fd117, %r169;
	{
	.reg .b32 %temp; 
	mov.b64 	{%temp, %r170}, %fd117;
	}
	abs.f64 	%fd118, %fd117;
	{ // callseq 29, 0
	.param .b64 param0;
	st.param.f64 	[param0], %fd118;
	.param .b64 retval0;
	call.uni (retval0), 
	__internal_accurate_pow, 
	(
	param0
	);
	ld.param.f64 	%fd119, [retval0];
	} // callseq 29
	setp.lt.s32 	%p102, %r170, 0;
	neg.f64 	%fd121, %fd119;
	selp.f64 	%fd122, %fd121, %fd119, %p100;
	selp.f64 	%fd123, %fd122, %fd119, %p102;
	setp.eq.s32 	%p103, %r169, 0;
	selp.b32 	%r171, %r170, 0, %p100;
	or.b32  	%r172, %r171, 2146435072;
	selp.b32 	%r173, %r172, %r171, %p99;
	mov.b32 	%r174, 0;
	mov.b64 	%fd124, {%r174, %r173};
	selp.f64 	%fd125, %fd124, %fd123, %p103;
	setp.eq.s32 	%p104, %r169, 1;
	add.f64 	%fd126, %fd125, %fd125;
	sqrt.rn.f64 	%fd127, %fd126;
	cvt.rn.f32.f64 	%f108, %fd127;
	div.rn.f32 	%f109, %f108, 0f41A00000;
	selp.f32 	%f325, 0f3D90D0C2, %f109, %p104;
	st.shared.f32 	[_ZZ9play_gamePfPiPjS1_iE5input+64], %f325;
	mov.b16 	%rs56, 1;
	mov.pred 	%p279, -1;
	bra.uni 	$L__BB2_64;
$L__BB2_63:
	add.s32 	%r324, %r324, 1;
	setp.ne.s32 	%p97, %r324, %r305;
	mov.b16 	%rs56, 0;
	mov.pred 	%p279, 0;
	@%p97 bra 	$L__BB2_60;
$L__BB2_64:
	and.b16  	%rs34, %rs53, 255;
	setp.eq.s16 	%p105, %rs34, 0;
	not.pred 	%p106, %p279;
	or.pred  	%p107, %p106, %p105;
	@%p107 bra 	$L__BB2_55;
$L__BB2_65:
	setp.lt.s32 	%p108, %r7, 0;
	setp.eq.s32 	%p109, %r8, 1062207488;
	min.s32 	%r175, %r16, %r15;
	cvt.rn.f64.s32 	%fd128, %r175;
	{
	.reg .b32 %temp; 
	mov.b64 	{%temp, %r176}, %fd128;
	}
	abs.f64 	%fd129, %fd128;
	{ // callseq 30, 0
	.param .b64 param0;
	st.param.f64 	[param0], %fd129;
	.param .b64 retval0;
	call.uni (retval0), 
	__internal_accurate_pow, 
	(
	param0
	);
	ld.param.f64 	%fd130, [retval0];
	} // callseq 30
	setp.lt.s32 	%p111, %r176, 0;
	neg.f64 	%fd132, %fd130;
	selp.f64 	%fd133, %fd132, %fd130, %p109;
	selp.f64 	%fd134, %fd133, %fd130, %p111;
	setp.eq.s32 	%p112, %r175, 0;
	selp.b32 	%r177, %r176, 0, %p109;
	or.b32  	%r178, %r177, 2146435072;
	selp.b32 	%r179, %r178, %r177, %p108;
	mov.b32 	%r180, 0;
	mov.b64 	%fd135, {%r180, %r179};
	selp.f64 	%fd136, %fd135, %fd134, %p112;
	setp.eq.s32 	%p113, %r175, 1;
	add.f64 	%fd137, %fd136, %fd136;
	sqrt.rn.f64 	%fd138, %fd137;
	cvt.rn.f32.f64 	%f111, %fd138;
	selp.f32 	%f44, 0f3FB504F3, %f111, %p113;
	setp.eq.f32 	%p114, %f44, 0f00000000;
	mov.f32 	%f328, 0f3F800000;
	@%p114 bra 	$L__BB2_67;
	div.rn.f32 	%f328, %f44, 0f41A00000;
	st.shared.f32 	[_ZZ9play_gamePfPiPjS1_iE5input+68], %f328;
$L__BB2_67:
	mov.b16 	%rs57, 0;
	mov.f32 	%f332, 0f3F800000;
	mov.f32 	%f334, %f332;
	mov.u32 	%r325, %r16;
	mov.u32 	%r326, %r15;
	mov.u16 	%rs60, %rs57;
$L__BB2_68:
	setp.lt.s32 	%p115, %r325, 1;
	setp.gt.s32 	%p116, %r326, 19;
	or.pred  	%p117, %p115, %p116;
	@%p117 bra 	$L__BB2_78;
	add.s32 	%r325, %r325, -1;
	add.s32 	%r326, %r326, 1;
	and.b16  	%rs36, %rs57, 255;
	setp.ne.s16 	%p118, %rs36, 0;
	setp.ne.s32 	%p119, %r325, %r308;
	or.pred  	%p120, %p118, %p119;
	setp.ne.s32 	%p121, %r326, %r307;
	or.pred  	%p122, %p120, %p121;
	@%p122 bra 	$L__BB2_71;
	setp.eq.s32 	%p123, %r31, 1;
	setp.eq.s32 	%p124, %r31, 0;
	{ // callseq 31, 0
	.param .b64 param0;
	st.param.f64 	[param0], %fd2;
	.param .b64 retval0;
	call.uni (retval0), 
	__internal_accurate_pow, 
	(
	param0
	);
	ld.param.f64 	%fd139, [retval0];
	} // callseq 31
	neg.f64 	%fd141, %fd139;
	selp.f64 	%fd142, %fd141, %fd139, %p1;
	selp.f64 	%fd143, %fd3, %fd142, %p124;
	add.f64 	%fd144, %fd143, %fd143;
	sqrt.rn.f64 	%fd145, %fd144;
	cvt.rn.f32.f64 	%f113, %fd145;
	div.rn.f32 	%f114, %f113, 0f41A00000;
	selp.f32 	%f334, 0f3D90D0C2, %f114, %p123;
	st.shared.f32 	[_ZZ9play_gamePfPiPjS1_iE5input+72], %f334;
	mov.b16 	%rs57, 1;
$L__BB2_71:
	setp.lt.s32 	%p125, %r305, 1;
	and.b16  	%rs38, %rs60, 255;
	setp.ne.s16 	%p280, %rs38, 0;
	or.pred  	%p126, %p280, %p125;
	selp.u16 	%rs60, 1, 0, %p280;
	@%p126 bra 	$L__BB2_77;
	mov.b32 	%r327, 0;
$L__BB2_73:
	mul.wide.u32 	%rd51, %r327, 4;
	add.s64 	%rd52, %rd3, %rd51;
	ld.local.u32 	%r182, [%rd52];
	setp.ne.s32 	%p127, %r325, %r182;
	@%p127 bra 	$L__BB2_76;
	mul.wide.u32 	%rd53, %r327, 4;
	add.s64 	%rd54, %rd4, %rd53;
	ld.local.u32 	%r183, [%rd54];
	setp.ne.s32 	%p128, %r326, %r183;
	@%p128 bra 	$L__BB2_76;
	min.s32 	%r184, %r325, %r326;
	cvt.rn.f64.s32 	%fd146, %r184;
	{
	.reg .b32 %temp; 
	mov.b64 	{%temp, %r185}, %fd146;
	}
	abs.f64 	%fd147, %fd146;
	{ // callseq 32, 0
	.param .b64 param0;
	st.param.f64 	[param0], %fd147;
	.param .b64 retval0;
	call.uni (retval0), 
	__internal_accurate_pow, 
	(
	param0
	);
	ld.param.f64 	%fd148, [retval0];
	} // callseq 32
	setp.lt.s32 	%p135, %r185, 0;
	neg.f64 	%fd150, %fd148;
	selp.f64 	%fd151, %fd150, %fd148, %p109;
	selp.f64 	%fd152, %fd151, %fd148, %p135;
	setp.eq.s32 	%p136, %r184, 0;
	selp.b32 	%r186, %r185, 0, %p109;
	or.b32  	%r187, %r186, 2146435072;
	selp.b32 	%r188, %r187, %r186, %p108;
	mov.b32 	%r189, 0;
	mov.b64 	%fd153, {%r189, %r188};
	selp.f64 	%fd154, %fd153, %fd152, %p136;
	setp.eq.s32 	%p137, %r184, 1;
	add.f64 	%fd155, %fd154, %fd154;
	sqrt.rn.f64 	%fd156, %fd155;
	cvt.rn.f32.f64 	%f115, %fd156;
	div.rn.f32 	%f116, %f115, 0f41A00000;
	selp.f32 	%f332, 0f3D90D0C2, %f116, %p137;
	st.shared.f32 	[_ZZ9play_gamePfPiPjS1_iE5input+76], %f332;
	mov.b16 	%rs60, 1;
	mov.pred 	%p280, -1;
	bra.uni 	$L__BB2_77;
$L__BB2_76:
	add.s32 	%r327, %r327, 1;
	setp.ne.s32 	%p130, %r327, %r305;
	mov.b16 	%rs60, 0;
	mov.pred 	%p280, 0;
	@%p130 bra 	$L__BB2_73;
$L__BB2_77:
	and.b16  	%rs41, %rs57, 255;
	setp.eq.s16 	%p138, %rs41, 0;
	not.pred 	%p139, %p280;
	or.pred  	%p140, %p139, %p138;
	@%p140 bra 	$L__BB2_68;
$L__BB2_78:
	sub.s32 	%r52, 20, %r15;
	min.s32 	%r190, %r16, %r52;
	cvt.rn.f64.s32 	%fd157, %r190;
	{
	.reg .b32 %temp; 
	mov.b64 	{%temp, %r191}, %fd157;
	}
	abs.f64 	%fd158, %fd157;
	{ // callseq 33, 0
	.param .b64 param0;
	st.param.f64 	[param0], %fd158;
	.param .b64 retval0;
	call.uni (retval0), 
	__internal_accurate_pow, 
	(
	param0
	);
	ld.param.f64 	%fd159, [retval0];
	} // callseq 33
	setp.lt.s32 	%p144, %r191, 0;
	neg.f64 	%fd161, %fd159;
	selp.f64 	%fd162, %fd161, %fd159, %p109;
	selp.f64 	%fd163, %fd162, %fd159, %p144;
	setp.eq.s32 	%p145, %r190, 0;
	selp.b32 	%r192, %r191, 0, %p109;
	or.b32  	%r193, %r192, 2146435072;
	selp.b32 	%r194, %r193, %r192, %p108;
	mov.b32 	%r195, 0;
	mov.b64 	%fd164, {%r195, %r194};
	selp.f64 	%fd165, %fd164, %fd163, %p145;
	setp.eq.s32 	%p146, %r190, 1;
	add.f64 	%fd166, %fd165, %fd165;
	sqrt.rn.f64 	%fd167, %fd166;
	cvt.rn.f32.f64 	%f118, %fd167;
	selp.f32 	%f55, 0f3FB504F3, %f118, %p146;
	setp.eq.f32 	%p147, %f55, 0f00000000;
	mov.f32 	%f335, 0f3F800000;
	@%p147 bra 	$L__BB2_80;
	div.rn.f32 	%f335, %f55, 0f41A00000;
	st.shared.f32 	[_ZZ9play_gamePfPiPjS1_iE5input+80], %f335;
$L__BB2_80:
	mov.b16 	%rs61, 0;
	mov.f32 	%f339, 0f3F800000;
	mov.f32 	%f341, %f339;
	mov.u32 	%r328, %r16;
	mov.u32 	%r329, %r15;
	mov.u16 	%rs64, %rs61;
$L__BB2_81:
	setp.gt.s32 	%p148, %r328, 29;
	setp.gt.s32 	%p149, %r329, 19;
	or.pred  	%p150, %p148, %p149;
	@%p150 bra 	$L__BB2_91;
	add.s32 	%r328, %r328, 1;
	add.s32 	%r329, %r329, 1;
	and.b16  	%rs43, %rs61, 255;
	setp.ne.s16 	%p151, %rs43, 0;
	setp.ne.s32 	%p152, %r328, %r308;
	or.pred  	%p153, %p151, %p152;
	setp.ne.s32 	%p154, %r329, %r307;
	or.pred  	%p155, %p153, %p154;
	@%p155 bra 	$L__BB2_84;
	setp.eq.s32 	%p156, %r31, 1;
	setp.eq.s32 	%p157, %r31, 0;
	{ // callseq 34, 0
	.param .b64 param0;
	st.param.f64 	[param0], %fd2;
	.param .b64 retval0;
	call.uni (retval0), 
	__internal_accurate_pow, 
	(
	param0
	);
	ld.param.f64 	%fd168, [retval0];
	} // callseq 34
	neg.f64 	%fd170, %fd168;
	selp.f64 	%fd171, %fd170, %fd168, %p1;
	selp.f64 	%fd172, %fd3, %fd171, %p157;
	add.f64 	%fd173, %fd172, %fd172;
	sqrt.rn.f64 	%fd174, %fd173;
	cvt.rn.f32.f64 	%f120, %fd174;
	div.rn.f32 	%f121, %f120, 0f41A00000;
	selp.f32 	%f341, 0f3D90D0C2, %f121, %p156;
	st.shared.f32 	[_ZZ9play_gamePfPiPjS1_iE5input+84], %f341;
	mov.b16 	%rs61, 1;
$L__BB2_84:
	setp.lt.s32 	%p158, %r305, 1;
	and.b16  	%rs45, %rs64, 255;
	setp.ne.s16 	%p281, %rs45, 0;
	or.pred  	%p159, %p281, %p158;
	selp.u16 	%rs64, 1, 0, %p281;
	@%p159 bra 	$L__BB2_90;
	mov.b32 	%r330, 0;
$L__BB2_86:
	mul.wide.u32 	%rd55, %r330, 4;
	add.s64 	%rd56, %rd3, %rd55;
	ld.local.u32 	%r197, [%rd56];
	setp.ne.s32 	%p160, %r328, %r197;
	@%p160 bra 	$L__BB2_89;
	mul.wide.u32 	%rd57, %r330, 4;
	add.s64 	%rd58, %rd4, %rd57;
	ld.local.u32 	%r198, [%rd58];
	setp.ne.s32 	%p161, %r329, %r198;
	@%p161 bra 	$L__BB2_89;
	min.s32 	%r199, %r328, %r329;
	cvt.rn.f64.s32 	%fd175, %r199;
	{
	.reg .b32 %temp; 
	mov.b64 	{%temp, %r200}, %fd175;
	}
	abs.f64 	%fd176, %fd175;
	{ // callseq 35, 0
	.param .b64 param0;
	st.param.f64 	[param0], %fd176;
	.param .b64 retval0;
	call.uni (retval0), 
	__internal_accurate_pow, 
	(
	param0
	);
	ld.param.f64 	%fd177, [retval0];
	} // callseq 35
	setp.lt.s32 	%p168, %r200, 0;
	neg.f64 	%fd179, %fd177;
	selp.f64 	%fd180, %fd179, %fd177, %p109;
	selp.f64 	%fd181, %fd180, %fd177, %p168;
	setp.eq.s32 	%p169, %r199, 0;
	selp.b32 	%r201, %r200, 0, %p109;
	or.b32  	%r202, %r201, 2146435072;
	selp.b32 	%r203, %r202, %r201, %p108;
	mov.b32 	%r204, 0;
	mov.b64 	%fd182, {%r204, %r203};
	selp.f64 	%fd183, %fd182, %fd181, %p169;
	setp.eq.s32 	%p170, %r199, 1;
	add.f64 	%fd184, %fd183, %fd183;
	sqrt.rn.f64 	%fd185, %fd184;
	cvt.rn.f32.f64 	%f122, %fd185;
	div.rn.f32 	%f123, %f122, 0f41A00000;
	selp.f32 	%f339, 0f3D90D0C2, %f123, %p170;
	st.shared.f32 	[_ZZ9play_gamePfPiPjS1_iE5input+88], %f339;
	mov.b16 	%rs64, 1;
	mov.pred 	%p281, -1;
	bra.uni 	$L__BB2_90;
$L__BB2_89:
	add.s32 	%r330, %r330, 1;
	setp.ne.s32 	%p163, %r330, %r305;
	mov.b16 	%rs64, 0;
	mov.pred 	%p281, 0;
	@%p163 bra 	$L__BB2_86;
$L__BB2_90:
	and.b16  	%rs48, %rs61, 255;
	setp.eq.s16 	%p171, %rs48, 0;
	not.pred 	%p172, %p281;
	or.pred  	%p173, %p172, %p171;
	@%p173 bra 	$L__BB2_81;
$L__BB2_91:
	sub.s32 	%r205, 30, %r16;
	min.s32 	%r206, %r205, %r52;
	cvt.rn.f64.s32 	%fd186, %r206;
	{
	.reg .b32 %temp; 
	mov.b64 	{%temp, %r207}, %fd186;
	}
	abs.f64 	%fd187, %fd186;
	{ // callseq 36, 0
	.param .b64 param0;
	st.param.f64 	[param0], %fd187;
	.param .b64 retval0;
	call.uni (retval0), 
	__internal_accurate_pow, 
	(
	param0
	);
	ld.param.f64 	%fd188, [retval0];
	} // callseq 36
	setp.lt.s32 	%p177, %r207, 0;
	neg.f64 	%fd190, %fd188;
	selp.f64 	%fd191, %fd190, %fd188, %p109;
	selp.f64 	%fd192, %fd191, %fd188, %p177;
	setp.eq.s32 	%p178, %r206, 0;
	selp.b32 	%r208, %r207, 0, %p109;
	or.b32  	%r209, %r208, 2146435072;
	selp.b32 	%r210, %r209, %r208, %p108;
	mov.b32 	%r211, 0;
	mov.b64 	%fd193, {%r211, %r210};
	selp.f64 	%fd194, %fd193, %fd192, %p178;
	setp.eq.s32 	%p179, %r206, 1;
	add.f64 	%fd195, %fd194, %fd194;
	sqrt.rn.f64 	%fd196, %fd195;
	cvt.rn.f32.f64 	%f125, %fd196;
	selp.f32 	%f66, 0f3FB504F3, %f125, %p179;
	setp.eq.f32 	%p180, %f66, 0f00000000;
	mov.f32 	%f342, 0f3F800000;
	@%p180 bra 	$L__BB2_93;
	div.rn.f32 	%f342, %f66, 0f41A00000;
	st.shared.f32 	[_ZZ9play_gamePfPiPjS1_iE5input+92], %f342;
$L__BB2_93:
	setp.gt.u32 	%p181, %r2, 29;
	@%p181 bra 	$L__BB2_95;
	ld.shared.f32 	%f126, [%r3];
	fma.rn.f32 	%f127, %f126, %f303, 0f00000000;
	ld.shared.f32 	%f128, [%r3+120];
	fma.rn.f32 	%f129, %f128, %f304, %f127;
	ld.shared.f32 	%f130, [%r3+240];
	fma.rn.f32 	%f131, %f130, %f305, %f129;
	ld.shared.f32 	%f132, [%r3+360];
	fma.rn.f32 	%f133, %f132, %f306, %f131;
	ld.shared.f32 	%f134, [%r3+480];
	fma.rn.f32 	%f135, %f134, %f307, %f133;
	ld.shared.f32 	%f136, [%r3+600];
	fma.rn.f32 	%f137, %f136, %f308, %f135;
	ld.shared.f32 	%f138, [%r3+720];
	fma.rn.f32 	%f139, %f138, %f309, %f137;
	ld.shared.f32 	%f140, [%r3+840];
	fma.rn.f32 	%f141, %f140, %f310, %f139;
	ld.shared.f32 	%f142, [%r3+960];
	fma.rn.f32 	%f143, %f142, %f311, %f141;
	ld.shared.f32 	%f144, [%r3+1080];
	fma.rn.f32 	%f145, %f144, %f312, %f143;
	ld.shared.f32 	%f146, [%r3+1200];
	fma.rn.f32 	%f147, %f146, %f313, %f145;
	ld.shared.f32 	%f148, [%r3+1320];
	fma.rn.f32 	%f149, %f148, %f314, %f147;
	ld.shared.f32 	%f150, [%r3+1440];
	fma.rn.f32 	%f151, %f150, %f320, %f149;
	ld.shared.f32 	%f152, [%r3+1560];
	fma.rn.f32 	%f153, %f152, %f318, %f151;
	ld.shared.f32 	%f154, [%r3+1680];
	fma.rn.f32 	%f155, %f154, %f321, %f153;
	ld.shared.f32 	%f156, [%r3+1800];
	fma.rn.f32 	%f157, %f156, %f327, %f155;
	ld.shared.f32 	%f158, [%r3+1920];
	fma.rn.f32 	%f159, %f158, %f325, %f157;
	ld.shared.f32 	%f160, [%r3+2040];
	fma.rn.f32 	%f161, %f160, %f328, %f159;
	ld.shared.f32 	%f162, [%r3+2160];
	fma.rn.f32 	%f163, %f162, %f334, %f161;
	ld.shared.f32 	%f164, [%r3+2280];
	fma.rn.f32 	%f165, %f164, %f332, %f163;
	ld.shared.f32 	%f166, [%r3+2400];
	fma.rn.f32 	%f167, %f166, %f335, %f165;
	ld.shared.f32 	%f168, [%r3+2520];
	fma.rn.f32 	%f169, %f168, %f341, %f167;
	ld.shared.f32 	%f170, [%r3+2640];
	fma.rn.f32 	%f171, %f170, %f339, %f169;
	ld.shared.f32 	%f172, [%r3+2760];
	fma.rn.f32 	%f173, %f172, %f342, %f171;
	ld.shared.f32 	%f174, [%r3+2880];
	add.f32 	%f175, %f173, %f174;
	fma.rn.f32 	%f176, %f175, 0fBBBB989D, 0f3F000000;
	cvt.sat.f32.f32 	%f177, %f176;
	mov.f32 	%f178, 0f4B400001;
	mov.f32 	%f179, 0f437C0000;
	fma.rm.f32 	%f180, %f177, %f179, %f178;
	add.f32 	%f181, %f180, 0fCB40007F;
	neg.f32 	%f182, %f181;
	fma.rn.f32 	%f183, %f175, 0fBFB8AA3B, %f182;
	fma.rn.f32 	%f184, %f175, 0fB2A57060, %f183;
	mov.b32 	%r212, %f180;
	shl.b32 	%r213, %r212, 23;
	mov.b32 	%f185, %r213;
	ex2.approx.ftz.f32 	%f186, %f184;
	mul.f32 	%f187, %f186, %f185;
	cvt.f64.f32 	%fd197, %f187;
	add.f64 	%fd198, %fd197, 0d3FF0000000000000;
	rcp.rn.f64 	%fd199, %fd198;
	cvt.rn.f32.f64 	%f188, %fd199;
	shl.b32 	%r214, %r2, 2;
	mov.u32 	%r215, _ZZ9play_gamePfPiPjS1_iE13hidden_output;
	add.s32 	%r216, %r215, %r214;
	st.shared.f32 	[%r216], %f188;
$L__BB2_95:
	setp.gt.u32 	%p182, %r2, 3;
	bar.sync 	0;
	@%p182 bra 	$L__BB2_97;
	ld.shared.f32 	%f189, [%r3+3000];
	ld.shared.f32 	%f190, [_ZZ9play_gamePfPiPjS1_iE13hidden_output];
	fma.rn.f32 	%f191, %f189, %f190, 0f00000000;
	ld.shared.f32 	%f192, [%r3+3016];
	ld.shared.f32 	%f193, [_ZZ9play_gamePfPiPjS1_iE13hidden_output+4];
	fma.rn.f32 	%f194, %f192, %f193, %f191;
	ld.shared.f32 	%f195, [%r3+3032];
	ld.shared.f32 	%f196, [_ZZ9play_gamePfPiPjS1_iE13hidden_output+8];
	fma.rn.f32 	%f197, %f195, %f196, %f194;
	ld.shared.f32 	%f198, [%r3+3048];
	ld.shared.f32 	%f199, [_ZZ9play_gamePfPiPjS1_iE13hidden_output+12];
	fma.rn.f32 	%f200, %f198, %f199, %f197;
	ld.shared.f32 	%f201, [%r3+3064];
	ld.shared.f32 	%f202, [_ZZ9play_gamePfPiPjS1_iE13hidden_output+16];
	fma.rn.f32 	%f203, %f201, %f202, %f200;
	ld.shared.f32 	%f204, [%r3+3080];
	ld.shared.f32 	%f205, [_ZZ9play_gamePfPiPjS1_iE13hidden_output+20];
	fma.rn.f32 	%f206, %f204, %f205, %f203;
	ld.shared.f32 	%f207, [%r3+3096];
	ld.shared.f32 	%f208, [_ZZ9play_gamePfPiPjS1_iE13hidden_output+24];
	fma.rn.f32 	%f209, %f207, %f208, %f206;
	ld.shared.f32 	%f210, [%r3+3112];
	ld.shared.f32 	%f211, [_ZZ9play_gamePfPiPjS1_iE13hidden_output+28];
	fma.rn.f32 	%f212, %f210, %f211, %f209;
	ld.shared.f32 	%f213, [%r3+3128];
	ld.shared.f32 	%f214, [_ZZ9play_gamePfPiPjS1_iE13hidden_output+32];
	fma.rn.f32 	%f215, %f213, %f214, %f212;
	ld.shared.f32 	%f216, [%r3+3144];
	ld.shared.f32 	%f217, [_ZZ9play_gamePfPiPjS1_iE13hidden_output+36];
	fma.rn.f32 	%f218, %f216, %f217, %f215;
	ld.shared.f32 	%f219, [%r3+3160];
	ld.shared.f32 	%f220, [_ZZ9play_gamePfPiPjS1_iE13hidden_output+40];
	fma.rn.f32 	%f221, %f219, %f220, %f218;
	ld.shared.f32 	%f222, [%r3+3176];
	ld.shared.f32 	%f223, [_ZZ9play_gamePfPiPjS1_iE13hidden_output+44];
	fma.rn.f32 	%f224, %f222, %f223, %f221;
	ld.shared.f32 	%f225, [%r3+3192];
	ld.shared.f32 	%f226, [_ZZ9play_gamePfPiPjS1_iE13hidden_output+48];
	fma.rn.f32 	%f227, %f225, %f226, %f224;
	ld.shared.f32 	%f228, [%r3+3208];
	ld.shared.f32 	%f229, [_ZZ9play_gamePfPiPjS1_iE13hidden_output+52];
	fma.rn.f32 	%f230, %f228, %f229, %f227;
	ld.shared.f32 	%f231, [%r3+3224];
	ld.shared.f32 	%f232, [_ZZ9play_gamePfPiPjS1_iE13hidden_output+56];
	fma.rn.f32 	%f233, %f231, %f232, %f230;
	ld.shared.f32 	%f234, [%r3+3240];
	ld.shared.f32 	%f235, [_ZZ9play_gamePfPiPjS1_iE13hidden_output+60];
	fma.rn.f32 	%f236, %f234, %f235, %f233;
	ld.shared.f32 	%f237, [%r3+3256];
	ld.shared.f32 	%f238, [_ZZ9play_gamePfPiPjS1_iE13hidden_output+64];
	fma.rn.f32 	%f239, %f237, %f238, %f236;
	ld.shared.f32 	%f240, [%r3+3272];
	ld.shared.f32 	%f241, [_ZZ9play_gamePfPiPjS1_iE13hidden_output+68];
	fma.rn.f32 	%f242, %f240, %f241, %f239;
	ld.shared.f32 	%f243, [%r3+3288];
	ld.shared.f32 	%f244, [_ZZ9play_gamePfPiPjS1_iE13hidden_output+72];
	fma.rn.f32 	%f245, %f243, %f244, %f242;
	ld.shared.f32 	%f246, [%r3+3304];
	ld.shared.f32 	%f247, [_ZZ9play_gamePfPiPjS1_iE13hidden_output+76];
	fma.rn.f32 	%f248, %f246, %f247, %f245;
	ld.shared.f32 	%f249, [%r3+3320];
	ld.shared.f32 	%f250, [_ZZ9play_gamePfPiPjS1_iE13hidden_output+80];
	fma.rn.f32 	%f251, %f249, %f250, %f248;
	ld.shared.f32 	%f252, [%r3+3336];
	ld.shared.f32 	%f253, [_ZZ9play_gamePfPiPjS1_iE13hidden_output+84];
	fma.rn.f32 	%f254, %f252, %f253, %f251;
	ld.shared.f32 	%f255, [%r3+3352];
	ld.shared.f32 	%f256, [_ZZ9play_gamePfPiPjS1_iE13hidden_output+88];
	fma.rn.f32 	%f257, %f255, %f256, %f254;
	ld.shared.f32 	%f258, [%r3+3368];
	ld.shared.f32 	%f259, [_ZZ9play_gamePfPiPjS1_iE13hidden_output+92];
	fma.rn.f32 	%f260, %f258, %f259, %f257;
	ld.shared.f32 	%f261, [%r3+3384];
	ld.shared.f32 	%f262, [_ZZ9play_gamePfPiPjS1_iE13hidden_output+96];
	fma.rn.f32 	%f263, %f261, %f262, %f260;
	ld.shared.f32 	%f264, [%r3+3400];
	ld.shared.f32 	%f265, [_ZZ9play_gamePfPiPjS1_iE13hidden_output+100];
	fma.rn.f32 	%f266, %f264, %f265, %f263;
	ld.shared.f32 	%f267, [%r3+3416];
	ld.shared.f32 	%f268, [_ZZ9play_gamePfPiPjS1_iE13hidden_output+104];
	fma.rn.f32 	%f269, %f267, %f268, %f266;
	ld.shared.f32 	%f270, [%r3+3432];
	ld.shared.f32 	%f271, [_ZZ9play_gamePfPiPjS1_iE13hidden_output+108];
	fma.rn.f32 	%f272, %f270, %f271, %f269;
	ld.shared.f32 	%f273, [%r3+3448];
	ld.shared.f32 	%f274, [_ZZ9play_gamePfPiPjS1_iE13hidden_output+112];
	fma.rn.f32 	%f275, %f273, %f274, %f272;
	ld.shared.f32 	%f276, [%r3+3464];
	ld.shared.f32 	%f277, [_ZZ9play_gamePfPiPjS1_iE13hidden_output+116];
	fma.rn.f32 	%f278, %f276, %f277, %f275;
	ld.shared.f32 	%f279, [%r3+3480];
	add.f32 	%f280, %f278, %f279;
	fma.rn.f32 	%f281, %f280, 0fBBBB989D, 0f3F000000;
	cvt.sat.f32.f32 	%f282, %f281;
	mov.f32 	%f283, 0f4B400001;
	mov.f32 	%f284, 0f437C0000;
	fma.rm.f32 	%f285, %f282, %f284, %f283;
	add.f32 	%f286, %f285, 0fCB40007F;
	neg.f32 	%f287, %f286;
	fma.rn.f32 	%f288, %f280, 0fBFB8AA3B, %f287;
	fma.rn.f32 	%f289, %f280, 0fB2A57060, %f288;
	mov.b32 	%r217, %f285;
	shl.b32 	%r218, %r217, 23;
	mov.b32 	%f290, %r218;
	ex2.approx.ftz.f32 	%f291, %f289;
	mul.f32 	%f292, %f291, %f290;
	cvt.f64.f32 	%fd200, %f292;
	add.f64 	%fd201, %fd200, 0d3FF0000000000000;
	rcp.rn.f64 	%fd202, %fd201;
	cvt.rn.f32.f64 	%f293, %fd202;
	shl.b32 	%r219, %r2, 2;
	mov.u32 	%r220, _ZZ9play_gamePfPiPjS1_iE6output;
	add.s32 	%r221, %r220, %r219;
	st.shared.f32 	[%r221], %f293;
$L__BB2_97:
	setp.ne.s32 	%p183, %r2, 0;
	bar.sync 	0;
	@%p183 bra 	$L__BB2_99;
	ld.shared.f32 	%f294, [_ZZ9play_gamePfPiPjS1_iE6output];
	ld.shared.f32 	%f295, [_ZZ9play_gamePfPiPjS1_iE6output+4];
	setp.gt.f32 	%p184, %f295, %f294;
	selp.f32 	%f296, %f295, %f294, %p184;
	ld.shared.f32 	%f297, [_ZZ9play_gamePfPiPjS1_iE6output+8];
	setp.gt.f32 	%p185, %f297, %f296;
	selp.f32 	%f298, %f297, %f296, %p185;
	ld.shared.f32 	%f299, [_ZZ9play_gamePfPiPjS1_iE6output+12];
	setp.gt.f32 	%p186, %f299, %f298;
	selp.f32 	%f300, 0f40000000, 0f3F800000, %p184;
	selp.f32 	%f301, 0f40400000, %f300, %p185;
	selp.f32 	%f302, 0f40800000, %f301, %p186;
	cvt.rzi.s32.f32 	%r331, %f302;
$L__BB2_99:
	bar.sync 	0;
	st.local.u32 	[%rd3], %r16;
	st.local.u32 	[%rd4], %r15;
	setp.lt.s32 	%p187, %r305, 2;
	@%p187 bra 	$L__BB2_107;
	add.s32 	%r61, %r305, -1;
	add.s32 	%r223, %r305, -2;
	and.b32  	%r62, %r61, 3;
	setp.lt.u32 	%p188, %r223, 3;
	mov.b32 	%r335, 1;
	@%p188 bra 	$L__BB2_103;
	and.b32  	%r63, %r61, -4;
	mov.b32 	%r332, 1;
$L__BB2_102:
	mul.wide.u32 	%rd59, %r332, 4;
	add.s64 	%rd60, %rd3, %rd59;
	ld.local.u32 	%r225, [%rd60];
	add.s64 	%rd61, %rd4, %rd59;
	ld.local.u32 	%r226, [%rd61];
	st.local.u32 	[%rd60], %r337;
	st.local.u32 	[%rd61], %r336;
	ld.local.v2.u32 	{%r227, %r228}, [%rd60+4];
	ld.local.v2.u32 	{%r229, %r230}, [%rd61+4];
	st.local.v2.u32 	[%rd60+4], {%r225, %r227};
	st.local.v2.u32 	[%rd61+4], {%r226, %r229};
	ld.local.u32 	%r337, [%rd60+12];
	ld.local.u32 	%r336, [%rd61+12];
	st.local.u32 	[%rd60+12], %r228;
	st.local.u32 	[%rd61+12], %r230;
	add.s32 	%r335, %r332, 4;
	add.s32 	%r231, %r332, 3;
	setp.ne.s32 	%p189, %r231, %r63;
	mov.u32 	%r332, %r335;
	@%p189 bra 	$L__BB2_102;
$L__BB2_103:
	setp.eq.s32 	%p190, %r62, 0;
	@%p190 bra 	$L__BB2_107;
	mul.wide.u32 	%rd62, %r335, 4;
	add.s64 	%rd9, %rd3, %rd62;
	ld.local.u32 	%r73, [%rd9];
	add.s64 	%rd10, %rd4, %rd62;
	ld.local.u32 	%r74, [%rd10];
	st.local.u32 	[%rd9], %r337;
	st.local.u32 	[%rd10], %r336;
	setp.eq.s32 	%p191, %r62, 1;
	@%p191 bra 	$L__BB2_107;
	ld.local.u32 	%r75, [%rd9+4];
	ld.local.u32 	%r76, [%rd10+4];
	st.local.u32 	[%rd9+4], %r73;
	st.local.u32 	[%rd10+4], %r74;
	setp.eq.s32 	%p192, %r62, 2;
	@%p192 bra 	$L__BB2_107;
	st.local.u32 	[%rd9+8], %r75;
	st.local.u32 	[%rd10+8], %r76;
$L__BB2_107:
	setp.gt.s32 	%p193, %r331, 2;
	@%p193 bra 	$L__BB2_111;
	setp.eq.s32 	%p196, %r331, 1;
	@%p196 bra 	$L__BB2_114;
	setp.eq.s32 	%p197, %r331, 2;
	mov.u32 	%r338, %r15;
	mov.u32 	%r339, %r16;
	@%p197 bra 	$L__BB2_110;
	bra.uni 	$L__BB2_116;
$L__BB2_110:
	add.s32 	%r339, %r16, 1;
	mov.u32 	%r338, %r15;
	bra.uni 	$L__BB2_116;
$L__BB2_111:
	setp.eq.s32 	%p194, %r331, 3;
	@%p194 bra 	$L__BB2_115;
	setp.eq.s32 	%p195, %r331, 4;
	mov.u32 	%r338, %r15;
	mov.u32 	%r339, %r16;
	@%p195 bra 	$L__BB2_113;
	bra.uni 	$L__BB2_116;
$L__BB2_113:
	add.s32 	%r338, %r15, 1;
	mov.u32 	%r339, %r16;
	bra.uni 	$L__BB2_116;
$L__BB2_114:
	add.s32 	%r339, %r16, -1;
	mov.u32 	%r338, %r15;
	bra.uni 	$L__BB2_116;
$L__BB2_115:
	add.s32 	%r338, %r15, -1;
	mov.u32 	%r339, %r16;
$L__BB2_116:
	setp.lt.s32 	%p198, %r305, 1;
	setp.gt.u32 	%p199, %r339, 29;
	setp.gt.u32 	%p200, %r338, 19;
	selp.f64 	%fd203, 0dBFF0000000000000, 0d0000000000000000, %p200;
	selp.f64 	%fd210, 0dBFF0000000000000, %fd203, %p199;
	@%p198 bra 	$L__BB2_191;
	and.b32  	%r83, %r305, 15;
	setp.lt.u32 	%p201, %r305, 16;
	mov.b32 	%r342, 0;
	@%p201 bra 	$L__BB2_152;
	and.b32  	%r342, %r305, 2147483632;
	mov.b32 	%r340, 0;
$L__BB2_119:
	.pragma "nounroll";
	mul.wide.u32 	%rd63, %r340, 4;
	add.s64 	%rd11, %rd3, %rd63;
	ld.local.u32 	%r234, [%rd11];
	setp.ne.s32 	%p202, %r234, %r339;
	add.s64 	%rd12, %rd4, %rd63;
	@%p202 bra 	$L__BB2_121;
	ld.local.u32 	%r235, [%rd12];
	setp.eq.s32 	%p203, %r235, %r338;
	selp.f64 	%fd210, 0dBFF0000000000000, %fd210, %p203;
$L__BB2_121:
	ld.local.u32 	%r236, [%rd11+4];
	setp.ne.s32 	%p204, %r236, %r339;
	@%p204 bra 	$L__BB2_123;
	ld.local.u32 	%r237, [%rd12+4];
	setp.eq.s32 	%p205, %r237, %r338;
	selp.f64 	%fd210, 0dBFF0000000000000, %fd210, %p205;
$L__BB2_123:
	ld.local.u32 	%r238, [%rd11+8];
	setp.ne.s32 	%p206, %r238, %r339;
	@%p206 bra 	$L__BB2_125;
	ld.local.u32 	%r239, [%rd12+8];
	setp.eq.s32 	%p207, %r239, %r338;
	selp.f64 	%fd210, 0dBFF0000000000000, %fd210, %p207;
$L__BB2_125:
	ld.local.u32 	%r240, [%rd11+12];
	setp.ne.s32 	%p208, %r240, %r339;
	@%p208 bra 	$L__BB2_127;
	ld.local.u32 	%r241, [%rd12+12];
	setp.eq.s32 	%p209, %r241, %r338;
	selp.f64 	%fd210, 0dBFF0000000000000, %fd210, %p209;
$L__BB2_127:
	ld.local.u32 	%r242, [%rd11+16];
	setp.ne.s32 	%p210, %r242, %r339;
	@%p210 bra 	$L__BB2_129;
	ld.local.u32 	%r243, [%rd12+16];
	setp.eq.s32 	%p211, %r243, %r338;
	selp.f64 	%fd210, 0dBFF0000000000000, %fd210, %p211;
$L__BB2_129:
	ld.local.u32 	%r244, [%rd11+20];
	setp.ne.s32 	%p212, %r244, %r339;
	@%p212 bra 	$L__BB2_131;
	ld.local.u32 	%r245, [%rd12+20];
	setp.eq.s32 	%p213, %r245, %r338;
	selp.f64 	%fd210, 0dBFF0000000000000, %fd210, %p213;
$L__BB2_131:
	ld.local.u32 	%r246, [%rd11+24];
	setp.ne.s32 	%p214, %r246, %r339;
	@%p214 bra 	$L__BB2_133;
	ld.local.u32 	%r247, [%rd12+24];
	setp.eq.s32 	%p215, %r247, %r338;
	selp.f64 	%fd210, 0dBFF0000000000000, %fd210, %p215;
$L__BB2_133:
	ld.local.u32 	%r248, [%rd11+28];
	setp.ne.s32 	%p216, %r248, %r339;
	@%p216 bra 	$L__BB2_135;
	ld.local.u32 	%r249, [%rd12+28];
	setp.eq.s32 	%p217, %r249, %r338;
	selp.f64 	%fd210, 0dBFF0000000000000, %fd210, %p217;
$L__BB2_135:
	ld.local.u32 	%r250, [%rd11+32];
	setp.ne.s32 	%p218, %r250, %r339;
	@%p218 bra 	$L__BB2_137;
	ld.local.u32 	%r251, [%rd12+32];
	setp.eq.s32 	%p219, %r251, %r338;
	selp.f64 	%fd210, 0dBFF0000000000000, %fd210, %p219;
$L__BB2_137:
	ld.local.u32 	%r252, [%rd11+36];
	setp.ne.s32 	%p220, %r252, %r339;
	@%p220 bra 	$L__BB2_139;
	ld.local.u32 	%r253, [%rd12+36];
	setp.eq.s32 	%p221, %r253, %r338;
	selp.f64 	%fd210, 0dBFF0000000000000, %fd210, %p221;
$L__BB2_139:
	ld.local.u32 	%r254, [%rd11+40];
	setp.ne.s32 	%p222, %r254, %r339;
	@%p222 bra 	$L__BB2_141;
	ld.local.u32 	%r255, [%rd12+40];
	setp.eq.s32 	%p223, %r255, %r338;
	selp.f64 	%fd210, 0dBFF0000000000000, %fd210, %p223;
$L__BB2_141:
	ld.local.u32 	%r256, [%rd11+44];
	setp.ne.s32 	%p224, %r256, %r339;
	@%p224 bra 	$L__BB2_143;
	ld.local.u32 	%r257, [%rd12+44];
	setp.eq.s32 	%p225, %r257, %r338;
	selp.f64 	%fd210, 0dBFF0000000000000, %fd210, %p225;
$L__BB2_143:
	ld.local.u32 	%r258, [%rd11+48];
	setp.ne.s32 	%p226, %r258, %r339;
	@%p226 bra 	$L__BB2_145;
	ld.local.u32 	%r259, [%rd12+48];
	setp.eq.s32 	%p227, %r259, %r338;
	selp.f64 	%fd210, 0dBFF0000000000000, %fd210, %p227;
$L__BB2_145:
	ld.local.u32 	%r260, [%rd11+52];
	setp.ne.s32 	%p228, %r260, %r339;
	@%p228 bra 	$L__BB2_147;
	ld.local.u32 	%r261, [%rd12+52];
	setp.eq.s32 	%p229, %r261, %r338;
	selp.f64 	%fd210, 0dBFF0000000000000, %fd210, %p229;
$L__BB2_147:
	ld.local.u32 	%r262, [%rd11+56];
	setp.ne.s32 	%p230, %r262, %r339;
	@%p230 bra 	$L__BB2_149;
	ld.local.u32 	%r263, [%rd12+56];
	setp.eq.s32 	%p231, %r263, %r338;
	selp.f64 	%fd210, 0dBFF0000000000000, %fd210, %p231;
$L__BB2_149:
	ld.local.u32 	%r264, [%rd11+60];
	setp.ne.s32 	%p232, %r264, %r339;
	@%p232 bra 	$L__BB2_151;
	ld.local.u32 	%r265, [%rd12+60];
	setp.eq.s32 	%p233, %r265, %r338;
	selp.f64 	%fd210, 0dBFF0000000000000, %fd210, %p233;
$L__BB2_151:
	add.s32 	%r340, %r340, 16;
	setp.ne.s32 	%p234, %r340, %r342;
	@%p234 bra 	$L__BB2_119;
$L__BB2_152:
	setp.eq.s32 	%p235, %r83, 0;
	@%p235 bra 	$L__BB2_191;
	and.b32  	%r88, %r305, 7;
	setp.lt.u32 	%p236, %r83, 8;
	@%p236 bra 	$L__BB2_171;
	mul.wide.u32 	%rd64, %r342, 4;
	add.s64 	%rd13, %rd3, %rd64;
	ld.local.u32 	%r266, [%rd13];
	setp.ne.s32 	%p237, %r266, %r339;
	add.s64 	%rd14, %rd4, %rd64;
	@%p237 bra 	$L__BB2_156;
	ld.local.u32 	%r267, [%rd14];
	setp.eq.s32 	%p238, %r267, %r338;
	selp.f64 	%fd210, 0dBFF0000000000000, %fd210, %p238;
$L__BB2_156:
	ld.local.u32 	%r268, [%rd13+4];
	setp.ne.s32 	%p239, %r268, %r339;
	@%p239 bra 	$L__BB2_158;
	ld.local.u32 	%r269, [%rd14+4];
	setp.eq.s32 	%p240, %r269, %r338;
	selp.f64 	%fd210, 0dBFF0000000000000, %fd210, %p240;
$L__BB2_158:
	ld.local.u32 	%r270, [%rd13+8];
	setp.ne.s32 	%p241, %r270, %r339;
	@%p241 bra 	$L__BB2_160;
	ld.local.u32 	%r271, [%rd14+8];
	setp.eq.s32 	%p242, %r271, %r338;
	selp.f64 	%fd210, 0dBFF0000000000000, %fd210, %p242;
$L__BB2_160:
	ld.local.u32 	%r272, [%rd13+12];
	setp.ne.s32 	%p243, %r272, %r339;
	@%p243 bra 	$L__BB2_162;
	ld.local.u32 	%r273, [%rd14+12];
	setp.eq.s32 	%p244, %r273, %r338;
	selp.f64 	%fd210, 0dBFF0000000000000, %fd210, %p244;
$L__BB2_162:
	ld.local.u32 	%r274, [%rd13+16];
	setp.ne.s32 	%p245, %r274, %r339;
	@%p245 bra 	$L__BB2_164;
	ld.local.u32 	%r275, [%rd14+16];
	setp.eq.s32 	%p246, %r275, %r338;
	selp.f64 	%fd210, 0dBFF0000000000000, %fd210, %p246;
$L__BB2_164:
	ld.local.u32 	%r276, [%rd13+20];
	setp.ne.s32 	%p247, %r276, %r339;
	@%p247 bra 	$L__BB2_166;
	ld.local.u32 	%r277, [%rd14+20];
	setp.eq.s32 	%p248, %r277, %r338;
	selp.f64 	%fd210, 0dBFF0000000000000, %fd210, %p248;
$L__BB2_166:
	ld.local.u32 	%r278, [%rd13+24];
	setp.ne.s32 	%p249, %r278, %r339;
	@%p249 bra 	$L__BB2_168;
	ld.local.u32 	%r279, [%rd14+24];
	setp.eq.s32 	%p250, %r279, %r338;
	selp.f64 	%fd210, 0dBFF0000000000000, %fd210, %p250;
$L__BB2_168:
	ld.local.u32 	%r280, [%rd13+28];
	setp.ne.s32 	%p251, %r280, %r339;
	@%p251 bra 	$L__BB2_170;
	ld.local.u32 	%r281, [%rd14+28];
	setp.eq.s32 	%p252, %r281, %r338;
	selp.f64 	%fd210, 0dBFF0000000000000, %fd210, %p252;
$L__BB2_170:
	add.s32 	%r342, %r342, 8;
$L__BB2_171:
	setp.eq.s32 	%p253, %r88, 0;
	@%p253 bra 	$L__BB2_191;
	and.b32  	%r91, %r305, 3;
	setp.lt.u32 	%p254, %r88, 4;
	@%p254 bra 	$L__BB2_182;
	mul.wide.u32 	%rd65, %r342, 4;
	add.s64 	%rd15, %rd3, %rd65;
	ld.local.u32 	%r282, [%rd15];
	setp.ne.s32 	%p255, %r282, %r339;
	add.s64 	%rd16, %rd4, %rd65;
	@%p255 bra 	$L__BB2_175;
	ld.local.u32 	%r283, [%rd16];
	setp.eq.s32 	%p256, %r283, %r338;
	selp.f64 	%fd210, 0dBFF0000000000000, %fd210, %p256;
$L__BB2_175:
	ld.local.u32 	%r284, [%rd15+4];
	setp.ne.s32 	%p257, %r284, %r339;
	@%p257 bra 	$L__BB2_177;
	ld.local.u32 	%r285, [%rd16+4];
	setp.eq.s32 	%p258, %r285, %r338;
	selp.f64 	%fd210, 0dBFF0000000000000, %fd210, %p258;
$L__BB2_177:
	ld.local.u32 	%r286, [%rd15+8];
	setp.ne.s32 	%p259, %r286, %r339;
	@%p259 bra 	$L__BB2_179;
	ld.local.u32 	%r287, [%rd16+8];
	setp.eq.s32 	%p260, %r287, %r338;
	selp.f64 	%fd210, 0dBFF0000000000000, %fd210, %p260;
$L__BB2_179:
	ld.local.u32 	%r288, [%rd15+12];
	setp.ne.s32 	%p261, %r288, %r339;
	@%p261 bra 	$L__BB2_181;
	ld.local.u32 	%r289, [%rd16+12];
	setp.eq.s32 	%p262, %r289, %r338;
	selp.f64 	%fd210, 0dBFF0000000000000, %fd210, %p262;
$L__BB2_181:
	add.s32 	%r342, %r342, 4;
$L__BB2_182:
	setp.eq.s32 	%p263, %r91, 0;
	@%p263 bra 	$L__BB2_191;
	mul.wide.u32 	%rd66, %r342, 4;
	add.s64 	%rd17, %rd3, %rd66;
	ld.local.u32 	%r290, [%rd17];
	setp.ne.s32 	%p264, %r290, %r339;
	add.s64 	%rd18, %rd4, %rd66;
	@%p264 bra 	$L__BB2_185;
	ld.local.u32 	%r291, [%rd18];
	setp.eq.s32 	%p265, %r291, %r338;
	selp.f64 	%fd210, 0dBFF0000000000000, %fd210, %p265;
$L__BB2_185:
	setp.eq.s32 	%p266, %r91, 1;
	@%p266 bra 	$L__BB2_191;
	ld.local.u32 	%r292, [%rd17+4];
	setp.ne.s32 	%p267, %r292, %r339;
	@%p267 bra 	$L__BB2_188;
	ld.local.u32 	%r293, [%rd18+4];
	setp.eq.s32 	%p268, %r293, %r338;
	selp.f64 	%fd210, 0dBFF0000000000000, %fd210, %p268;
$L__BB2_188:
	setp.eq.s32 	%p269, %r91, 2;
	@%p269 bra 	$L__BB2_191;
	ld.local.u32 	%r294, [%rd17+8];
	setp.ne.s32 	%p270, %r294, %r339;
	@%p270 bra 	$L__BB2_191;
	ld.local.u32 	%r295, [%rd18+8];
	setp.eq.s32 	%p271, %r295, %r338;
	selp.f64 	%fd210, 0dBFF0000000000000, %fd210, %p271;
$L__BB2_191:
	setp.ne.s32 	%p272, %r339, %r308;
	setp.ne.s32 	%p273, %r338, %r307;
	or.pred  	%p274, %p272, %p273;
	@%p274 bra 	$L__BB2_193;
	mul.wide.u32 	%rd67, %r306, 4;
	add.s64 	%rd68, %rd2, %rd67;
	ld.global.u32 	%r296, [%rd68];
	mul.hi.u32 	%r297, %r296, -2004318071;
	shr.u32 	%r298, %r297, 4;
	mul.lo.s32 	%r299, %r298, 30;
	sub.s32 	%r308, %r296, %r299;
	add.s64 	%rd69, %rd1, %rd67;
	ld.global.u32 	%r300, [%rd69];
	mul.hi.u32 	%r301, %r300, -858993459;
	shr.u32 	%r302, %r301, 4;
	mul.lo.s32 	%r303, %r302, 20;
	sub.s32 	%r307, %r300, %r303;
	add.s32 	%r306, %r306, 1;
	add.s32 	%r305, %r305, 1;
	mov.f64 	%fd210, 0d3FF0000000000000;
	bra.uni 	$L__BB2_194;
$L__BB2_193:
	setp.eq.f64 	%p275, %fd210, 0dBFF0000000000000;
	@%p275 bra 	$L__BB2_195;
$L__BB2_194:
	add.f64 	%fd248, %fd248, %fd210;
	add.s32 	%r312, %r312, 1;
	setp.ne.s32 	%p276, %r312, 201;
	mov.u32 	%r336, %r15;
	mov.u32 	%r337, %r16;
	@%p276 bra 	$L__BB2_1;
$L__BB2_195:
	setp.ne.s32 	%p277, %r2, 0;
	bar.sync 	0;
	@%p277 bra 	$L__BB2_197;
	ld.param.u64 	%rd73, [_Z9play_gamePfPiPjS1_i_param_1];
	cvt.rzi.s32.f64 	%r304, %fd248;
	cvta.to.global.u64 	%rd70, %rd73;
	mul.wide.u32 	%rd71, %r1, 4;
	add.s64 	%rd72, %rd70, %rd71;
	st.global.u32 	[%rd72], %r304;
$L__BB2_197:
	ret;

}
	// .globl	_Z10select_topPfS_Pi
.visible .entry _Z10select_topPfS_Pi(
	.param .u64 .ptr .align 1 _Z10select_topPfS_Pi_param_0,
	.param .u64 .ptr .align 1 _Z10select_topPfS_Pi_param_1,
	.param .u64 .ptr .align 1 _Z10select_topPfS_Pi_param_2
)
{
	.reg .b32 	%r<7>;
	.reg .b32 	%f<2>;
	.reg .b64 	%rd<13>;

	ld.param.u64 	%rd1, [_Z10select_topPfS_Pi_param_0];
	ld.param.u64 	%rd2, [_Z10select_topPfS_Pi_param_1];
	ld.param.u64 	%rd3, [_Z10select_topPfS_Pi_param_2];
	cvta.to.global.u64 	%rd4, %rd2;
	cvta.to.global.u64 	%rd5, %rd1;
	cvta.to.global.u64 	%rd6, %rd3;
	mov.u32 	%r1, %ctaid.x;
	mov.u32 	%r2, %ntid.x;
	mov.u32 	%r3, %tid.x;
	mad.lo.s32 	%r4, %r1, %r2, %r3;
	mul.wide.u32 	%rd7, %r1, 4;
	add.s64 	%rd8, %rd6, %rd7;
	ld.global.u32 	%r5, [%rd8];
	mad.lo.s32 	%r6, %r5, %r2, %r3;
	mul.wide.s32 	%rd9, %r6, 4;
	add.s64 	%rd10, %rd5, %rd9;
	ld.global.f32 	%f1, [%rd10];
	mul.wide.s32 	%rd11, %r4, 4;
	add.s64 	%rd12, %rd4, %rd11;
	st.global.f32 	[%rd12], %f1;
	ret;

}
	// .globl	_Z8myprint1PiS_
.visible .entry _Z8myprint1PiS_(
	.param .u64 .ptr .align 1 _Z8myprint1PiS__param_0,
	.param .u64 .ptr .align 1 _Z8myprint1PiS__param_1
)
{
	.local .align 8 .b8 	__local_depot4[8];
	.reg .b64 	%SP;
	.reg .b64 	%SPL;
	.reg .pred 	%p<2>;
	.reg .b32 	%r<69>;
	.reg .b64 	%rd<18>;

	mov.u64 	%SPL, __local_depot4;
	cvta.local.u64 	%SP, %SPL;
	ld.param.u64 	%rd8, [_Z8myprint1PiS__param_0];
	ld.param.u64 	%rd9, [_Z8myprint1PiS__param_1];
	cvta.to.global.u64 	%rd10, %rd9;
	cvta.to.global.u64 	%rd11, %rd8;
	add.u64 	%rd12, %SP, 0;
	add.u64 	%rd1, %SPL, 0;
	add.s64 	%rd17, %rd11, 32;
	add.s64 	%rd16, %rd10, 32;
	mov.b32 	%r68, 0;
	mov.u64 	%rd13, $str$2;
$L__BB4_1:
	ld.global.u32 	%r4, [%rd17+-32];
	ld.global.u32 	%r5, [%rd16+-32];
	st.local.v2.u32 	[%rd1], {%r4, %r5};
	cvta.global.u64 	%rd14, %rd13;
	{ // callseq 37, 0
	.param .b64 param0;
	st.param.b64 	[param0], %rd14;
	.param .b64 param1;
	st.param.b64 	[param1], %rd12;
	.param .b32 retval0;
	call.uni (retval0), 
	vprintf, 
	(
	param0, 
	param1
	);
	ld.param.b32 	%r6, [retval0];
	} // callseq 37
	ld.global.u32 	%r8, [%rd17+-28];
	ld.global.u32 	%r9, [%rd16+-28];
	st.local.v2.u32 	[%rd1], {%r8, %r9};
	{ // callseq 38, 0
	.param .b64 param0;
	st.param.b64 	[param0], %rd14;
	.param .b64 param1;
	st.param.b64 	[param1], %rd12;
	.param .b32 retval0;
	call.uni (retval0), 
	vprintf, 
	(
	param0, 
	param1
	);
	ld.param.b32 	%r10, [retval0];
	} // callseq 38
	ld.global.u32 	%r12, [%rd17+-24];
	ld.global.u32 	%r13, [%rd16+-24];
	st.local.v2.u32 	[%rd1], {%r12, %r13};
	{ // callseq 39, 0
	.param .b64 param0;
	st.param.b64 	[param0], %rd14;
	.param .b64 param1;
	st.param.b64 	[param1], %rd12;
	.param .b32 retval0;
	call.uni (retval0), 
	vprintf, 
	(
	param0, 
	param1
	);
	ld.param.b32 	%r14, [retval0];
	} // callseq 39
	ld.global.u32 	%r16, [%rd17+-20];
	ld.global.u32 	%r17, [%rd16+-20];
	st.local.v2.u32 	[%rd1], {%r16, %r17};
	{ // callseq 40, 0
	.param .b64 param0;
	st.param.b64 	[param0], %rd14;
	.param .b64 param1;
	st.param.b64 	[param1], %rd12;
	.param .b32 retval0;
	call.uni (retval0), 
	vprintf, 
	(
	param0, 
	param1
	);
	ld.param.b32 	%r18, [retval0];
	} // callseq 40
	ld.global.u32 	%r20, [%rd17+-16];
	ld.global.u32 	%r21, [%rd16+-16];
	st.local.v2.u32 	[%rd1], {%r20, %r21};
	{ // callseq 41, 0
	.param .b64 param0;
	st.param.b64 	[param0], %rd14;
	.param .b64 param1;
	st.param.b64 	[param1], %rd12;
	.param .b32 retval0;
	call.uni (retval0), 
	vprintf, 
	(
	param0, 
	param1
	);
	ld.param.b32 	%r22, [retval0];
	} // callseq 41
	ld.global.u32 	%r24, [%rd17+-12];
	ld.global.u32 	%r25, [%rd16+-12];
	st.local.v2.u32 	[%rd1], {%r24, %r25};
	{ // callseq 42, 0
	.param .b64 param0;
	st.param.b64 	[param0], %rd14;
	.param .b64 param1;
	st.param.b64 	[param1], %rd12;
	.param .b32 retval0;
	call.uni (retval0), 
	vprintf, 
	(
	param0, 
	param1
	);
	ld.param.b32 	%r26, [retval0];
	} // callseq 42
	ld.global.u32 	%r28, [%rd17+-8];
	ld.global.u32 	%r29, [%rd16+-8];
	st.local.v2.u32 	[%rd1], {%r28, %r29};
	{ // callseq 43, 0
	.param .b64 param0;
	st.param.b64 	[param0], %rd14;
	.param .b64 param1;
	st.param.b64 	[param1], %rd12;
	.param .b32 retval0;
	call.uni (retval0), 
	vprintf, 
	(
	param0, 
	param1
	);
	ld.param.b32 	%r30, [retval0];
	} // callseq 43
	ld.global.u32 	%r32, [%rd17+-4];
	ld.global.u32 	%r33, [%rd16+-4];
	st.local.v2.u32 	[%rd1], {%r32, %r33};
	{ // callseq 44, 0
	.param .b64 param0;
	st.param.b64 	[param0], %rd14;
	.param .b64 param1;
	st.param.b64 	[param1], %rd12;
	.param .b32 retval0;
	call.uni (retval0), 
	vprintf, 
	(
	param0, 
	param1
	);
	ld.param.b32 	%r34, [retval0];
	} // callseq 44
	ld.global.u32 	%r36, [%rd17];
	ld.global.u32 	%r37, [%rd16];
	st.local.v2.u32 	[%rd1], {%r36, %r37};
	{ // callseq 45, 0
	.param .b64 param0;
	st.param.b64 	[param0], %rd14;
	.param .b64 param1;
	st.param.b64 	[param1], %rd12;
	.param .b32 retval0;
	call.uni (retval0), 
	vprintf, 
	(
	param0, 
	param1
	);
	ld.param.b32 	%r38, [retval0];
	} // callseq 45
	ld.global.u32 	%r40, [%rd17+4];
	ld.global.u32 	%r41, [%rd16+4];
	st.local.v2.u32 	[%rd1], {%r40, %r41};
	{ // callseq 46, 0
	.param .b64 param0;
	st.param.b64 	[param0], %rd14;
	.param .b64 param1;
	st.param.b64 	[param1], %rd12;
	.param .b32 retval0;
	call.uni (retval0), 
	vprintf, 
	(
	param0, 
	param1
	);
	ld.param.b32 	%r42, [retval0];
	} // callseq 46
	ld.global.u32 	%r44, [%rd17+8];
	ld.global.u32 	%r45, [%rd16+8];
	st.local.v2.u32 	[%rd1], {%r44, %r45};
	{ // callseq 47, 0
	.param .b64 param0;
	st.param.b64 	[param0], %rd14;
	.param .b64 param1;
	st.param.b64 	[param1], %rd12;
	.param .b32 retval0;
	call.uni (retval0), 
	vprintf, 
	(
	param0, 
	param1
	);
	ld.param.b32 	%r46, [retval0];
	} // callseq 47
	ld.global.u32 	%r48, [%rd17+12];
	ld.global.u32 	%r49, [%rd16+12];
	st.local.v2.u32 	[%rd1], {%r48, %r49};
	{ // callseq 48, 0
	.param .b64 param0;
	st.param.b64 	[param0], %rd14;
	.param .b64 param1;
	st.param.b64 	[param1], %rd12;
	.param .b32 retval0;
	call.uni (retval0), 
	vprintf, 
	(
	param0, 
	param1
	);
	ld.param.b32 	%r50, [retval0];
	} // callseq 48
	ld.global.u32 	%r52, [%rd17+16];
	ld.global.u32 	%r53, [%rd16+16];
	st.local.v2.u32 	[%rd1], {%r52, %r53};
	{ // callseq 49, 0
	.param .b64 param0;
	st.param.b64 	[param0], %rd14;
	.param .b64 param1;
	st.param.b64 	[param1], %rd12;
	.param .b32 retval0;
	call.uni (retval0), 
	vprintf, 
	(
	param0, 
	param1
	);
	ld.param.b32 	%r54, [retval0];
	} // callseq 49
	ld.global.u32 	%r56, [%rd17+20];
	ld.global.u32 	%r57, [%rd16+20];
	st.local.v2.u32 	[%rd1], {%r56, %r57};
	{ // callseq 50, 0
	.param .b64 param0;
	st.param.b64 	[param0], %rd14;
	.param .b64 param1;
	st.param.b64 	[param1], %rd12;
	.param .b32 retval0;
	call.uni (retval0), 
	vprintf, 
	(
	param0, 
	param1
	);
	ld.param.b32 	%r58, [retval0];
	} // callseq 50
	ld.global.u32 	%r60, [%rd17+24];
	ld.global.u32 	%r61, [%rd16+24];
	st.local.v2.u32 	[%rd1], {%r60, %r61};
	{ // callseq 51, 0
	.param .b64 param0;
	st.param.b64 	[param0], %rd14;
	.param .b64 param1;
	st.param.b64 	[param1], %rd12;
	.param .b32 retval0;
	call.uni (retval0), 
	vprintf, 
	(
	param0, 
	param1
	);
	ld.param.b32 	%r62, [retval0];
	} // callseq 51
	ld.global.u32 	%r64, [%rd17+28];
	ld.global.u32 	%r65, [%rd16+28];
	st.local.v2.u32 	[%rd1], {%r64, %r65};
	{ // callseq 52, 0
	.param .b64 param0;
	st.param.b64 	[param0], %rd14;
	.param .b64 param1;
	st.param.b64 	[param1], %rd12;
	.param .b32 retval0;
	call.uni (retval0), 
	vprintf, 
	(
	param0, 
	param1
	);
	ld.param.b32 	%r66, [retval0];
	} // callseq 52
	add.s32 	%r68, %r68, 16;
	add.s64 	%rd17, %rd17, 64;
	add.s64 	%rd16, %rd16, 64;
	setp.ne.s32 	%p1, %r68, 4096;
	@%p1 bra 	$L__BB4_1;
	ret;

}
	// .globl	_Z17intialise_indicesPi
.visible .entry _Z17intialise_indicesPi(
	.param .u64 .ptr .align 1 _Z17intialise_indicesPi_param_0
)
{
	.reg .b32 	%r<5>;
	.reg .b64 	%rd<5>;

	ld.param.u64 	%rd1, [_Z17intialise_indicesPi_param_0];
	cvta.to.global.u64 	%rd2, %rd1;
	mov.u32 	%r1, %ctaid.x;
	mov.u32 	%r2, %ntid.x;
	mov.u32 	%r3, %tid.x;
	mad.lo.s32 	%r4, %r1, %r2, %r3;
	mul.wide.s32 	%rd3, %r4, 4;
	add.s64 	%rd4, %rd2, %rd3;
	st.global.u32 	[%rd4], %r4;
	ret;

}
	// .globl	_Z9crossoverPfPjS0_
.visible .entry _Z9crossoverPfPjS0_(
	.param .u64 .ptr .align 1 _Z9crossoverPfPjS0__param_0,
	.param .u64 .ptr .align 1 _Z9crossoverPfPjS0__param_1,
	.param .u64 .ptr .align 1 _Z9crossoverPfPjS0__param_2
)
{
	.reg .pred 	%p<2>;
	.reg .b32 	%r<16>;
	.reg .b32 	%f<2>;
	.reg .b64 	%rd<18>;

	ld.param.u64 	%rd1, [_Z9crossoverPfPjS0__param_0];
	ld.param.u64 	%rd2, [_Z9crossoverPfPjS0__param_1];
	ld.param.u64 	%rd3, [_Z9crossoverPfPjS0__param_2];
	cvta.to.global.u64 	%rd4, %rd3;
	mov.u32 	%r1, %ctaid.x;
	mov.u32 	%r2, %tid.x;
	cvt.u64.u32 	%rd5, %r1;
	mul.wide.u32 	%rd6, %r1, 4;
	add.s64 	%rd7, %rd4, %rd6;
	ld.global.u32 	%r3, [%rd7];
	mov.u32 	%r4, %ntid.x;
	rem.u32 	%r5, %r3, %r4;
	setp.gt.u32 	%p1, %r2, %r5;
	add.s32 	%r6, %r1, %r4;
	cvt.u64.u32 	%rd8, %r6;
	selp.b64 	%rd9, %rd8, %rd5, %p1;
	cvta.to.global.u64 	%rd10, %rd2;
	cvta.to.global.u64 	%rd11, %rd1;
	shl.b64 	%rd12, %rd9, 2;
	add.s64 	%rd13, %rd10, %rd12;
	ld.global.u32 	%r7, [%rd13];
	shr.u32 	%r8, %r7, 1;
	mul.hi.u32 	%r9, %r8, -1609957215;
	shr.u32 	%r10, %r9, 9;
	mul.lo.s32 	%r11, %r10, 1638;
	sub.s32 	%r12, %r7, %r11;
	mad.lo.s32 	%r13, %r12, %r4, %r2;
	mul.wide.u32 	%rd14, %r13, 4;
	add.s64 	%rd15, %rd11, %rd14;
	ld.global.f32 	%f1, [%rd15];
	add.s32 	%r14, %r1, 1638;
	mad.lo.s32 	%r15, %r14, %r4, %r2;
	mul.wide.u32 	%rd16, %r15, 4;
	add.s64 	%rd17, %rd11, %rd16;
	st.global.f32 	[%rd17], %f1;
	ret;

}
	// .globl	_Z6mutatePfS_S_
.visible .entry _Z6mutatePfS_S_(
	.param .u64 .ptr .align 1 _Z6mutatePfS_S__param_0,
	.param .u64 .ptr .align 1 _Z6mutatePfS_S__param_1,
	.param .u64 .ptr .align 1 _Z6mutatePfS_S__param_2
)
{
	.reg .pred 	%p<4>;
	.reg .b32 	%r<6>;
	.reg .b32 	%f<7>;
	.reg .b64 	%rd<12>;
	.reg .b64 	%fd<2>;

	ld.param.u64 	%rd2, [_Z6mutatePfS_S__param_0];
	ld.param.u64 	%rd4, [_Z6mutatePfS_S__param_1];
	ld.param.u64 	%rd3, [_Z6mutatePfS_S__param_2];
	cvta.to.global.u64 	%rd5, %rd4;
	mov.u32 	%r2, %ctaid.x;
	mov.u32 	%r3, %ntid.x;
	mov.u32 	%r4, %tid.x;
	mad.lo.s32 	%r1, %r2, %r3, %r4;
	mul.wide.s32 	%rd6, %r1, 4;
	add.s64 	%rd7, %rd5, %rd6;
	ld.global.f32 	%f1, [%rd7];
	cvt.f64.f32 	%fd1, %f1;
	setp.geu.f64 	%p1, %fd1, 0d3FA999999999999A;
	@%p1 bra 	$L__BB7_3;
	cvta.to.global.u64 	%rd8, %rd2;
	cvta.to.global.u64 	%rd9, %rd3;
	add.s64 	%rd11, %rd9, %rd6;
	ld.global.f32 	%f2, [%rd11];
	div.rn.f32 	%f3, %f2, 0f40A00000;
	add.s64 	%rd1, %rd8, %rd6;
	ld.global.f32 	%f4, [%rd1];
	add.f32 	%f5, %f4, %f3;
	setp.gt.f32 	%p2, %f5, 0f3F800000;
	selp.f32 	%f6, 0f3F800000, %f5, %p2;
	st.global.f32 	[%rd1], %f6;
	setp.geu.f32 	%p3, %f6, 0fBF800000;
	@%p3 bra 	$L__BB7_3;
	mov.b32 	%r5, -1082130432;
	st.global.u32 	[%rd1], %r5;
$L__BB7_3:
	ret;

}
	// .globl	_ZN3cub18CUB_300001_SM_10006detail11EmptyKernelIvEEvv
.visible .entry _ZN3cub18CUB_300001_SM_10006detail11EmptyKernelIvEEvv()
{


	ret;

}
	// .globl	_ZN3cub18CUB_300001_SM_10006detail10radix_sort31DeviceRadixSortSingleTileKernelINS1_5radix10policy_hubIiiyE10Policy1000ELNS0_9SortOrderE1EiiyNS1_21identity_decomposer_tEEEvPKT1_PSA_PKT2_PSE_T3_iiT4_
.visible .entry _ZN3cub18CUB_300001_SM_10006detail10radix_sort31DeviceRadixSortSingleTileKernelINS1_5radix10policy_hubIiiyE10Policy1000ELNS0_9SortOrderE1EiiyNS1_21identity_decomposer_tEEEvPKT1_PSA_PKT2_PSE_T3_iiT4_(
	.param .u64 .ptr .align 1 _ZN3cub18CUB_300001_SM_10006detail10radix_sort31DeviceRadixSortSingleTileKernelINS1_5radix10policy_hubIiiyE10Policy1000ELNS0_9SortOrderE1EiiyNS1_21identity_decomposer_tEEEvPKT1_PSA_PKT2_PSE_T3_iiT4__param_0,
	.param .u64 .ptr .align 1 _ZN3cub18CUB_300001_SM_10006detail10radix_sort31DeviceRadixSortSingleTileKernelINS1_5radix10policy_hubIiiyE10Policy1000ELNS0_9SortOrderE1EiiyNS1_21identity_decomposer_tEEEvPKT1_PSA_PKT2_PSE_T3_iiT4__param_1,
	.param .u64 .ptr .align 1 _ZN3cub18CUB_300001_SM_10006detail10radix_sort31DeviceRadixSortSingleTileKernelINS1_5radix10policy_hubIiiyE10Policy1000ELNS0_9SortOrderE1EiiyNS1_21identity_decomposer_tEEEvPKT1_PSA_PKT2_PSE_T3_iiT4__param_2,
	.param .u64 .ptr .align 1 _ZN3cub18CUB_300001_SM_10006detail10radix_sort31DeviceRadixSortSingleTileKernelINS1_5radix10policy_hubIiiyE10Policy1000ELNS0_9SortOrderE1EiiyNS1_21identity_decomposer_tEEEvPKT1_PSA_PKT2_PSE_T3_iiT4__param_3,
	.param .u64 _ZN3cub18CUB_300001_SM_10006detail10radix_sort31DeviceRadixSortSingleTileKernelINS1_5radix10policy_hubIiiyE10Policy1000ELNS0_9SortOrderE1EiiyNS1_21identity_decomposer_tEEEvPKT1_PSA_PKT2_PSE_T3_iiT4__param_4,
	.param .u32 _ZN3cub18CUB_300001_SM_10006detail10radix_sort31DeviceRadixSortSingleTileKernelINS1_5radix10policy_hubIiiyE10Policy1000ELNS0_9SortOrderE1EiiyNS1_21identity_decomposer_tEEEvPKT1_PSA_PKT2_PSE_T3_iiT4__param_5,
	.param .u32 _ZN3cub18CUB_300001_SM_10006detail10radix_sort31DeviceRadixSortSingleTileKernelINS1_5radix10policy_hubIiiyE10Policy1000ELNS0_9SortOrderE1EiiyNS1_21identity_decomposer_tEEEvPKT1_PSA_PKT2_PSE_T3_iiT4__param_6,
	.param .align 1 .b8 _ZN3cub18CUB_300001_SM_10006detail10radix_sort31DeviceRadixSortSingleTileKernelINS1_5radix10policy_hubIiiyE10Policy1000ELNS0_9SortOrderE1EiiyNS1_21identity_decomposer_tEEEvPKT1_PSA_PKT2_PSE_T3_iiT4__param_7[1]
)
.maxntid 256
.minnctapersm 1
{
	.reg .pred 	%p<73>;
	.reg .b16 	%rs<39>;
	.reg .b32 	%r<919>;
	.reg .b64 	%rd<37>;
	// demoted variable
	.shared .align 16 .b8 _ZZN3cub18CUB_300001_SM_10006detail10radix_sort31DeviceRadixSortSingleTileKernelINS1_5radix10policy_hubIiiyE10Policy1000ELNS0_9SortOrderE1EiiyNS1_21identity_decomposer_tEEEvPKT1_PSA_PKT2_PSE_T3_iiT4_E12temp_storage[33856];
	ld.param.u64 	%rd10, [_ZN3cub18CUB_300001_SM_10006detail10radix_sort31DeviceRadixSortSingleTileKernelINS1_5radix10policy_hubIiiyE10Policy1000ELNS0_9SortOrderE1EiiyNS1_21identity_decomposer_tEEEvPKT1_PSA_PKT2_PSE_T3_iiT4__param_0];
	ld.param.u64 	%rd6, [_ZN3cub18CUB_300001_SM_10006detail10radix_sort31DeviceRadixSortSingleTileKernelINS1_5radix10policy_hubIiiyE10Policy1000ELNS0_9SortOrderE1EiiyNS1_21identity_decomposer_tEEEvPKT1_PSA_PKT2_PSE_T3_iiT4__param_1];
	ld.param.u64 	%rd7, [_ZN3cub18CUB_300001_SM_10006detail10radix_sort31DeviceRadixSortSingleTileKernelINS1_5radix10policy_hubIiiyE10Policy1000ELNS0_9SortOrderE1EiiyNS1_21identity_decomposer_tEEEvPKT1_PSA_PKT2_PSE_T3_iiT4__param_2];
	ld.param.u64 	%rd8, [_ZN3cub18CUB_300001_SM_10006detail10radix_sort31DeviceRadixSortSingleTileKernelINS1_5radix10policy_hubIiiyE10Policy1000ELNS0_9SortOrderE1EiiyNS1_21identity_decomposer_tEEEvPKT1_PSA_PKT2_PSE_T3_iiT4__param_3];
	ld.param.u64 	%rd9, [_ZN3cub18CUB_300001_SM_10006detail10radix_sort31DeviceRadixSortSingleTileKernelINS1_5radix10policy_hubIiiyE10Policy1000ELNS0_9SortOrderE1EiiyNS1_21identity_decomposer_tEEEvPKT1_PSA_PKT2_PSE_T3_iiT4__param_4];
	ld.param.u32 	%r303, [_ZN3cub18CUB_300001_SM_10006detail10radix_sort31DeviceRadixSortSingleTileKernelINS1_5radix10policy_hubIiiyE10Policy1000ELNS0_9SortOrderE1EiiyNS1_21identity_decomposer_tEEEvPKT1_PSA_PKT2_PSE_T3_iiT4__param_5];
	ld.param.u32 	%r304, [_ZN3cub18CUB_300001_SM_10006detail10radix_sort31DeviceRadixSortSingleTileKernelINS1_5radix10policy_hubIiiyE10Policy1000ELNS0_9SortOrderE1EiiyNS1_21identity_decomposer_tEEEvPKT1_PSA_PKT2_PSE_T3_iiT4__param_6];
	cvta.to.global.u64 	%rd11, %rd10;
	cvt.u32.u64 	%r1, %rd9;
	mov.u32 	%r2, %tid.x;
	mul.lo.s32 	%r3, %r2, 19;
	setp.ge.s32 	%p1, %r3, %r1;
	mul.wide.u32 	%rd12, %r3, 4;
	add.s64 	%rd1, %rd11, %rd12;
	mov.b32 	%r897, 0;
	@%p1 bra 	$L__BB9_2;
	ld.global.u32 	%r306, [%rd1];
	xor.b32  	%r897, %r306, -2147483648;
$L__BB9_2:
	add.s32 	%r6, %r3, 1;
	setp.ge.s32 	%p2, %r6, %r1;
	mov.b32 	%r896, 0;
	@%p2 bra 	$L__BB9_4;
	ld.global.u32 	%r308, [%rd1+4];
	xor.b32  	%r896, %r308, -2147483648;
$L__BB9_4:
	add.s32 	%r9, %r3, 2;
	setp.ge.s32 	%p3, %r9, %r1;
	mov.b32 	%r895, 0;
	@%p3 bra 	$L__BB9_6;
	ld.global.u32 	%r310, [%rd1+8];
	xor.b32  	%r895, %r310, -2147483648;
$L__BB9_6:
	add.s32 	%r12, %r3, 3;
	setp.ge.s32 	%p4, %r12, %r1;
	mov.b32 	%r894, 0;
	@%p4 bra 	$L__BB9_8;
	ld.global.u32 	%r312, [%rd1+12];
	xor.b32  	%r894, %r312, -2147483648;
$L__BB9_8:
	add.s32 	%r15, %r3, 4;
	setp.ge.s32 	%p5, %r15, %r1;
	mov.b32 	%r893, 0;
	@%p5 bra 	$L__BB9_10;
	ld.global.u32 	%r314, [%rd1+16];
	xor.b32  	%r893, %r314, -2147483648;
$L__BB9_10:
	add.s32 	%r18, %r3, 5;
	setp.ge.s32 	%p6, %r18, %r1;
	mov.b32 	%r892, 0;
	@%p6 bra 	$L__BB9_12;
	ld.global.u32 	%r316, [%rd1+20];
	xor.b32  	%r892, %r316, -2147483648;
$L__BB9_12:
	add.s32 	%r21, %r3, 6;
	setp.ge.s32 	%p7, %r21, %r1;
	mov.b32 	%r891, 0;
	@%p7 bra 	$L__BB9_14;
	ld.global.u32 	%r318, [%rd1+24];
	xor.b32  	%r891, %r318, -2147483648;
$L__BB9_14:
	add.s32 	%r24, %r3, 7;
	setp.ge.s32 	%p8, %r24, %r1;
	mov.b32 	%r890, 0;
	@%p8 bra 	$L__BB9_16;
	ld.global.u32 	%r320, [%rd1+28];
	xor.b32  	%r890, %r320, -2147483648;
$L__BB9_16:
	add.s32 	%r27, %r3, 8;
	setp.ge.s32 	%p9, %r27, %r1;
	mov.b32 	%r889, 0;
	@%p9 bra 	$L__BB9_18;
	ld.global.u32 	%r322, [%rd1+32];
	xor.b32  	%r889, %r322, -2147483648;
$L__BB9_18:
	add.s32 	%r30, %r3, 9;
	setp.ge.s32 	%p10, %r30, %r1;
	mov.b32 	%r888, 0;
	@%p10 bra 	$L__BB9_20;
	ld.global.u32 	%r324, [%rd1+36];
	xor.b32  	%r888, %r324, -2147483648;
$L__BB9_20:
	add.s32 	%r33, %r3, 10;
	setp.ge.s32 	%p11, %r33, %r1;
	mov.b32 	%r887, 0;
	@%p11 bra 	$L__BB9_22;
	ld.global.u32 	%r326, [%rd1+40];
	xor.b32  	%r887, %r326, -2147483648;
$L__BB9_22:
	add.s32 	%r36, %r3, 11;
	setp.ge.s32 	%p12, %r36, %r1;
	mov.b32 	%r886, 0;
	@%p12 bra 	$L__BB9_24;
	ld.global.u32 	%r328, [%rd1+44];
	xor.b32  	%r886, %r328, -2147483648;
$L__BB9_24:
	add.s32 	%r39, %r3, 12;
	setp.ge.s32 	%p13, %r39, %r1;
	mov.b32 	%r885, 0;
	@%p13 bra 	$L__BB9_26;
	ld.global.u32 	%r330, [%rd1+48];
	xor.b32  	%r885, %r330, -2147483648;
$L__BB9_26:
	add.s32 	%r42, %r3, 13;
	setp.ge.s32 	%p14, %r42, %r1;
	mov.b32 	%r884, 0;
	@%p14 bra 	$L__BB9_28;
	ld.global.u32 	%r332, [%rd1+52];
	xor.b32  	%r884, %r332, -2147483648;
$L__BB9_28:
	add.s32 	%r45, %r3, 14;
	setp.ge.s32 	%p15, %r45, %r1;
	mov.b32 	%r883, 0;
	@%p15 bra 	$L__BB9_30;
	ld.global.u32 	%r334, [%rd1+56];
	xor.b32  	%r883, %r334, -2147483648;
$L__BB9_30:
	add.s32 	%r48, %r3, 15;
	setp.ge.s32 	%p16, %r48, %r1;
	mov.b32 	%r882, 0;
	@%p16 bra 	$L__BB9_32;
	ld.global.u32 	%r336, [%rd1+60];
	xor.b32  	%r882, %r336, -2147483648;
$L__BB9_32:
	add.s32 	%r51, %r3, 16;
	setp.ge.s32 	%p17, %r51, %r1;
	mov.b32 	%r881, 0;
	@%p17 bra 	$L__BB9_34;
	ld.global.u32 	%r338, [%rd1+64];
	xor.b32  	%r881, %r338, -2147483648;
$L__BB9_34:
	add.s32 	%r54, %r3, 17;
	setp.ge.s32 	%p18, %r54, %r1;
	mov.b32 	%r880, 0;
	@%p18 bra 	$L__BB9_36;
	ld.global.u32 	%r340, [%rd1+68];
	xor.b32  	%r880, %r340, -2147483648;
$L__BB9_36:
	add.s32 	%r57, %r3, 18;
	setp.ge.s32 	%p19, %r57, %r1;
	mov.b32 	%r879, 0;
	@%p19 bra 	$L__BB9_38;
	ld.global.u32 	%r342, [%rd1+72];
	xor.b32  	%r879, %r342, -2147483648;
$L__BB9_38:
	bar.sync 	0;
	mov.b64 	{%r344, %r345}, %rd9;
	shfl.sync.idx.b32	%r60|%p20, %r344, 0, 31, -1;
	shfl.sync.idx.b32	%r346|%p21, %r345, 0, 31, -1;
	mov.b64 	%rd2, {%r60, %r346};
	setp.ge.s32 	%p22, %r3, %r60;
	cvta.to.global.u64 	%rd13, %rd7;
	add.s64 	%rd3, %rd13, %rd12;
	@%p22 bra 	$L__BB9_40;
	ld.global.u32 	%r916, [%rd3];
$L__BB9_40:
	setp.ge.s32 	%p23, %r6, %r60;
	@%p23 bra 	$L__BB9_42;
	ld.global.u32 	%r915, [%rd3+4];
$L__BB9_42:
	setp.ge.s32 	%p24, %r9, %r60;
	@%p24 bra 	$L__BB9_44;
	ld.global.u32 	%r914, [%rd3+8];
$L__BB9_44:
	setp.ge.s32 	%p25, %r12, %r60;
	@%p25 bra 	$L__BB9_46;
	ld.global.u32 	%r913, [%rd3+12];
$L__BB9_46:
	setp.ge.s32 	%p26, %r15, %r60;
	@%p26 bra 	$L__BB9_48;
	ld.global.u32 	%r912, [%rd3+16];
$L__BB9_48:
	setp.ge.s32 	%p27, %r18, %r60;
	@%p27 bra 	$L__BB9_50;
	ld.global.u32 	%r911, [%rd3+20];
$L__BB9_50:
	setp.ge.s32 	%p28, %r21, %r60;
	@%p28 bra 	$L__BB9_52;
	ld.global.u32 	%r910, [%rd3+24];
$L__BB9_52:
	setp.ge.s32 	%p29, %r24, %r60;
	@%p29 bra 	$L__BB9_54;
	ld.global.u32 	%r909, [%rd3+28];
$L__BB9_54:
	setp.ge.s32 	%p30, %r27, %r60;
	@%p30 bra 	$L__BB9_56;
	ld.global.u32 	%r908, [%rd3+32];
$L__BB9_56:
	setp.ge.s32 	%p31, %r30, %r60;
	@%p31 bra 	$L__BB9_58;
	ld.global.u32 	%r907, [%rd3+36];
$L__BB9_58:
	setp.ge.s32 	%p32, %r33, %r60;
	@%p32 bra 	$L__BB9_60;
	ld.global.u32 	%r906, [%rd3+40];
$L__BB9_60:
	setp.ge.s32 	%p33, %r36, %r60;
	@%p33 bra 	$L__BB9_62;
	ld.global.u32 	%r905, [%rd3+44];
$L__BB9_62:
	setp.ge.s32 	%p34, %r39, %r60;
	@%p34 bra 	$L__BB9_64;
	ld.global.u32 	%r904, [%rd3+48];
$L__BB9_64:
	setp.ge.s32 	%p35, %r42, %r60;
	@%p35 bra 	$L__BB9_66;
	ld.global.u32 	%r903, [%rd3+52];
$L__BB9_66:
	setp.ge.s32 	%p36, %r45, %r60;
	@%p36 bra 	$L__BB9_68;
	ld.global.u32 	%r902, [%rd3+56];
$L__BB9_68:
	setp.ge.s32 	%p37, %r48, %r60;
	@%p37 bra 	$L__BB9_70;
	ld.global.u32 	%r901, [%rd3+60];
$L__BB9_70:
	setp.ge.s32 	%p38, %r51, %r60;
	@%p38 bra 	$L__BB9_72;
	ld.global.u32 	%r900, [%rd3+64];
$L__BB9_72:
	setp.ge.s32 	%p39, %r54, %r60;
	@%p39 bra 	$L__BB9_74;
	ld.global.u32 	%r899, [%rd3+68];
$L__BB9_74:
	setp.ge.s32 	%p40, %r57, %r60;
	@%p40 bra 	$L__BB9_76;
	ld.global.u32 	%r898, [%rd3+72];
$L__BB9_76:
	bar.sync 	0;
	shr.u32 	%r99, %r2, 5;
	shl.b32 	%r366, %r2, 2;
	mov.u32 	%r367, _ZZN3cub18CUB_300001_SM_10006detail10radix_sort31DeviceRadixSortSingleTileKernelINS1_5radix10policy_hubIiiyE10Policy1000ELNS0_9SortOrderE1EiiyNS1_21identity_decomposer_tEEEvPKT1_PSA_PKT2_PSE_T3_iiT4_E12temp_storage;
	add.s32 	%r100, %r367, %r366;
	shl.b32 	%r368, %r2, 7;
	add.s32 	%r101, %r100, %r368;
	shl.b32 	%r369, %r99, 2;
	add.s32 	%r370, %r367, %r369;
	add.s32 	%r102, %r370, 33792;
	mad.lo.s32 	%r103, %r2, -56, %r101;
	add.s32 	%r878, %r303, 6;
	sub.s32 	%r877, %r304, %r303;
$L__BB9_77:
	add.s32 	%r430, %r878, -6;
	min.s32 	%r373, %r877, 6;
	mov.b32 	%r459, 0;
	st.shared.u32 	[%r100], %r459;
	st.shared.u32 	[%r100+1024], %r459;
	st.shared.u32 	[%r100+2048], %r459;
	st.shared.u32 	[%r100+3072], %r459;
	st.shared.u32 	[%r100+4096], %r459;
	st.shared.u32 	[%r100+5120], %r459;
	st.shared.u32 	[%r100+6144], %r459;
	st.shared.u32 	[%r100+7168], %r459;
	st.shared.u32 	[%r100+8192], %r459;
	st.shared.u32 	[%r100+9216], %r459;
	st.shared.u32 	[%r100+10240], %r459;
	st.shared.u32 	[%r100+11264], %r459;
	st.shared.u32 	[%r100+12288], %r459;
	st.shared.u32 	[%r100+13312], %r459;
	st.shared.u32 	[%r100+14336], %r459;
	st.shared.u32 	[%r100+15360], %r459;
	st.shared.u32 	[%r100+16384], %r459;
	st.shared.u32 	[%r100+17408], %r459;
	st.shared.u32 	[%r100+18432], %r459;
	st.shared.u32 	[%r100+19456], %r459;
	st.shared.u32 	[%r100+20480], %r459;
	st.shared.u32 	[%r100+21504], %r459;
	st.shared.u32 	[%r100+22528], %r459;
	st.shared.u32 	[%r100+23552], %r459;
	st.shared.u32 	[%r100+24576], %r459;
	st.shared.u32 	[%r100+25600], %r459;
	st.shared.u32 	[%r100+26624], %r459;
	st.shared.u32 	[%r100+27648], %r459;
	st.shared.u32 	[%r100+28672], %r459;
	st.shared.u32 	[%r100+29696], %r459;
	st.shared.u32 	[%r100+30720], %r459;
	st.shared.u32 	[%r100+31744], %r459;
	st.shared.u32 	[%r100+32768], %r459;
	// begin inline asm
	bmsk.clamp.b32 %r371, %r459, %r373;
	// end inline asm
	// begin inline asm
	shr.b32 %r374, %r897, %r430;
	// end inline asm
	and.b32  	%r462, %r371, %r374;
	shl.b32 	%r463, %r462, 10;
	not.b32 	%r464, %r463;
	and.b32  	%r465, %r464, 31744;
	add.s32 	%r466, %r100, %r465;
	shr.u32 	%r467, %r462, 4;
	and.b32  	%r468, %r467, 268435454;
	sub.s32 	%r147, %r466, %r468;
	ld.shared.u16 	%rs1, [%r147+2];
	add.s16 	%rs20, %rs1, 1;
	st.shared.u16 	[%r147+2], %rs20;
	// begin inline asm
	shr.b32 %r377, %r896, %r430;
	// end inline asm
	and.b32  	%r469, %r371, %r377;
	shl.b32 	%r470, %r469, 10;
	not.b32 	%r471, %r470;
	and.b32  	%r472, %r471, 31744;
	add.s32 	%r473, %r100, %r472;
	shr.u32 	%r474, %r469, 4;
	and.b32  	%r475, %r474, 268435454;
	sub.s32 	%r148, %r473, %r475;
	ld.shared.u16 	%rs2, [%r148+2];
	add.s16 	%rs21, %rs2, 1;
	st.shared.u16 	[%r148+2], %rs21;
	// begin inline asm
	shr.b32 %r380, %r895, %r430;
	// end inline asm
	and.b32  	%r476, %r371, %r380;
	shl.b32 	%r477, %r476, 10;
	not.b32 	%r478, %r477;
	and.b32  	%r479, %r478, 31744;
	add.s32 	%r480, %r100, %r479;
	shr.u32 	%r481, %r476, 4;
	and.b32  	%r482, %r481, 268435454;
	sub.s32 	%r149, %r480, %r482;
	ld.shared.u16 	%rs3, [%r149+2];
	add.s16 	%rs22, %rs3, 1;
	st.shared.u16 	[%r149+2], %rs22;
	// begin inline asm
	shr.b32 %r383, %r894, %r430;
	// end inline asm
	and.b32  	%r483, %r371, %r383;
	shl.b32 	%r484, %r483, 10;
	not.b32 	%r485, %r484;
	and.b32  	%r486, %r485, 31744;
	add.s32 	%r487, %r100, %r486;
	shr.u32 	%r488, %r483, 4;
	and.b32  	%r489, %r488, 268435454;
	sub.s32 	%r150, %r487, %r489;
	ld.shared.u16 	%rs4, [%r150+2];
	add.s16 	%rs23, %rs4, 1;
	st.shared.u16 	[%r150+2], %rs23;
	// begin inline asm
	shr.b32 %r386, %r893, %r430;
	// end inline asm
	and.b32  	%r490, %r371, %r386;
	shl.b32 	%r491, %r490, 10;
	not.b32 	%r492, %r491;
	and.b32  	%r493, %r492, 31744;
	add.s32 	%r494, %r100, %r493;
	shr.u32 	%r495, %r490, 4;
	and.b32  	%r496, %r495, 268435454;
	sub.s32 	%r151, %r494, %r496;
	ld.shared.u16 	%rs5, [%r151+2];
	add.s16 	%rs24, %rs5, 1;
	st.shared.u16 	[%r151+2], %rs24;
	// begin inline asm
	shr.b32 %r389, %r892, %r430;
	// end inline asm
	and.b32  	%r497, %r371, %r389;
	shl.b32 	%r498, %r497, 10;
	not.b32 	%r499, %r498;
	and.b32  	%r500, %r499, 31744;
	add.s32 	%r501, %r100, %r500;
	shr.u32 	%r502, %r497, 4;
	and.b32  	%r503, %r502, 268435454;
	sub.s32 	%r152, %r501, %r503;
	ld.shared.u16 	%rs6, [%r152+2];
	add.s16 	%rs25, %rs6, 1;
	st.shared.u16 	[%r152+2], %rs25;
	// begin inline asm
	shr.b32 %r392, %r891, %r430;
	// end inline asm
	and.b32  	%r504, %r371, %r392;
	shl.b32 	%r505, %r504, 10;
	not.b32 	%r506, %r505;
	and.b32  	%r507, %r506, 31744;
	add.s32 	%r508, %r100, %r507;
	shr.u32 	%r509, %r504, 4;
	and.b32  	%r510, %r509, 268435454;
	sub.s32 	%r153, %r508, %r510;
	ld.shared.u16 	%rs7, [%r153+2];
	add.s16 	%rs26, %rs7, 1;
	st.shared.u16 	[%r153+2], %rs26;
	// begin inline asm
	shr.b32 %r395, %r890, %r430;
	// end inline asm
	and.b32  	%r511, %r371, %r395;
	shl.b32 	%r512, %r511, 10;
	not.b32 	%r513, %r512;
	and.b32  	%r514, %r513, 31744;
	add.s32 	%r515, %r100, %r514;
	shr.u32 	%r516, %r511, 4;
	and.b32  	%r517, %r516, 268435454;
	sub.s32 	%r154, %r515, %r517;
	ld.shared.u16 	%rs8, [%r154+2];
	add.s16 	%rs27, %rs8, 1;
	st.shared.u16 	[%r154+2], %rs27;
	// begin inline asm
	shr.b32 %r398, %r889, %r430;
	// end inline asm
	and.b32  	%r518, %r371, %r398;
	shl.b32 	%r519, %r518, 10;
	not.b32 	%r520, %r519;
	and.b32  	%r521, %r520, 31744;
	add.s32 	%r522, %r100, %r521;
	shr.u32 	%r523, %r518, 4;
	and.b32  	%r524, %r523, 268435454;
	sub.s32 	%r155, %r522, %r524;
	ld.shared.u16 	%rs9, [%r155+2];
	add.s16 	%rs28, %rs9, 1;
	st.shared.u16 	[%r155+2], %rs28;
	// begin inline asm
	shr.b32 %r401, %r888, %r430;
	// end inline asm
	and.b32  	%r525, %r371, %r401;
	shl.b32 	%r526, %r525, 10;
	not.b32 	%r527, %r526;
	and.b32  	%r528, %r527, 31744;
	add.s32 	%r529, %r100, %r528;
	shr.u32 	%r530, %r525, 4;
	and.b32  	%r531, %r530, 268435454;
	sub.s32 	%r156, %r529, %r531;
	ld.shared.u16 	%rs10, [%r156+2];
	add.s16 	%rs29, %rs10, 1;
	st.shared.u16 	[%r156+2], %rs29;
	// begin inline asm
	shr.b32 %r404, %r887, %r430;
	// end inline asm
	and.b32  	%r532, %r371, %r404;
	shl.b32 	%r533, %r532, 10;
	not.b32 	%r534, %r533;
	and.b32  	%r535, %r534, 31744;
	add.s32 	%r536, %r100, %r535;
	shr.u32 	%r537, %r532, 4;
	and.b32  	%r538, %r537, 268435454;
	sub.s32 	%r157, %r536, %r538;
	ld.shared.u16 	%rs11, [%r157+2];
	add.s16 	%rs30, %rs11, 1;
	st.shared.u16 	[%r157+2], %rs30;
	// begin inline asm
	shr.b32 %r407, %r886, %r430;
	// end inline asm
	and.b32  	%r539, %r371, %r407;
	shl.b32 	%r540, %r539, 10;
	not.b32 	%r541, %r540;
	and.b32  	%r542, %r541, 31744;
	add.s32 	%r543, %r100, %r542;
	shr.u32 	%r544, %r539, 4;
	and.b32  	%r545, %r544, 268435454;
	sub.s32 	%r158, %r543, %r545;
	ld.shared.u16 	%rs12, [%r158+2];
	add.s16 	%rs31, %rs12, 1;
	st.shared.u16 	[%r158+2], %rs31;
	// begin inline asm
	shr.b32 %r410, %r885, %r430;
	// end inline asm
	and.b32  	%r546, %r371, %r410;
	shl.b32 	%r547, %r546, 10;
	not.b32 	%r548, %r547;
	and.b32  	%r549, %r548, 31744;
	add.s32 	%r550, %r100, %r549;
	shr.u32 	%r551, %r546, 4;
	and.b32  	%r552, %r551, 268435454;
	sub.s32 	%r159, %r550, %r552;
	ld.shared.u16 	%rs13, [%r159+2];
	add.s16 	%rs32, %rs13, 1;
	st.shared.u16 	[%r159+2], %rs32;
	// begin inline asm
	shr.b32 %r413, %r884, %r430;
	// end inline asm
	and.b32  	%r553, %r371, %r413;
	shl.b32 	%r554, %r553, 10;
	not.b32 	%r555, %r554;
	and.b32  	%r556, %r555, 31744;
	add.s32 	%r557, %r100, %r556;
	shr.u32 	%r558, %r553, 4;
	and.b32  	%r559, %r558, 268435454;
	sub.s32 	%r160, %r557, %r559;
	ld.shared.u16 	%rs14, [%r160+2];
	add.s16 	%rs33, %rs14, 1;
	st.shared.u16 	[%r160+2], %rs33;
	// begin inline asm
	shr.b32 %r416, %r883, %r430;
	// end inline asm
	and.b32  	%r560, %r371, %r416;
	shl.b32 	%r561, %r560, 10;
	not.b32 	%r562, %r561;
	and.b32  	%r563, %r562, 31744;
	add.s32 	%r564, %r100, %r563;
	shr.u32 	%r565, %r560, 4;
	and.b32  	%r566, %r565, 268435454;
	sub.s32 	%r161, %r564, %r566;
	ld.shared.u16 	%rs15, [%r161+2];
	add.s16 	%rs34, %rs15, 1;
	st.shared.u16 	[%r161+2], %rs34;
	// begin inline asm
	shr.b32 %r419, %r882, %r430;
	// end inline asm
	and.b32  	%r567, %r371, %r419;
	shl.b32 	%r568, %r567, 10;
	not.b32 	%r569, %r568;
	and.b32  	%r570, %r569, 31744;
	add.s32 	%r571, %r100, %r570;
	shr.u32 	%r572, %r567, 4;
	and.b32  	%r573, %r572, 268435454;
	sub.s32 	%r162, %r571, %r573;
	ld.shared.u16 	%rs16, [%r162+2];
	add.s16 	%rs35, %rs16, 1;
	st.shared.u16 	[%r162+2], %rs35;
	// begin inline asm
	shr.b32 %r422, %r881, %r430;
	// end inline asm
	and.b32  	%r574, %r371, %r422;
	shl.b32 	%r575, %r574, 10;
	not.b32 	%r576, %r575;
	and.b32  	%r577, %r576, 31744;
	add.s32 	%r578, %r100, %r577;
	shr.u32 	%r579, %r574, 4;
	and.b32  	%r580, %r579, 268435454;
	sub.s32 	%r163, %r578, %r580;
	ld.shared.u16 	%rs17, [%r163+2];
	add.s16 	%rs36, %rs17, 1;
	st.shared.u16 	[%r163+2], %rs36;
	// begin inline asm
	shr.b32 %r425, %r880, %r430;
	// end inline asm
	and.b32  	%r581, %r371, %r425;
	shl.b32 	%r582, %r581, 10;
	not.b32 	%r583, %r582;
	and.b32  	%r584, %r583, 31744;
	add.s32 	%r585, %r100, %r584;
	shr.u32 	%r586, %r581, 4;
	and.b32  	%r587, %r586, 268435454;
	sub.s32 	%r164, %r585, %r587;
	ld.shared.u16 	%rs18, [%r164+2];
	add.s16 	%rs37, %rs18, 1;
	st.shared.u16 	[%r164+2], %rs37;
	// begin inline asm
	shr.b32 %r428, %r879, %r430;
	// end inline asm
	and.b32  	%r588, %r371, %r428;
	shl.b32 	%r589, %r588, 10;
	not.b32 	%r590, %r589;
	and.b32  	%r591, %r590, 31744;
	add.s32 	%r592, %r100, %r591;
	shr.u32 	%r593, %r588, 4;
	and.b32  	%r594, %r593, 268435454;
	sub.s32 	%r165, %r592, %r594;
	ld.shared.u16 	%rs19, [%r165+2];
	add.s16 	%rs38, %rs19, 1;
	st.shared.u16 	[%r165+2], %rs38;
	bar.sync 	0;
	ld.shared.u32 	%r166, [%r101];
	ld.shared.u32 	%r595, [%r101+4];
	ld.shared.u32 	%r596, [%r101+8];
	ld.shared.u32 	%r597, [%r101+12];
	ld.shared.u32 	%r598, [%r101+16];
	ld.shared.u32 	%r599, [%r101+20];
	ld.shared.u32 	%r600, [%r101+24];
	ld.shared.u32 	%r601, [%r101+28];
	ld.shared.u32 	%r602, [%r101+32];
	ld.shared.u32 	%r603, [%r101+36];
	ld.shared.u32 	%r604, [%r101+40];
	ld.shared.u32 	%r605, [%r101+44];
	ld.shared.u32 	%r606, [%r101+48];
	ld.shared.u32 	%r607, [%r101+52];
	ld.shared.u32 	%r608, [%r101+56];
	ld.shared.u32 	%r609, [%r101+60];
	ld.shared.u32 	%r610, [%r101+64];
	ld.shared.u32 	%r611, [%r101+68];
	ld.shared.u32 	%r612, [%r101+72];
	ld.shared.u32 	%r613, [%r101+76];
	ld.shared.u32 	%r614, [%r101+80];
	ld.shared.u32 	%r615, [%r101+84];
	ld.shared.u32 	%r616, [%r101+88];
	ld.shared.u32 	%r617, [%r101+92];
	ld.shared.u32 	%r618, [%r101+96];
	ld.shared.u32 	%r619, [%r101+100];
	ld.shared.u32 	%r620, [%r101+104];
	ld.shared.u32 	%r621, [%r101+108];
	ld.shared.u32 	%r622, [%r101+112];
	ld.shared.u32 	%r623, [%r101+116];
	ld.shared.u32 	%r624, [%r101+120];
	ld.shared.u32 	%r625, [%r101+124];
	ld.shared.u32 	%r626, [%r101+128];
	add.s32 	%r167, %r595, %r166;
	add.s32 	%r168, %r596, %r167;
	add.s32 	%r169, %r597, %r168;
	add.s32 	%r170, %r598, %r169;
	add.s32 	%r171, %r599, %r170;
	add.s32 	%r172, %r600, %r171;
	add.s32 	%r173, %r601, %r172;
	add.s32 	%r174, %r602, %r173;
	add.s32 	%r175, %r603, %r174;
	add.s32 	%r176, %r604, %r175;
	add.s32 	%r177, %r605, %r176;
	add.s32 	%r178, %r606, %r177;
	add.s32 	%r179, %r607, %r178;
	add.s32 	%r180, %r608, %r179;
	add.s32 	%r181, %r609, %r180;
	add.s32 	%r182, %r610, %r181;
	add.s32 	%r183, %r611, %r182;
	add.s32 	%r184, %r612, %r183;
	add.s32 	%r185, %r613, %r184;
	add.s32 	%r186, %r614, %r185;
	add.s32 	%r187, %r615, %r186;
	add.s32 	%r188, %r616, %r187;
	add.s32 	%r189, %r617, %r188;
	add.s32 	%r190, %r618, %r189;
	add.s32 	%r191, %r619, %r190;
	add.s32 	%r192, %r620, %r191;
	add.s32 	%r193, %r621, %r192;
	add.s32 	%r194, %r622, %r193;
	add.s32 	%r195, %r623, %r194;
	add.s32 	%r196, %r624, %r195;
	add.s32 	%r197, %r625, %r196;
	add.s32 	%r436, %r626, %r197;
	// begin inline asm
	mov.u32 %r431, %laneid;
	// end inline asm
	mov.b32 	%r434, 1;
	mov.b32 	%r461, -1;
	// begin inline asm
	{  .reg .u32 r0;  .reg .pred p;  shfl.sync.up.b32 r0|p, %r436, %r434, %r459, %r461;  @p add.u32 r0, r0, %r436;  mov.u32 %r432, r0;}
	// end inline asm
	mov.b32 	%r440, 2;
	// begin inline asm
	{  .reg .u32 r0;  .reg .pred p;  shfl.sync.up.b32 r0|p, %r432, %r440, %r459, %r461;  @p add.u32 r0, r0, %r432;  mov.u32 %r438, r0;}
	// end inline asm
	mov.b32 	%r446, 4;
	// begin inline asm
	{  .reg .u32 r0;  .reg .pred p;  shfl.sync.up.b32 r0|p, %r438, %r446, %r459, %r461;  @p add.u32 r0, r0, %r438;  mov.u32 %r444, r0;}
	// end inline asm
	mov.b32 	%r452, 8;
	// begin inline asm
	{  .reg .u32 r0;  .reg .pred p;  shfl.sync.up.b32 r0|p, %r444, %r452, %r459, %r461;  @p add.u32 r0, r0, %r444;  mov.u32 %r450, r0;}
	// end inline asm
	mov.b32 	%r458, 16;
	// begin inline asm
	{  .reg .u32 r0;  .reg .pred p;  shfl.sync.up.b32 r0|p, %r450, %r458, %r459, %r461;  @p add.u32 r0, r0, %r450;  mov.u32 %r456, r0;}
	// end inline asm
	setp.ne.s32 	%p41, %r431, 31;
	@%p41 bra 	$L__BB9_79;
	st.shared.u32 	[%r102], %r456;
$L__BB9_79:
	sub.s32 	%r627, %r456, %r436;
	setp.gt.u32 	%p42, %r2, 31;
	setp.eq.s32 	%p43, %r99, 7;
	setp.eq.s32 	%p44, %r99, 6;
	setp.eq.s32 	%p45, %r99, 5;
	setp.eq.s32 	%p46, %r99, 4;
	setp.eq.s32 	%p47, %r99, 3;
	setp.eq.s32 	%p48, %r99, 2;
	setp.eq.s32 	%p49, %r99, 1;
	bar.sync 	0;
	ld.shared.v4.u32 	{%r628, %r629, %r630, %r631}, [_ZZN3cub18CUB_300001_SM_10006detail10radix_sort31DeviceRadixSortSingleTileKernelINS1_5radix10policy_hubIiiyE10Policy1000ELNS0_9SortOrderE1EiiyNS1_21identity_decomposer_tEEEvPKT1_PSA_PKT2_PSE_T3_iiT4_E12temp_storage+33792];
	selp.b32 	%r632, %r628, %r917, %p49;
	add.s32 	%r633, %r629, %r628;
	selp.b32 	%r634, %r633, %r632, %p48;
	add.s32 	%r635, %r633, %r630;
	selp.b32 	%r636, %r635, %r634, %p47;
	add.s32 	%r637, %r635, %r631;
	selp.b32 	%r638, %r637, %r636, %p46;
	ld.shared.v4.u32 	{%r639, %r640, %r641, %r642}, [_ZZN3cub18CUB_300001_SM_10006detail10radix_sort31DeviceRadixSortSingleTileKernelINS1_5radix10policy_hubIiiyE10Policy1000ELNS0_9SortOrderE1EiiyNS1_21identity_decomposer_tEEEvPKT1_PSA_PKT2_PSE_T3_iiT4_E12temp_storage+33808];
	add.s32 	%r643, %r637, %r639;
	selp.b32 	%r644, %r643, %r638, %p45;
	add.s32 	%r645, %r643, %r640;
	selp.b32 	%r646, %r645, %r644, %p44;
	add.s32 	%r647, %r645, %r641;
	selp.b32 	%r917, %r647, %r646, %p43;
	add.s32 	%r202, %r647, %r642;
	setp.ne.s32 	%p50, %r431, 0;
	selp.b32 	%r648, %r627, 0, %p50;
	add.s32 	%r649, %r917, %r648;
	or.pred  	%p51, %p42, %p50;
	selp.b32 	%r918, %r649, %r627, %p42;
	@%p51 bra 	$L__BB9_81;
	shl.b32 	%r918, %r202, 16;
	st.shared.u32 	[_ZZN3cub18CUB_300001_SM_10006detail10radix_sort31DeviceRadixSortSingleTileKernelINS1_5radix10policy_hubIiiyE10Policy1000ELNS0_9SortOrderE1EiiyNS1_21identity_decomposer_tEEEvPKT1_PSA_PKT2_PSE_T3_iiT4_E12temp_storage+33832], %r918;
$L__BB9_81:
	setp.eq.s32 	%p52, %r2, 0;
	bar.sync 	0;
	ld.shared.u32 	%r650, [_ZZN3cub18CUB_300001_SM_10006detail10radix_sort31DeviceRadixSortSingleTileKernelINS1_5radix10policy_hubIiiyE10Policy1000ELNS0_9SortOrderE1EiiyNS1_21identity_decomposer_tEEEvPKT1_PSA_PKT2_PSE_T3_iiT4_E12temp_storage+33832];
	selp.b32 	%r651, 0, %r650, %p52;
	add.s32 	%r652, %r918, %r651;
	add.s32 	%r653, %r166, %r652;
	add.s32 	%r654, %r167, %r652;
	add.s32 	%r655, %r168, %r652;
	add.s32 	%r656, %r169, %r652;
	add.s32 	%r657, %r170, %r652;
	add.s32 	%r658, %r171, %r652;
	add.s32 	%r659, %r172, %r652;
	add.s32 	%r660, %r173, %r652;
	add.s32 	%r661, %r174, %r652;
	add.s32 	%r662, %r175, %r652;
	add.s32 	%r663, %r176, %r652;
	add.s32 	%r664, %r177, %r652;
	add.s32 	%r665, %r178, %r652;
	add.s32 	%r666, %r179, %r652;
	add.s32 	%r667, %r180, %r652;
	add.s32 	%r668, %r181, %r652;
	add.s32 	%r669, %r182, %r652;
	add.s32 	%r670, %r183, %r652;
	add.s32 	%r671, %r184, %r652;
	add.s32 	%r672, %r185, %r652;
	add.s32 	%r673, %r186, %r652;
	add.s32 	%r674, %r187, %r652;
	add.s32 	%r675, %r188, %r652;
	add.s32 	%r676, %r189, %r652;
	add.s32 	%r677, %r190, %r652;
	add.s32 	%r678, %r191, %r652;
	add.s32 	%r679, %r192, %r652;
	add.s32 	%r680, %r193, %r652;
	add.s32 	%r681, %r194, %r652;
	add.s32 	%r682, %r195, %r652;
	add.s32 	%r683, %r196, %r652;
	add.s32 	%r684, %r197, %r652;
	st.shared.u32 	[%r101], %r652;
	st.shared.u32 	[%r101+4], %r653;
	st.shared.u32 	[%r101+8], %r654;
	st.shared.u32 	[%r101+12], %r655;
	st.shared.u32 	[%r101+16], %r656;
	st.shared.u32 	[%r101+20], %r657;
	st.shared.u32 	[%r101+24], %r658;
	st.shared.u32 	[%r101+28], %r659;
	st.shared.u32 	[%r101+32], %r660;
	st.shared.u32 	[%r101+36], %r661;
	st.shared.u32 	[%r101+40], %r662;
	st.shared.u32 	[%r101+44], %r663;
	st.shared.u32 	[%r101+48], %r664;
	st.shared.u32 	[%r101+52], %r665;
	st.shared.u32 	[%r101+56], %r666;
	st.shared.u32 	[%r101+60], %r667;
	st.shared.u32 	[%r101+64], %r668;
	st.shared.u32 	[%r101+68], %r669;
	st.shared.u32 	[%r101+72], %r670;
	st.shared.u32 	[%r101+76], %r671;
	st.shared.u32 	[%r101+80], %r672;
	st.shared.u32 	[%r101+84], %r673;
	st.shared.u32 	[%r101+88], %r674;
	st.shared.u32 	[%r101+92], %r675;
	st.shared.u32 	[%r101+96], %r676;
	st.shared.u32 	[%r101+100], %r677;
	st.shared.u32 	[%r101+104], %r678;
	st.shared.u32 	[%r101+108], %r679;
	st.shared.u32 	[%r101+112], %r680;
	st.shared.u32 	[%r101+116], %r681;
	st.shared.u32 	[%r101+120], %r682;
	st.shared.u32 	[%r101+124], %r683;
	st.shared.u32 	[%r101+128], %r684;
	bar.sync 	0;
	cvt.u32.u16 	%r685, %rs1;
	ld.shared.u16 	%r686, [%r147+2];
	add.s32 	%r206, %r686, %r685;
	cvt.u32.u16 	%r687, %rs2;
	ld.shared.u16 	%r688, [%r148+2];
	add.s32 	%r207, %r688, %r687;
	cvt.u32.u16 	%r689, %rs3;
	ld.shared.u16 	%r690, [%r149+2];
	add.s32 	%r208, %r690, %r689;
	cvt.u32.u16 	%r691, %rs4;
	ld.shared.u16 	%r692, [%r150+2];
	add.s32 	%r209, %r692, %r691;
	cvt.u32.u16 	%r693, %rs5;
	ld.shared.u16 	%r694, [%r151+2];
	add.s32 	%r210, %r694, %r693;
	cvt.u32.u16 	%r695, %rs6;
	ld.shared.u16 	%r696, [%r152+2];
	add.s32 	%r211, %r696, %r695;
	cvt.u32.u16 	%r697, %rs7;
	ld.shared.u16 	%r698, [%r153+2];
	add.s32 	%r212, %r698, %r697;
	cvt.u32.u16 	%r699, %rs8;
	ld.shared.u16 	%r700, [%r154+2];
	add.s32 	%r213, %r700, %r699;
	cvt.u32.u16 	%r701, %rs9;
	ld.shared.u16 	%r702, [%r155+2];
	add.s32 	%r214, %r702, %r701;
	cvt.u32.u16 	%r703, %rs10;
	ld.shared.u16 	%r704, [%r156+2];
	add.s32 	%r215, %r704, %r703;
	cvt.u32.u16 	%r705, %rs11;
	ld.shared.u16 	%r706, [%r157+2];
	add.s32 	%r216, %r706, %r705;
	cvt.u32.u16 	%r707, %rs12;
	ld.shared.u16 	%r708, [%r158+2];
	add.s32 	%r217, %r708, %r707;
	cvt.u32.u16 	%r709, %rs13;
	ld.shared.u16 	%r710, [%r159+2];
	add.s32 	%r218, %r710, %r709;
	cvt.u32.u16 	%r711, %rs14;
	ld.shared.u16 	%r712, [%r160+2];
	add.s32 	%r219, %r712, %r711;
	cvt.u32.u16 	%r713, %rs15;
	ld.shared.u16 	%r714, [%r161+2];
	add.s32 	%r220, %r714, %r713;
	cvt.u32.u16 	%r715, %rs16;
	ld.shared.u16 	%r716, [%r162+2];
	add.s32 	%r221, %r716, %r715;
	cvt.u32.u16 	%r717, %rs17;
	ld.shared.u16 	%r718, [%r163+2];
	add.s32 	%r222, %r718, %r717;
	cvt.u32.u16 	%r719, %rs18;
	ld.shared.u16 	%r720, [%r164+2];
	add.s32 	%r223, %r720, %r719;
	cvt.u32.u16 	%r721, %rs19;
	ld.shared.u16 	%r722, [%r165+2];
	add.s32 	%r224, %r722, %r721;
	bar.sync 	0;
	setp.lt.s32 	%p53, %r878, %r304;
	@%p53 bra 	$L__BB9_121;
	cvt.u64.u32 	%rd15, %r2;
	shl.b32 	%r723, %r206, 2;
	mov.u32 	%r724, _ZZN3cub18CUB_300001_SM_10006detail10radix_sort31DeviceRadixSortSingleTileKernelINS1_5radix10policy_hubIiiyE10Policy1000ELNS0_9SortOrderE1EiiyNS1_21identity_decomposer_tEEEvPKT1_PSA_PKT2_PSE_T3_iiT4_E12temp_storage;
	add.s32 	%r725, %r724, %r723;
	st.shared.u32 	[%r725], %r897;
	shl.b32 	%r726, %r207, 2;
	add.s32 	%r727, %r724, %r726;
	st.shared.u32 	[%r727], %r896;
	shl.b32 	%r728, %r208, 2;
	add.s32 	%r729, %r724, %r728;
	st.shared.u32 	[%r729], %r895;
	shl.b32 	%r730, %r209, 2;
	add.s32 	%r731, %r724, %r730;
	st.shared.u32 	[%r731], %r894;
	shl.b32 	%r732, %r210, 2;
	add.s32 	%r733, %r724, %r732;
	st.shared.u32 	[%r733], %r893;
	shl.b32 	%r734, %r211, 2;
	add.s32 	%r735, %r724, %r734;
	st.shared.u32 	[%r735], %r892;
	shl.b32 	%r736, %r212, 2;
	add.s32 	%r737, %r724, %r736;
	st.shared.u32 	[%r737], %r891;
	shl.b32 	%r738, %r213, 2;
	add.s32 	%r739, %r724, %r738;
	st.shared.u32 	[%r739], %r890;
	shl.b32 	%r740, %r214, 2;
	add.s32 	%r741, %r724, %r740;
	st.shared.u32 	[%r741], %r889;
	shl.b32 	%r742, %r215, 2;
	add.s32 	%r743, %r724, %r742;
	st.shared.u32 	[%r743], %r888;
	shl.b32 	%r744, %r216, 2;
	add.s32 	%r745, %r724, %r744;
	st.shared.u32 	[%r745], %r887;
	shl.b32 	%r746, %r217, 2;
	add.s32 	%r747, %r724, %r746;
	st.shared.u32 	[%r747], %r886;
	shl.b32 	%r748, %r218, 2;
	add.s32 	%r749, %r724, %r748;
	st.shared.u32 	[%r749], %r885;
	shl.b32 	%r750, %r219, 2;
	add.s32 	%r751, %r724, %r750;
	st.shared.u32 	[%r751], %r884;
	shl.b32 	%r752, %r220, 2;
	add.s32 	%r753, %r724, %r752;
	st.shared.u32 	[%r753], %r883;
	shl.b32 	%r754, %r221, 2;
	add.s32 	%r755, %r724, %r754;
	st.shared.u32 	[%r755], %r882;
	shl.b32 	%r756, %r222, 2;
	add.s32 	%r757, %r724, %r756;
	st.shared.u32 	[%r757], %r881;
	shl.b32 	%r758, %r223, 2;
	add.s32 	%r759, %r724, %r758;
	st.shared.u32 	[%r759], %r880;
	shl.b32 	%r760, %r224, 2;
	add.s32 	%r761, %r724, %r760;
	st.shared.u32 	[%r761], %r879;
	bar.sync 	0;
	mad.lo.s32 	%r225, %r2, -72, %r103;
	ld.shared.u32 	%r226, [%r225];
	ld.shared.u32 	%r227, [%r225+1024];
	ld.shared.u32 	%r228, [%r225+2048];
	ld.shared.u32 	%r229, [%r225+3072];
	ld.shared.u32 	%r230, [%r225+4096];
	ld.shared.u32 	%r231, [%r225+5120];
	ld.shared.u32 	%r232, [%r225+6144];
	ld.shared.u32 	%r233, [%r225+7168];
	ld.shared.u32 	%r234, [%r225+8192];
	ld.shared.u32 	%r235, [%r225+9216];
	ld.shared.u32 	%r236, [%r225+10240];
	ld.shared.u32 	%r237, [%r225+11264];
	ld.shared.u32 	%r238, [%r225+12288];
	ld.shared.u32 	%r239, [%r225+13312];
	ld.shared.u32 	%r240, [%r225+14336];
	ld.shared.u32 	%r241, [%r225+15360];
	ld.shared.u32 	%r242, [%r225+16384];
	ld.shared.u32 	%r243, [%r225+17408];
	ld.shared.u32 	%r244, [%r225+18432];
	bar.sync 	0;
	st.shared.u32 	[%r725], %r916;
	st.shared.u32 	[%r727], %r915;
	st.shared.u32 	[%r729], %r914;
	st.shared.u32 	[%r731], %r913;
	st.shared.u32 	[%r733], %r912;
	st.shared.u32 	[%r735], %r911;
	st.shared.u32 	[%r737], %r910;
	st.shared.u32 	[%r739], %r909;
	st.shared.u32 	[%r741], %r908;
	st.shared.u32 	[%r743], %r907;
	st.shared.u32 	[%r745], %r906;
	st.shared.u32 	[%r747], %r905;
	st.shared.u32 	[%r749], %r904;
	st.shared.u32 	[%r751], %r903;
	st.shared.u32 	[%r753], %r902;
	st.shared.u32 	[%r755], %r901;
	st.shared.u32 	[%r757], %r900;
	st.shared.u32 	[%r759], %r899;
	st.shared.u32 	[%r761], %r898;
	bar.sync 	0;
	ld.shared.u32 	%r245, [%r225+1024];
	ld.shared.u32 	%r246, [%r225+2048];
	ld.shared.u32 	%r247, [%r225+3072];
	ld.shared.u32 	%r248, [%r225+4096];
	ld.shared.u32 	%r249, [%r225+5120];
	ld.shared.u32 	%r250, [%r225+6144];
	ld.shared.u32 	%r251, [%r225+7168];
	ld.shared.u32 	%r252, [%r225+8192];
	ld.shared.u32 	%r253, [%r225+9216];
	ld.shared.u32 	%r254, [%r225+10240];
	ld.shared.u32 	%r255, [%r225+11264];
	ld.shared.u32 	%r256, [%r225+12288];
	ld.shared.u32 	%r257, [%r225+13312];
	ld.shared.u32 	%r258, [%r225+14336];
	ld.shared.u32 	%r259, [%r225+15360];
	ld.shared.u32 	%r260, [%r225+16384];
	ld.shared.u32 	%r261, [%r225+17408];
	ld.shared.u32 	%r262, [%r225+18432];
	setp.gt.u64 	%p54, %rd2, %rd15;
	cvta.to.global.u64 	%rd16, %rd6;
	mul.wide.u32 	%rd17, %r2, 4;
	add.s64 	%rd4, %rd16, %rd17;
	cvta.to.global.u64 	%rd18, %rd8;
	add.s64 	%rd5, %rd18, %rd17;
	@%p54 bra 	$L__BB9_83;
	bra.uni 	$L__BB9_84;
$L__BB9_83:
	xor.b32  	%r762, %r226, -2147483648;
	ld.shared.u32 	%r763, [%r225];
	st.global.u32 	[%rd4], %r762;
	st.global.u32 	[%rd5], %r763;
$L__BB9_84:
	add.s32 	%r764, %r2, 256;
	cvt.u64.u32 	%rd19, %r764;
	setp.le.u64 	%p55, %rd2, %rd19;
	@%p55 bra 	$L__BB9_86;
	xor.b32  	%r765, %r227, -2147483648;
	st.global.u32 	[%rd4+1024], %r765;
	st.global.u32 	[%rd5+1024], %r245;
$L__BB9_86:
	add.s32 	%r766, %r2, 512;
	cvt.u64.u32 	%rd20, %r766;
	setp.le.u64 	%p56, %rd2, %rd20;
	@%p56 bra 	$L__BB9_88;
	xor.b32  	%r767, %r228, -2147483648;
	st.global.u32 	[%rd4+2048], %r767;
	st.global.u32 	[%rd5+2048], %r246;
$L__BB9_88:
	add.s32 	%r768, %r2, 768;
	cvt.u64.u32 	%rd21, %r768;
	setp.le.u64 	%p57, %rd2, %rd21;
	@%p57 bra 	$L__BB9_90;
	xor.b32  	%r769, %r229, -2147483648;
	st.global.u32 	[%rd4+3072], %r769;
	st.global.u32 	[%rd5+3072], %r247;
$L__BB9_90:
	or.b32  	%r770, %r2, 1024;
	cvt.u64.u32 	%rd22, %r770;
	setp.le.u64 	%p58, %rd2, %rd22;
	@%p58 bra 	$L__BB9_92;
	xor.b32  	%r771, %r230, -2147483648;
	st.global.u32 	[%rd4+4096], %r771;
	st.global.u32 	[%rd5+4096], %r248;
$L__BB9_92:
	add.s32 	%r772, %r2, 1280;
	cvt.u64.u32 	%rd23, %r772;
	setp.le.u64 	%p59, %rd2, %rd23;
	@%p59 bra 	$L__BB9_94;
	xor.b32  	%r773, %r231, -2147483648;
	st.global.u32 	[%rd4+5120], %r773;
	st.global.u32 	[%rd5+5120], %r249;
$L__BB9_94:
	add.s32 	%r774, %r2, 1536;
	cvt.u64.u32 	%rd24, %r774;
	setp.le.u64 	%p60, %rd2, %rd24;
	@%p60 bra 	$L__BB9_96;
	xor.b32  	%r775, %r232, -2147483648;
	st.global.u32 	[%rd4+6144], %r775;
	st.global.u32 	[%rd5+6144], %r250;
$L__BB9_96:
	add.s32 	%r776, %r2, 1792;
	cvt.u64.u32 	%rd25, %r776;
	setp.le.u64 	%p61, %rd2, %rd25;
	@%p61 bra 	$L__BB9_98;
	xor.b32  	%r777, %r233, -2147483648;
	st.global.u32 	[%rd4+7168], %r777;
	st.global.u32 	[%rd5+7168], %r251;
$L__BB9_98:
	or.b32  	%r778, %r2, 2048;
	cvt.u64.u32 	%rd26, %r778;
	setp.le.u64 	%p62, %rd2, %rd26;
	@%p62 bra 	$L__BB9_100;
	xor.b32  	%r779, %r234, -2147483648;
	st.global.u32 	[%rd4+8192], %r779;
	st.global.u32 	[%rd5+8192], %r252;
$L__BB9_100:
	add.s32 	%r780, %r2, 2304;
	cvt.u64.u32 	%rd27, %r780;
	setp.le.u64 	%p63, %rd2, %rd27;
	@%p63 bra 	$L__BB9_102;
	xor.b32  	%r781, %r235, -2147483648;
	st.global.u32 	[%rd4+9216], %r781;
	st.global.u32 	[%rd5+9216], %r253;
$L__BB9_102:
	add.s32 	%r782, %r2, 2560;
	cvt.u64.u32 	%rd28, %r782;
	setp.le.u64 	%p64, %rd2, %rd28;
	@%p64 bra 	$L__BB9_104;
	xor.b32  	%r783, %r236, -2147483648;
	st.global.u32 	[%rd4+10240], %r783;
	st.global.u32 	[%rd5+10240], %r254;
$L__BB9_104:
	add.s32 	%r784, %r2, 2816;
	cvt.u64.u32 	%rd29, %r784;
	setp.le.u64 	%p65, %rd2, %rd29;
	@%p65 bra 	$L__BB9_106;
	xor.b32  	%r785, %r237, -2147483648;
	st.global.u32 	[%rd4+11264], %r785;
	st.global.u32 	[%rd5+11264], %r255;
$L__BB9_106:
	or.b32  	%r786, %r2, 3072;
	cvt.u64.u32 	%rd30, %r786;
	setp.le.u64 	%p66, %rd2, %rd30;
	@%p66 bra 	$L__BB9_108;
	xor.b32  	%r787, %r238, -2147483648;
	st.global.u32 	[%rd4+12288], %r787;
	st.global.u32 	[%rd5+12288], %r256;
$L__BB9_108:
	add.s32 	%r788, %r2, 3328;
	cvt.u64.u32 	%rd31, %r788;
	setp.le.u64 	%p67, %rd2, %rd31;
	@%p67 bra 	$L__BB9_110;
	xor.b32  	%r789, %r239, -2147483648;
	st.global.u32 	[%rd4+13312], %r789;
	st.global.u32 	[%rd5+13312], %r257;
$L__BB9_110:
	add.s32 	%r790, %r2, 3584;
	cvt.u64.u32 	%rd32, %r790;
	setp.le.u64 	%p68, %rd2, %rd32;
	@%p68 bra 	$L__BB9_112;
	xor.b32  	%r791, %r240, -2147483648;
	st.global.u32 	[%rd4+14336], %r791;
	st.global.u32 	[%rd5+14336], %r258;
$L__BB9_112:
	add.s32 	%r792, %r2, 3840;
	cvt.u64.u32 	%rd33, %r792;
	setp.le.u64 	%p69, %rd2, %rd33;
	@%p69 bra 	$L__BB9_114;
	xor.b32  	%r793, %r241, -2147483648;
	st.global.u32 	[%rd4+15360], %r793;
	st.global.u32 	[%rd5+15360], %r259;
$L__BB9_114:
	or.b32  	%r794, %r2, 4096;
	cvt.u64.u32 	%rd34, %r794;
	setp.le.u64 	%p70, %rd2, %rd34;
	@%p70 bra 	$L__BB9_116;
	xor.b32  	%r795, %r242, -2147483648;
	st.global.u32 	[%rd4+16384], %r795;
	st.global.u32 	[%rd5+16384], %r260;
$L__BB9_116:
	add.s32 	%r796, %r2, 4352;
	cvt.u64.u32 	%rd35, %r796;
	setp.le.u64 	%p71, %rd2, %rd35;
	@%p71 bra 	$L__BB9_118;
	xor.b32  	%r797, %r243, -2147483648;
	st.global.u32 	[%rd4+17408], %r797;
	st.global.u32 	[%rd5+17408], %r261;
$L__BB9_118:
	add.s32 	%r798, %r2, 4608;
	cvt.u64.u32 	%rd36, %r798;
	setp.le.u64 	%p72, %rd2, %rd36;
	@%p72 bra 	$L__BB9_120;
	xor.b32  	%r799, %r244, -2147483648;
	st.global.u32 	[%rd4+18432], %r799;
	st.global.u32 	[%rd5+18432], %r262;
$L__BB9_120:
	ret;
$L__BB9_121:
	shl.b32 	%r800, %r206, 2;
	mov.u32 	%r801, _ZZN3cub18CUB_300001_SM_10006detail10radix_sort31DeviceRadixSortSingleTileKernelINS1_5radix10policy_hubIiiyE10Policy1000ELNS0_9SortOrderE1EiiyNS1_21identity_decomposer_tEEEvPKT1_PSA_PKT2_PSE_T3_iiT4_E12temp_storage;
	add.s32 	%r802, %r801, %r800;
	st.shared.u32 	[%r802], %r897;
	shl.b32 	%r803, %r207, 2;
	add.s32 	%r804, %r801, %r803;
	st.shared.u32 	[%r804], %r896;
	shl.b32 	%r805, %r208, 2;
	add.s32 	%r806, %r801, %r805;
	st.shared.u32 	[%r806], %r895;
	shl.b32 	%r807, %r209, 2;
	add.s32 	%r808, %r801, %r807;
	st.shared.u32 	[%r808], %r894;
	shl.b32 	%r809, %r210, 2;
	add.s32 	%r810, %r801, %r809;
	st.shared.u32 	[%r810], %r893;
	shl.b32 	%r811, %r211, 2;
	add.s32 	%r812, %r801, %r811;
	st.shared.u32 	[%r812], %r892;
	shl.b32 	%r813, %r212, 2;
	add.s32 	%r814, %r801, %r813;
	st.shared.u32 	[%r814], %r891;
	shl.b32 	%r815, %r213, 2;
	add.s32 	%r816, %r801, %r815;
	st.shared.u32 	[%r816], %r890;
	shl.b32 	%r817, %r214, 2;
	add.s32 	%r818, %r801, %r817;
	st.shared.u32 	[%r818], %r889;
	shl.b32 	%r819, %r215, 2;
	add.s32 	%r820, %r801, %r819;
	st.shared.u32 	[%r820], %r888;
	shl.b32 	%r821, %r216, 2;
	add.s32 	%r822, %r801, %r821;
	st.shared.u32 	[%r822], %r887;
	shl.b32 	%r823, %r217, 2;
	add.s32 	%r824, %r801, %r823;
	st.shared.u32 	[%r824], %r886;
	shl.b32 	%r825, %r218, 2;
	add.s32 	%r826, %r801, %r825;
	st.shared.u32 	[%r826], %r885;
	shl.b32 	%r827, %r219, 2;
	add.s32 	%r828, %r801, %r827;
	st.shared.u32 	[%r828], %r884;
	shl.b32 	%r829, %r220, 2;
	add.s32 	%r830, %r801, %r829;
	st.shared.u32 	[%r830], %r883;
	shl.b32 	%r831, %r221, 2;
	add.s32 	%r832, %r801, %r831;
	st.shared.u32 	[%r832], %r882;
	shl.b32 	%r833, %r222, 2;
	add.s32 	%r834, %r801, %r833;
	st.shared.u32 	[%r834], %r881;
	shl.b32 	%r835, %r223, 2;
	add.s32 	%r836, %r801, %r835;
	st.shared.u32 	[%r836], %r880;
	shl.b32 	%r837, %r224, 2;
	add.s32 	%r838, %r801, %r837;
	st.shared.u32 	[%r838], %r879;
	bar.sync 	0;
	ld.shared.u32 	%r897, [%r103];
	ld.shared.u32 	%r896, [%r103+4];
	ld.shared.u32 	%r895, [%r103+8];
	ld.shared.u32 	%r894, [%r103+12];
	ld.shared.u32 	%r893, [%r103+16];
	ld.shared.u32 	%r892, [%r103+20];
	ld.shared.u32 	%r891, [%r103+24];
	ld.shared.u32 	%r890, [%r103+28];
	ld.shared.u32 	%r889, [%r103+32];
	ld.shared.u32 	%r888, [%r103+36];
	ld.shared.u32 	%r887, [%r103+40];
	ld.shared.u32 	%r886, [%r103+44];
	ld.shared.u32 	%r885, [%r103+48];
	ld.shared.u32 	%r884, [%r103+52];
	ld.shared.u32 	%r883, [%r103+56];
	ld.shared.u32 	%r882, [%r103+60];
	ld.shared.u32 	%r881, [%r103+64];
	ld.shared.u32 	%r880, [%r103+68];
	ld.shared.u32 	%r879, [%r103+72];
	bar.sync 	0;
	st.shared.u32 	[%r802], %r916;
	st.shared.u32 	[%r804], %r915;
	st.shared.u32 	[%r806], %r914;
	st.shared.u32 	[%r808], %r913;
	st.shared.u32 	[%r810], %r912;
	st.shared.u32 	[%r812], %r911;
	st.shared.u32 	[%r814], %r910;
	st.shared.u32 	[%r816], %r909;
	st.shared.u32 	[%r818], %r908;
	st.shared.u32 	[%r820], %r907;
	st.shared.u32 	[%r822], %r906;
	st.shared.u32 	[%r824], %r905;
	st.shared.u32 	[%r826], %r904;
	st.shared.u32 	[%r828], %r903;
	st.shared.u32 	[%r830], %r902;
	st.shared.u32 	[%r832], %r901;
	st.shared.u32 	[%r834], %r900;
	st.shared.u32 	[%r836], %r899;
	st.shared.u32 	[%r838], %r898;
	bar.sync 	0;
	ld.shared.u32 	%r916, [%r103];
	ld.shared.u32 	%r915, [%r103+4];
	ld.shared.u32 	%r914, [%r103+8];
	ld.shared.u32 	%r913, [%r103+12];
	ld.shared.u32 	%r912, [%r103+16];
	ld.shared.u32 	%r911, [%r103+20];
	ld.shared.u32 	%r910, [%r103+24];
	ld.shared.u32 	%r909, [%r103+28];
	ld.shared.u32 	%r908, [%r103+32];
	ld.shared.u32 	%r907, [%r103+36];
	ld.shared.u32 	%r906, [%r103+40];
	ld.shared.u32 	%r905, [%r103+44];
	ld.shared.u32 	%r904, [%r103+48];
	ld.shared.u32 	%r903, [%r103+52];
	ld.shared.u32 	%r902, [%r103+56];
	ld.shared.u32 	%r901, [%r103+60];
	ld.shared.u32 	%r900, [%r103+64];
	ld.shared.u32 	%r899, [%r103+68];
	ld.shared.u32 	%r898, [%r103+72];
	bar.sync 	0;
	add.s32 	%r878, %r878, 6;
	add.s32 	%r877, %r877, -6;
	bra.uni 	$L__BB9_77;

}
	// .globl	_ZN3cub18CUB_300001_SM_10006detail10radix_sort30DeviceRadixSortHistogramKernelINS1_5radix10policy_hubIiiyE10Policy1000ELNS0_9SortOrderE1EiyNS1_21identity_decomposer_tEEEvPT2_PKT1_SA_iiT3_
.visible .entry _ZN3cub18CUB_300001_SM_10006detail10radix_sort30DeviceRadixSortHistogramKernelINS1_5radix10policy_hubIiiyE10Policy1000ELNS0_9SortOrderE1EiyNS1_21identity_decomposer_tEEEvPT2_PKT1_SA_iiT3_(
	.param .u64 .ptr .align 1 _ZN3cub18CUB_300001_SM_10006detail10radix_sort30DeviceRadixSortHistogramKernelINS1_5radix10policy_hubIiiyE10Policy1000ELNS0_9SortOrderE1EiyNS1_21identity_decomposer_tEEEvPT2_PKT1_SA_iiT3__param_0,
	.param .u64 .ptr .align 1 _ZN3cub18CUB_300001_SM_10006detail10radix_sort30DeviceRadixSortHistogramKernelINS1_5radix10policy_hubIiiyE10Policy1000ELNS0_9SortOrderE1EiyNS1_21identity_decomposer_tEEEvPT2_PKT1_SA_iiT3__param_1,
	.param .u64 _ZN3cub18CUB_300001_SM_10006detail10radix_sort30DeviceRadixSortHistogramKernelINS1_5radix10policy_hubIiiyE10Policy1000ELNS0_9SortOrderE1EiyNS1_21identity_decomposer_tEEEvPT2_PKT1_SA_iiT3__param_2,
	.param .u32 _ZN3cub18CUB_300001_SM_10006detail10radix_sort30DeviceRadixSortHistogramKernelINS1_5radix10policy_hubIiiyE10Policy1000ELNS0_9SortOrderE1EiyNS1_21identity_decomposer_tEEEvPT2_PKT1_SA_iiT3__param_3,
	.param .u32 _ZN3cub18CUB_300001_SM_10006detail10radix_sort30DeviceRadixSortHistogramKernelINS1_5radix10policy_hubIiiyE10Policy1000ELNS0_9SortOrderE1EiyNS1_21identity_decomposer_tEEEvPT2_PKT1_SA_iiT3__param_4,
	.param .align 1 .b8 _ZN3cub18CUB_300001_SM_10006detail10radix_sort30DeviceRadixSortHistogramKernelINS1_5radix10policy_hubIiiyE10Policy1000ELNS0_9SortOrderE1EiyNS1_21identity_decomposer_tEEEvPT2_PKT1_SA_iiT3__param_5[1]
)
.maxntid 128
{
	.reg .pred 	%p<91>;
	.reg .b32 	%r<486>;
	.reg .b64 	%rd<137>;
	// demoted variable
	.shared .align 4 .b8 _ZZN3cub18CUB_300001_SM_10006detail10radix_sort30DeviceRadixSortHistogramKernelINS1_5radix10policy_hubIiiyE10Policy1000ELNS0_9SortOrderE1EiyNS1_21identity_decomposer_tEEEvPT2_PKT1_SA_iiT3_E12temp_storage[4096];
	ld.param.u64 	%rd18, [_ZN3cub18CUB_300001_SM_10006detail10radix_sort30DeviceRadixSortHistogramKernelINS1_5radix10policy_hubIiiyE10Policy1000ELNS0_9SortOrderE1EiyNS1_21identity_decomposer_tEEEvPT2_PKT1_SA_iiT3__param_0];
	ld.param.u64 	%rd19, [_ZN3cub18CUB_300001_SM_10006detail10radix_sort30DeviceRadixSortHistogramKernelINS1_5radix10policy_hubIiiyE10Policy1000ELNS0_9SortOrderE1EiyNS1_21identity_decomposer_tEEEvPT2_PKT1_SA_iiT3__param_1];
	ld.param.u64 	%rd17, [_ZN3cub18CUB_300001_SM_10006detail10radix_sort30DeviceRadixSortHistogramKernelINS1_5radix10policy_hubIiiyE10Policy1000ELNS0_9SortOrderE1EiyNS1_21identity_decomposer_tEEEvPT2_PKT1_SA_iiT3__param_2];
	ld.param.u32 	%r174, [_ZN3cub18CUB_300001_SM_10006detail10radix_sort30DeviceRadixSortHistogramKernelINS1_5radix10policy_hubIiiyE10Policy1000ELNS0_9SortOrderE1EiyNS1_21identity_decomposer_tEEEvPT2_PKT1_SA_iiT3__param_3];
	ld.param.u32 	%r175, [_ZN3cub18CUB_300001_SM_10006detail10radix_sort30DeviceRadixSortHistogramKernelINS1_5radix10policy_hubIiiyE10Policy1000ELNS0_9SortOrderE1EiyNS1_21identity_decomposer_tEEEvPT2_PKT1_SA_iiT3__param_4];
	cvta.to.global.u64 	%rd1, %rd19;
	cvta.to.global.u64 	%rd2, %rd18;
	setp.eq.s64 	%p2, %rd17, 0;
	@%p2 bra 	$L__BB10_153;
	sub.s32 	%r176, %r175, %r174;
	add.s32 	%r177, %r176, 7;
	shr.s32 	%r178, %r177, 31;
	shr.u32 	%r179, %r178, 29;
	add.s32 	%r180, %r177, %r179;
	shr.s32 	%r181, %r180, 3;
	mov.u32 	%r182, %tid.x;
	setp.gt.u32 	%p3, %r182, 255;
	setp.lt.s32 	%p4, %r177, 8;
	mov.u32 	%r183, %ctaid.x;
	shl.b32 	%r184, %r183, 11;
	cvt.u64.u32 	%rd3, %r184;
	mov.u32 	%r185, %nctaid.x;
	shl.b32 	%r186, %r185, 11;
	cvt.u64.u32 	%rd4, %r186;
	add.s32 	%r1, %r181, -1;
	and.b32  	%r2, %r181, 15;
	and.b32  	%r3, %r181, 7;
	add.s32 	%r4, %r3, -1;
	and.b32  	%r5, %r181, 3;
	or.pred  	%p1, %p3, %p4;
	shl.b32 	%r187, %r182, 2;
	mov.u32 	%r188, _ZZN3cub18CUB_300001_SM_10006detail10radix_sort30DeviceRadixSortHistogramKernelINS1_5radix10policy_hubIiiyE10Policy1000ELNS0_9SortOrderE1EiyNS1_21identity_decomposer_tEEEvPT2_PKT1_SA_iiT3_E12temp_storage;
	add.s32 	%r6, %r188, %r187;
	and.b32  	%r7, %r181, 268435440;
	cvt.u64.u32 	%rd5, %r182;
	add.s32 	%r8, %r182, 128;
	add.s32 	%r9, %r182, 256;
	add.s32 	%r10, %r182, 384;
	add.s32 	%r11, %r182, 512;
	add.s32 	%r12, %r182, 640;
	add.s32 	%r13, %r182, 768;
	or.b32  	%r14, %r182, 1024;
	add.s32 	%r15, %r182, 1920;
	and.b32  	%r16, %r181, 268435448;
	and.b32  	%r17, %r181, 1;
	neg.s32 	%r18, %r7;
	add.s32 	%r19, %r6, 8192;
	add.s64 	%rd21, %rd17, -1;
	shr.u64 	%rd22, %rd21, 30;
	add.s64 	%rd23, %rd22, 1;
	min.u64 	%rd6, %rd23, %rd17;
	mov.b64 	%rd135, 0;
$L__BB10_2:
	@%p1 bra 	$L__BB10_30;
	setp.lt.u32 	%p5, %r1, 15;
	mov.b32 	%r439, 0;
	@%p5 bra 	$L__BB10_6;
	mov.u32 	%r436, %r19;
	mov.u32 	%r437, %r18;
$L__BB10_5:
	.pragma "nounroll";
	mov.b32 	%r190, 0;
	st.shared.u32 	[%r436+-8192], %r190;
	st.shared.u32 	[%r436+-7168], %r190;
	st.shared.u32 	[%r436+-6144], %r190;
	st.shared.u32 	[%r436+-5120], %r190;
	st.shared.u32 	[%r436+-4096], %r190;
	st.shared.u32 	[%r436+-3072], %r190;
	st.shared.u32 	[%r436+-2048], %r190;
	st.shared.u32 	[%r436+-1024], %r190;
	st.shared.u32 	[%r436], %r190;
	st.shared.u32 	[%r436+1024], %r190;
	st.shared.u32 	[%r436+2048], %r190;
	st.shared.u32 	[%r436+3072], %r190;
	st.shared.u32 	[%r436+4096], %r190;
	st.shared.u32 	[%r436+5120], %r190;
	st.shared.u32 	[%r436+6144], %r190;
	st.shared.u32 	[%r436+7168], %r190;
	add.s32 	%r437, %r437, 16;
	add.s32 	%r436, %r436, 16384;
	setp.ne.s32 	%p6, %r437, 0;
	mov.u32 	%r439, %r7;
	@%p6 bra 	$L__BB10_5;
$L__BB10_6:
	add.s32 	%r25, %r2, -1;
	setp.eq.s32 	%p7, %r2, 0;
	@%p7 bra 	$L__BB10_16;
	setp.lt.u32 	%p8, %r25, 7;
	@%p8 bra 	$L__BB10_9;
	shl.b32 	%r191, %r439, 10;
	add.s32 	%r192, %r6, %r191;
	mov.b32 	%r193, 0;
	st.shared.u32 	[%r192], %r193;
	st.shared.u32 	[%r192+1024], %r193;
	st.shared.u32 	[%r192+2048], %r193;
	st.shared.u32 	[%r192+3072], %r193;
	st.shared.u32 	[%r192+4096], %r193;
	st.shared.u32 	[%r192+5120], %r193;
	st.shared.u32 	[%r192+6144], %r193;
	st.shared.u32 	[%r192+7168], %r193;
	add.s32 	%r439, %r439, 8;
$L__BB10_9:
	setp.eq.s32 	%p9, %r3, 0;
	@%p9 bra 	$L__BB10_16;
	setp.lt.u32 	%p10, %r4, 3;
	@%p10 bra 	$L__BB10_12;
	shl.b32 	%r194, %r439, 10;
	add.s32 	%r195, %r6, %r194;
	mov.b32 	%r196, 0;
	st.shared.u32 	[%r195], %r196;
	st.shared.u32 	[%r195+1024], %r196;
	st.shared.u32 	[%r195+2048], %r196;
	st.shared.u32 	[%r195+3072], %r196;
	add.s32 	%r439, %r439, 4;
$L__BB10_12:
	setp.eq.s32 	%p11, %r5, 0;
	@%p11 bra 	$L__BB10_16;
	setp.eq.s32 	%p12, %r5, 1;
	shl.b32 	%r197, %r439, 10;
	add.s32 	%r30, %r6, %r197;
	mov.b32 	%r198, 0;
	st.shared.u32 	[%r30], %r198;
	@%p12 bra 	$L__BB10_16;
	setp.eq.s32 	%p13, %r5, 2;
	mov.b32 	%r199, 0;
	st.shared.u32 	[%r30+1024], %r199;
	@%p13 bra 	$L__BB10_16;
	mov.b32 	%r200, 0;
	st.shared.u32 	[%r30+2048], %r200;
$L__BB10_16:
	cvt.u32.u64 	%r201, %rd5;
	setp.gt.u32 	%p14, %r201, 127;
	@%p14 bra 	$L__BB10_30;
	setp.lt.u32 	%p15, %r1, 15;
	mov.b32 	%r443, 0;
	@%p15 bra 	$L__BB10_20;
	mov.b32 	%r441, 0;
$L__BB10_19:
	.pragma "nounroll";
	shl.b32 	%r204, %r441, 10;
	add.s32 	%r205, %r6, %r204;
	mov.b32 	%r206, 0;
	st.shared.u32 	[%r205+512], %r206;
	st.shared.u32 	[%r205+1536], %r206;
	st.shared.u32 	[%r205+2560], %r206;
	st.shared.u32 	[%r205+3584], %r206;
	st.shared.u32 	[%r205+4608], %r206;
	st.shared.u32 	[%r205+5632], %r206;
	st.shared.u32 	[%r205+6656], %r206;
	st.shared.u32 	[%r205+7680], %r206;
	st.shared.u32 	[%r205+8704], %r206;
	st.shared.u32 	[%r205+9728], %r206;
	st.shared.u32 	[%r205+10752], %r206;
	st.shared.u32 	[%r205+11776], %r206;
	st.shared.u32 	[%r205+12800], %r206;
	st.shared.u32 	[%r205+13824], %r206;
	st.shared.u32 	[%r205+14848], %r206;
	st.shared.u32 	[%r205+15872], %r206;
	add.s32 	%r441, %r441, 16;
	setp.ne.s32 	%p16, %r441, %r7;
	mov.u32 	%r443, %r7;
	@%p16 bra 	$L__BB10_19;
$L__BB10_20:
	setp.eq.s32 	%p17, %r2, 0;
	@%p17 bra 	$L__BB10_30;
	setp.lt.u32 	%p18, %r25, 7;
	@%p18 bra 	$L__BB10_23;
	shl.b32 	%r207, %r443, 10;
	add.s32 	%r208, %r6, %r207;
	mov.b32 	%r209, 0;
	st.shared.u32 	[%r208+512], %r209;
	st.shared.u32 	[%r208+1536], %r209;
	st.shared.u32 	[%r208+2560], %r209;
	st.shared.u32 	[%r208+3584], %r209;
	st.shared.u32 	[%r208+4608], %r209;
	st.shared.u32 	[%r208+5632], %r209;
	st.shared.u32 	[%r208+6656], %r209;
	st.shared.u32 	[%r208+7680], %r209;
	add.s32 	%r443, %r443, 8;
$L__BB10_23:
	setp.eq.s32 	%p19, %r3, 0;
	@%p19 bra 	$L__BB10_30;
	setp.lt.u32 	%p20, %r4, 3;
	@%p20 bra 	$L__BB10_26;
	shl.b32 	%r210, %r443, 10;
	add.s32 	%r211, %r6, %r210;
	mov.b32 	%r212, 0;
	st.shared.u32 	[%r211+512], %r212;
	st.shared.u32 	[%r211+1536], %r212;
	st.shared.u32 	[%r211+2560], %r212;
	st.shared.u32 	[%r211+3584], %r212;
	add.s32 	%r443, %r443, 4;
$L__BB10_26:
	setp.eq.s32 	%p21, %r5, 0;
	@%p21 bra 	$L__BB10_30;
	setp.eq.s32 	%p22, %r5, 1;
	shl.b32 	%r213, %r443, 10;
	add.s32 	%r38, %r6, %r213;
	mov.b32 	%r214, 0;
	st.shared.u32 	[%r38+512], %r214;
	@%p22 bra 	$L__BB10_30;
	setp.eq.s32 	%p23, %r5, 2;
	mov.b32 	%r215, 0;
	st.shared.u32 	[%r38+1536], %r215;
	@%p23 bra 	$L__BB10_30;
	mov.b32 	%r216, 0;
	st.shared.u32 	[%r38+2560], %r216;
$L__BB10_30:
	bar.sync 	0;
	bar.sync 	0;
	shl.b64 	%rd8, %rd135, 30;
	sub.s64 	%rd24, %rd17, %rd8;
	min.u64 	%rd9, %rd24, 1073741824;
	setp.le.u64 	%p24, %rd9, %rd3;
	@%p24 bra 	$L__BB10_70;
	mov.u64 	%rd136, %rd3;
$L__BB10_32:
	add.s64 	%rd11, %rd136, %rd8;
	sub.s64 	%rd12, %rd17, %rd11;
	setp.lt.u64 	%p25, %rd12, 2048;
	@%p25 bra 	$L__BB10_34;
	add.s64 	%rd27, %rd11, %rd5;
	shl.b64 	%rd28, %rd27, 2;
	add.s64 	%rd29, %rd1, %rd28;
	ld.global.u32 	%r475, [%rd29];
	ld.global.u32 	%r474, [%rd29+512];
	ld.global.u32 	%r473, [%rd29+1024];
	ld.global.u32 	%r472, [%rd29+1536];
	ld.global.u32 	%r471, [%rd29+2048];
	ld.global.u32 	%r470, [%rd29+2560];
	ld.global.u32 	%r469, [%rd29+3072];
	ld.global.u32 	%r468, [%rd29+3584];
	ld.global.u32 	%r467, [%rd29+4096];
	ld.global.u32 	%r466, [%rd29+4608];
	ld.global.u32 	%r465, [%rd29+5120];
	ld.global.u32 	%r464, [%rd29+5632];
	ld.global.u32 	%r463, [%rd29+6144];
	ld.global.u32 	%r462, [%rd29+6656];
	ld.global.u32 	%r461, [%rd29+7168];
	ld.global.u32 	%r460, [%rd29+7680];
	bra.uni 	$L__BB10_66;
$L__BB10_34:
	cvt.u32.u64 	%r218, %rd5;
	cvt.u32.u64 	%r55, %rd12;
	setp.ge.s32 	%p26, %r218, %r55;
	add.s64 	%rd25, %rd11, %rd5;
	shl.b64 	%rd26, %rd25, 2;
	add.s64 	%rd13, %rd1, %rd26;
	mov.b32 	%r475, -2147483648;
	@%p26 bra 	$L__BB10_36;
	ld.global.u32 	%r475, [%rd13];
$L__BB10_36:
	setp.ge.s32 	%p27, %r8, %r55;
	mov.b32 	%r474, -2147483648;
	@%p27 bra 	$L__BB10_38;
	ld.global.u32 	%r474, [%rd13+512];
$L__BB10_38:
	setp.ge.s32 	%p28, %r9, %r55;
	mov.b32 	%r473, -2147483648;
	@%p28 bra 	$L__BB10_40;
	ld.global.u32 	%r473, [%rd13+1024];
$L__BB10_40:
	setp.ge.s32 	%p29, %r10, %r55;
	mov.b32 	%r472, -2147483648;
	@%p29 bra 	$L__BB10_42;
	ld.global.u32 	%r472, [%rd13+1536];
$L__BB10_42:
	setp.ge.s32 	%p30, %r11, %r55;
	mov.b32 	%r471, -2147483648;
	@%p30 bra 	$L__BB10_44;
	ld.global.u32 	%r471, [%rd13+2048];
$L__BB10_44:
	setp.ge.s32 	%p31, %r12, %r55;
	mov.b32 	%r470, -2147483648;
	@%p31 bra 	$L__BB10_46;
	ld.global.u32 	%r470, [%rd13+2560];
$L__BB10_46:
	setp.ge.s32 	%p32, %r13, %r55;
	mov.b32 	%r469, -2147483648;
	@%p32 bra 	$L__BB10_48;
	ld.global.u32 	%r469, [%rd13+3072];
$L__BB10_48:
	mov.u32 	%r226, %tid.x;
	add.s32 	%r227, %r226, 896;
	setp.ge.s32 	%p33, %r227, %r55;
	mov.b32 	%r468, -2147483648;
	@%p33 bra 	$L__BB10_50;
	ld.global.u32 	%r468, [%rd13+3584];
$L__BB10_50:
	setp.ge.s32 	%p34, %r14, %r55;
	mov.b32 	%r467, -2147483648;
	@%p34 bra 	$L__BB10_52;
	ld.global.u32 	%r467, [%rd13+4096];
$L__BB10_52:
	add.s32 	%r231, %r226, 1152;
	setp.ge.s32 	%p35, %r231, %r55;
	mov.b32 	%r466, -2147483648;
	@%p35 bra 	$L__BB10_54;
	ld.global.u32 	%r466, [%rd13+4608];
$L__BB10_54:
	add.s32 	%r234, %r226, 1280;
	setp.ge.s32 	%p36, %r234, %r55;
	mov.b32 	%r465, -2147483648;
	@%p36 bra 	$L__BB10_56;
	ld.global.u32 	%r465, [%rd13+5120];
$L__BB10_56:
	add.s32 	%r237, %r226, 1408;
	setp.ge.s32 	%p37, %r237, %r55;
	mov.b32 	%r464, -2147483648;
	@%p37 bra 	$L__BB10_58;
	ld.global.u32 	%r464, [%rd13+5632];
$L__BB10_58:
	add.s32 	%r240, %r226, 1536;
	setp.ge.s32 	%p38, %r240, %r55;
	mov.b32 	%r463, -2147483648;
	@%p38 bra 	$L__BB10_60;
	ld.global.u32 	%r463, [%rd13+6144];
$L__BB10_60:
	add.s32 	%r243, %r226, 1664;
	setp.ge.s32 	%p39, %r243, %r55;
	mov.b32 	%r462, -2147483648;
	@%p39 bra 	$L__BB10_62;
	ld.global.u32 	%r462, [%rd13+6656];
$L__BB10_62:
	add.s32 	%r246, %r226, 1792;
	setp.ge.s32 	%p40, %r246, %r55;
	mov.b32 	%r461, -2147483648;
	@%p40 bra 	$L__BB10_64;
	ld.global.u32 	%r461, [%rd13+7168];
$L__BB10_64:
	setp.ge.s32 	%p41, %r15, %r55;
	mov.b32 	%r460, -2147483648;
	@%p41 bra 	$L__BB10_66;
	ld.global.u32 	%r460, [%rd13+7680];
$L__BB10_66:
	setp.le.s32 	%p42, %r175, %r174;
	@%p42 bra 	$L__BB10_69;
	xor.b32  	%r103, %r460, 2147483647;
	xor.b32  	%r104, %r461, 2147483647;
	xor.b32  	%r105, %r462, 2147483647;
	xor.b32  	%r106, %r463, 2147483647;
	xor.b32  	%r107, %r464, 2147483647;
	xor.b32  	%r108, %r465, 2147483647;
	xor.b32  	%r109, %r466, 2147483647;
	xor.b32  	%r110, %r467, 2147483647;
	xor.b32  	%r111, %r468, 2147483647;
	xor.b32  	%r112, %r469, 2147483647;
	xor.b32  	%r113, %r470, 2147483647;
	xor.b32  	%r114, %r471, 2147483647;
	xor.b32  	%r115, %r472, 2147483647;
	xor.b32  	%r116, %r473, 2147483647;
	xor.b32  	%r117, %r474, 2147483647;
	xor.b32  	%r118, %r475, 2147483647;
	mov.b32 	%r476, 0;
	mov.u32 	%r477, %r174;
$L__BB10_68:
	sub.s32 	%r249, %r175, %r477;
	shl.b32 	%r250, %r476, 10;
	mov.u32 	%r251, _ZZN3cub18CUB_300001_SM_10006detail10radix_sort30DeviceRadixSortHistogramKernelINS1_5radix10policy_hubIiiyE10Policy1000ELNS0_9SortOrderE1EiyNS1_21identity_decomposer_tEEEvPT2_PKT1_SA_iiT3_E12temp_storage;
	add.s32 	%r252, %r251, %r250;
	min.s32 	%r253, %r249, 8;
	mov.b32 	%r254, -1;
	shl.b32 	%r255, %r254, %r253;
	not.b32 	%r256, %r255;
	shr.u32 	%r257, %r118, %r477;
	and.b32  	%r258, %r257, %r256;
	shl.b32 	%r259, %r258, 2;
	add.s32 	%r260, %r252, %r259;
	atom.shared.add.u32 	%r261, [%r260], 1;
	shr.u32 	%r262, %r117, %r477;
	and.b32  	%r263, %r262, %r256;
	shl.b32 	%r264, %r263, 2;
	add.s32 	%r265, %r252, %r264;
	atom.shared.add.u32 	%r266, [%r265], 1;
	shr.u32 	%r267, %r116, %r477;
	and.b32  	%r268, %r267, %r256;
	shl.b32 	%r269, %r268, 2;
	add.s32 	%r270, %r252, %r269;
	atom.shared.add.u32 	%r271, [%r270], 1;
	shr.u32 	%r272, %r115, %r477;
	and.b32  	%r273, %r272, %r256;
	shl.b32 	%r274, %r273, 2;
	add.s32 	%r275, %r252, %r274;
	atom.shared.add.u32 	%r276, [%r275], 1;
	shr.u32 	%r277, %r114, %r477;
	and.b32  	%r278, %r277, %r256;
	shl.b32 	%r279, %r278, 2;
	add.s32 	%r280, %r252, %r279;
	atom.shared.add.u32 	%r281, [%r280], 1;
	shr.u32 	%r282, %r113, %r477;
	and.b32  	%r283, %r282, %r256;
	shl.b32 	%r284, %r283, 2;
	add.s32 	%r285, %r252, %r284;
	atom.shared.add.u32 	%r286, [%r285], 1;
	shr.u32 	%r287, %r112, %r477;
	and.b32  	%r288, %r287, %r256;
	shl.b32 	%r289, %r288, 2;
	add.s32 	%r290, %r252, %r289;
	atom.shared.add.u32 	%r291, [%r290], 1;
	shr.u32 	%r292, %r111, %r477;
	and.b32  	%r293, %r292, %r256;
	shl.b32 	%r294, %r293, 2;
	add.s32 	%r295, %r252, %r294;
	atom.shared.add.u32 	%r296, [%r295], 1;
	shr.u32 	%r297, %r110, %r477;
	and.b32  	%r298, %r297, %r256;
	shl.b32 	%r299, %r298, 2;
	add.s32 	%r300, %r252, %r299;
	atom.shared.add.u32 	%r301, [%r300], 1;
	shr.u32 	%r302, %r109, %r477;
	and.b32  	%r303, %r302, %r256;
	shl.b32 	%r304, %r303, 2;
	add.s32 	%r305, %r252, %r304;
	atom.shared.add.u32 	%r306, [%r305], 1;
	shr.u32 	%r307, %r108, %r477;
	and.b32  	%r308, %r307, %r256;
	shl.b32 	%r309, %r308, 2;
	add.s32 	%r310, %r252, %r309;
	atom.shared.add.u32 	%r311, [%r310], 1;
	shr.u32 	%r312, %r107, %r477;
	and.b32  	%r313, %r312, %r256;
	shl.b32 	%r314, %r313, 2;
	add.s32 	%r315, %r252, %r314;
	atom.shared.add.u32 	%r316, [%r315], 1;
	shr.u32 	%r317, %r106, %r477;
	and.b32  	%r318, %r317, %r256;
	shl.b32 	%r319, %r318, 2;
	add.s32 	%r320, %r252, %r319;
	atom.shared.add.u32 	%r321, [%r320], 1;
	shr.u32 	%r322, %r105, %r477;
	and.b32  	%r323, %r322, %r256;
	shl.b32 	%r324, %r323, 2;
	add.s32 	%r325, %r252, %r324;
	atom.shared.add.u32 	%r326, [%r325], 1;
	shr.u32 	%r327, %r104, %r477;
	and.b32  	%r328, %r327, %r256;
	shl.b32 	%r329, %r328, 2;
	add.s32 	%r330, %r252, %r329;
	atom.shared.add.u32 	%r331, [%r330], 1;
	shr.u32 	%r332, %r103, %r477;
	and.b32  	%r333, %r332, %r256;
	shl.b32 	%r334, %r333, 2;
	add.s32 	%r335, %r252, %r334;
	atom.shared.add.u32 	%r336, [%r335], 1;
	add.s32 	%r477, %r477, 8;
	add.s32 	%r476, %r476, 1;
	setp.lt.s32 	%p43, %r477, %r175;
	@%p43 bra 	$L__BB10_68;
$L__BB10_69:
	add.s64 	%rd136, %rd136, %rd4;
	setp.lt.u64 	%p44, %rd136, %rd9;
	@%p44 bra 	$L__BB10_32;
$L__BB10_70:
	bar.sync 	0;
	@%p1 bra 	$L__BB10_152;
	setp.lt.u32 	%p45, %r1, 7;
	mov.b32 	%r480, 0;
	@%p45 bra 	$L__BB10_90;
	mov.b32 	%r478, 0;
$L__BB10_73:
	.pragma "nounroll";
	shl.b32 	%r339, %r478, 10;
	add.s32 	%r124, %r6, %r339;
	ld.shared.u32 	%r125, [%r124];
	setp.eq.s32 	%p46, %r125, 0;
	@%p46 bra 	$L__BB10_75;
	cvt.u32.u64 	%r340, %rd5;
	shl.b32 	%r341, %r478, 8;
	add.s32 	%r342, %r341, %r340;
	mul.wide.u32 	%rd30, %r342, 8;
	add.s64 	%rd31, %rd2, %rd30;
	cvt.u64.u32 	%rd32, %r125;
	atom.global.add.u64 	%rd33, [%rd31], %rd32;
$L__BB10_75:
	ld.shared.u32 	%r126, [%r124+1024];
	setp.eq.s32 	%p47, %r126, 0;
	@%p47 bra 	$L__BB10_77;
	cvt.u32.u64 	%r343, %rd5;
	shl.b32 	%r344, %r478, 8;
	add.s32 	%r345, %r344, %r343;
	add.s32 	%r346, %r345, 256;
	mul.wide.u32 	%rd34, %r346, 8;
	add.s64 	%rd35, %rd2, %rd34;
	cvt.u64.u32 	%rd36, %r126;
	atom.global.add.u64 	%rd37, [%rd35], %rd36;
$L__BB10_77:
	ld.shared.u32 	%r127, [%r124+2048];
	setp.eq.s32 	%p48, %r127, 0;
	@%p48 bra 	$L__BB10_79;
	cvt.u32.u64 	%r347, %rd5;
	shl.b32 	%r348, %r478, 8;
	add.s32 	%r349, %r348, %r347;
	add.s32 	%r350, %r349, 512;
	mul.wide.u32 	%rd38, %r350, 8;
	add.s64 	%rd39, %rd2, %rd38;
	cvt.u64.u32 	%rd40, %r127;
	atom.global.add.u64 	%rd41, [%rd39], %rd40;
$L__BB10_79:
	ld.shared.u32 	%r128, [%r124+3072];
	setp.eq.s32 	%p49, %r128, 0;
	@%p49 bra 	$L__BB10_81;
	cvt.u32.u64 	%r351, %rd5;
	shl.b32 	%r352, %r478, 8;
	add.s32 	%r353, %r352, %r351;
	add.s32 	%r354, %r353, 768;
	mul.wide.u32 	%rd42, %r354, 8;
	add.s64 	%rd43, %rd2, %rd42;
	cvt.u64.u32 	%rd44, %r128;
	atom.global.add.u64 	%rd45, [%rd43], %rd44;
$L__BB10_81:
	ld.shared.u32 	%r129, [%r124+4096];
	setp.eq.s32 	%p50, %r129, 0;
	@%p50 bra 	$L__BB10_83;
	cvt.u32.u64 	%r355, %rd5;
	shl.b32 	%r356, %r478, 8;
	add.s32 	%r357, %r356, %r355;
	add.s32 	%r358, %r357, 1024;
	mul.wide.u32 	%rd46, %r358, 8;
	add.s64 	%rd47, %rd2, %rd46;
	cvt.u64.u32 	%rd48, %r129;
	atom.global.add.u64 	%rd49, [%rd47], %rd48;
$L__BB10_83:
	ld.shared.u32 	%r130, [%r124+5120];
	setp.eq.s32 	%p51, %r130, 0;
	@%p51 bra 	$L__BB10_85;
	cvt.u32.u64 	%r359, %rd5;
	shl.b32 	%r360, %r478, 8;
	add.s32 	%r361, %r360, %r359;
	add.s32 	%r362, %r361, 1280;
	mul.wide.u32 	%rd50, %r362, 8;
	add.s64 	%rd51, %rd2, %rd50;
	cvt.u64.u32 	%rd52, %r130;
	atom.global.add.u64 	%rd53, [%rd51], %rd52;
$L__BB10_85:
	ld.shared.u32 	%r131, [%r124+6144];
	setp.eq.s32 	%p52, %r131, 0;
	@%p52 bra 	$L__BB10_87;
	cvt.u32.u64 	%r363, %rd5;
	shl.b32 	%r364, %r478, 8;
	add.s32 	%r365, %r364, %r363;
	add.s32 	%r366, %r365, 1536;
	mul.wide.u32 	%rd54, %r366, 8;
	add.s64 	%rd55, %rd2, %rd54;
	cvt.u64.u32 	%rd56, %r131;
	atom.global.add.u64 	%rd57, [%rd55], %rd56;
$L__BB10_87:
	ld.shared.u32 	%r132, [%r124+7168];
	setp.eq.s32 	%p53, %r132, 0;
	@%p53 bra 	$L__BB10_89;
	cvt.u32.u64 	%r367, %rd5;
	shl.b32 	%r368, %r478, 8;
	add.s32 	%r369, %r368, %r367;
	add.s32 	%r370, %r369, 1792;
	mul.wide.u32 	%rd58, %r370, 8;
	add.s64 	%rd59, %rd2, %rd58;
	cvt.u64.u32 	%rd60, %r132;
	atom.global.add.u64 	%rd61, [%rd59], %rd60;
$L__BB10_89:
	add.s32 	%r478, %r478, 8;
	setp.ne.s32 	%p54, %r478, %r16;
	mov.u32 	%r480, %r16;
	@%p54 bra 	$L__BB10_73;
$L__BB10_90:
	add.s32 	%r135, %r5, -1;
	setp.eq.s32 	%p55, %r3, 0;
	@%p55 bra 	$L__BB10_111;
	setp.lt.u32 	%p56, %r4, 3;
	@%p56 bra 	$L__BB10_101;
	shl.b32 	%r371, %r480, 10;
	add.s32 	%r136, %r6, %r371;
	ld.shared.u32 	%r137, [%r136];
	setp.eq.s32 	%p57, %r137, 0;
	@%p57 bra 	$L__BB10_94;
	cvt.u32.u64 	%r372, %rd5;
	shl.b32 	%r373, %r480, 8;
	add.s32 	%r374, %r373, %r372;
	mul.wide.u32 	%rd62, %r374, 8;
	add.s64 	%rd63, %rd2, %rd62;
	cvt.u64.u32 	%rd64, %r137;
	atom.global.add.u64 	%rd65, [%rd63], %rd64;
$L__BB10_94:
	ld.shared.u32 	%r138, [%r136+1024];
	setp.eq.s32 	%p58, %r138, 0;
	@%p58 bra 	$L__BB10_96;
	cvt.u32.u64 	%r375, %rd5;
	shl.b32 	%r376, %r480, 8;
	add.s32 	%r377, %r376, %r375;
	add.s32 	%r378, %r377, 256;
	mul.wide.u32 	%rd66, %r378, 8;
	add.s64 	%rd67, %rd2, %rd66;
	cvt.u64.u32 	%rd68, %r138;
	atom.global.add.u64 	%rd69, [%rd67], %rd68;
$L__BB10_96:
	ld.shared.u32 	%r139, [%r136+2048];
	setp.eq.s32 	%p59, %r139, 0;
	@%p59 bra 	$L__BB10_98;
	cvt.u32.u64 	%r379, %rd5;
	shl.b32 	%r380, %r480, 8;
	add.s32 	%r381, %r380, %r379;
	add.s32 	%r382, %r381, 512;
	mul.wide.u32 	%rd70, %r382, 8;
	add.s64 	%rd71, %rd2, %rd70;
	cvt.u64.u32 	%rd72, %r139;
	atom.global.add.u64 	%rd73, [%rd71], %rd72;
$L__BB10_98:
	ld.shared.u32 	%r140, [%r136+3072];
	setp.eq.s32 	%p60, %r140, 0;
	@%p60 bra 	$L__BB10_100;
	cvt.u32.u64 	%r383, %rd5;
	shl.b32 	%r384, %r480, 8;
	add.s32 	%r385, %r384, %r383;
	add.s32 	%r386, %r385, 768;
	mul.wide.u32 	%rd74, %r386, 8;
	add.s64 	%rd75, %rd2, %rd74;
	cvt.u64.u32 	%rd76, %r140;
	atom.global.add.u64 	%rd77, [%rd75], %rd76;
$L__BB10_100:
	add.s32 	%r480, %r480, 4;
$L__BB10_101:
	setp.eq.s32 	%p61, %r5, 0;
	@%p61 bra 	$L__BB10_111;
	setp.eq.s32 	%p62, %r135, 0;
	@%p62 bra 	$L__BB10_108;
	shl.b32 	%r387, %r480, 10;
	add.s32 	%r143, %r6, %r387;
	ld.shared.u32 	%r144, [%r143];
	setp.eq.s32 	%p63, %r144, 0;
	@%p63 bra 	$L__BB10_105;
	cvt.u32.u64 	%r388, %rd5;
	shl.b32 	%r389, %r480, 8;
	add.s32 	%r390, %r389, %r388;
	mul.wide.u32 	%rd78, %r390, 8;
	add.s64 	%rd79, %rd2, %rd78;
	cvt.u64.u32 	%rd80, %r144;
	atom.global.add.u64 	%rd81, [%rd79], %rd80;
$L__BB10_105:
	ld.shared.u32 	%r145, [%r143+1024];
	setp.eq.s32 	%p64, %r145, 0;
	@%p64 bra 	$L__BB10_107;
	cvt.u32.u64 	%r391, %rd5;
	shl.b32 	%r392, %r480, 8;
	add.s32 	%r393, %r392, %r391;
	add.s32 	%r394, %r393, 256;
	mul.wide.u32 	%rd82, %r394, 8;
	add.s64 	%rd83, %rd2, %rd82;
	cvt.u64.u32 	%rd84, %r145;
	atom.global.add.u64 	%rd85, [%rd83], %rd84;
$L__BB10_107:
	add.s32 	%r480, %r480, 2;
$L__BB10_108:
	setp.eq.s32 	%p65, %r17, 0;
	@%p65 bra 	$L__BB10_111;
	shl.b32 	%r395, %r480, 10;
	add.s32 	%r396, %r6, %r395;
	ld.shared.u32 	%r148, [%r396];
	setp.eq.s32 	%p66, %r148, 0;
	@%p66 bra 	$L__BB10_111;
	cvt.u32.u64 	%r397, %rd5;
	shl.b32 	%r398, %r480, 8;
	add.s32 	%r399, %r398, %r397;
	mul.wide.u32 	%rd86, %r399, 8;
	add.s64 	%rd87, %rd2, %rd86;
	cvt.u64.u32 	%rd88, %r148;
	atom.global.add.u64 	%rd89, [%rd87], %rd88;
$L__BB10_111:
	cvt.u32.u64 	%r400, %rd5;
	setp.gt.u32 	%p67, %r400, 127;
	@%p67 bra 	$L__BB10_152;
	setp.lt.u32 	%p68, %r1, 7;
	mov.b32 	%r484, 0;
	@%p68 bra 	$L__BB10_131;
	mov.b32 	%r482, 0;
$L__BB10_114:
	.pragma "nounroll";
	shl.b32 	%r404, %r482, 10;
	add.s32 	%r150, %r6, %r404;
	ld.shared.u32 	%r151, [%r150+512];
	setp.eq.s32 	%p69, %r151, 0;
	shl.b32 	%r405, %r482, 8;
	add.s32 	%r406, %r405, %r400;
	mul.wide.u32 	%rd90, %r406, 8;
	add.s64 	%rd15, %rd2, %rd90;
	@%p69 bra 	$L__BB10_116;
	cvt.u64.u32 	%rd91, %r151;
	atom.global.add.u64 	%rd92, [%rd15+1024], %rd91;
$L__BB10_116:
	ld.shared.u32 	%r152, [%r150+1536];
	setp.eq.s32 	%p70, %r152, 0;
	@%p70 bra 	$L__BB10_118;
	cvt.u64.u32 	%rd93, %r152;
	atom.global.add.u64 	%rd94, [%rd15+3072], %rd93;
$L__BB10_118:
	ld.shared.u32 	%r153, [%r150+2560];
	setp.eq.s32 	%p71, %r153, 0;
	@%p71 bra 	$L__BB10_120;
	cvt.u64.u32 	%rd95, %r153;
	atom.global.add.u64 	%rd96, [%rd15+5120], %rd95;
$L__BB10_120:
	ld.shared.u32 	%r154, [%r150+3584];
	setp.eq.s32 	%p72, %r154, 0;
	@%p72 bra 	$L__BB10_122;
	cvt.u64.u32 	%rd97, %r154;
	atom.global.add.u64 	%rd98, [%rd15+7168], %rd97;
$L__BB10_122:
	ld.shared.u32 	%r155, [%r150+4608];
	setp.eq.s32 	%p73, %r155, 0;
	@%p73 bra 	$L__BB10_124;
	cvt.u64.u32 	%rd99, %r155;
	atom.global.add.u64 	%rd100, [%rd15+9216], %rd99;
$L__BB10_124:
	ld.shared.u32 	%r156, [%r150+5632];
	setp.eq.s32 	%p74, %r156, 0;
	@%p74 bra 	$L__BB10_126;
	cvt.u64.u32 	%rd101, %r156;
	atom.global.add.u64 	%rd102, [%rd15+11264], %rd101;
$L__BB10_126:
	ld.shared.u32 	%r157, [%r150+6656];
	setp.eq.s32 	%p75, %r157, 0;
	@%p75 bra 	$L__BB10_128;
	cvt.u64.u32 	%rd103, %r157;
	atom.global.add.u64 	%rd104, [%rd15+13312], %rd103;
$L__BB10_128:
	ld.shared.u32 	%r158, [%r150+7680];
	setp.eq.s32 	%p76, %r158, 0;
	@%p76 bra 	$L__BB10_130;
	cvt.u64.u32 	%rd105, %r158;
	atom.global.add.u64 	%rd106, [%rd15+15360], %rd105;
$L__BB10_130:
	add.s32 	%r482, %r482, 8;
	setp.ne.s32 	%p77, %r482, %r16;
	mov.u32 	%r484, %r16;
	@%p77 bra 	$L__BB10_114;
$L__BB10_131:
	setp.eq.s32 	%p78, %r3, 0;
	@%p78 bra 	$L__BB10_152;
	setp.lt.u32 	%p79, %r4, 3;
	@%p79 bra 	$L__BB10_142;
	shl.b32 	%r407, %r484, 10;
	add.s32 	%r161, %r6, %r407;
	ld.shared.u32 	%r162, [%r161+512];
	setp.eq.s32 	%p80, %r162, 0;
	@%p80 bra 	$L__BB10_135;
	shl.b32 	%r409, %r484, 8;
	add.s32 	%r410, %r409, %r400;
	mul.wide.u32 	%rd107, %r410, 8;
	add.s64 	%rd108, %rd2, %rd107;
	cvt.u64.u32 	%rd109, %r162;
	atom.global.add.u64 	%rd110, [%rd108+1024], %rd109;
$L__BB10_135:
	ld.shared.u32 	%r163, [%r161+1536];
	setp.eq.s32 	%p81, %r163, 0;
	@%p81 bra 	$L__BB10_137;
	shl.b32 	%r412, %r484, 8;
	add.s32 	%r413, %r412, %r400;
	add.s32 	%r414, %r413, 256;
	mul.wide.u32 	%rd111, %r414, 8;
	add.s64 	%rd112, %rd2, %rd111;
	cvt.u64.u32 	%rd113, %r163;
	atom.global.add.u64 	%rd114, [%rd112+1024], %rd113;
$L__BB10_137:
	ld.shared.u32 	%r164, [%r161+2560];
	setp.eq.s32 	%p82, %r164, 0;
	@%p82 bra 	$L__BB10_139;
	shl.b32 	%r416, %r484, 8;
	add.s32 	%r417, %r416, %r400;
	add.s32 	%r418, %r417, 512;
	mul.wide.u32 	%rd115, %r418, 8;
	add.s64 	%rd116, %rd2, %rd115;
	cvt.u64.u32 	%rd117, %r164;
	atom.global.add.u64 	%rd118, [%rd116+1024], %rd117;
$L__BB10_139:
	ld.shared.u32 	%r165, [%r161+3584];
	setp.eq.s32 	%p83, %r165, 0;
	@%p83 bra 	$L__BB10_141;
	shl.b32 	%r420, %r484, 8;
	add.s32 	%r421, %r420, %r400;
	add.s32 	%r422, %r421, 768;
	mul.wide.u32 	%rd119, %r422, 8;
	add.s64 	%rd120, %rd2, %rd119;
	cvt.u64.u32 	%rd121, %r165;
	atom.global.add.u64 	%rd122, [%rd120+1024], %rd121;
$L__BB10_141:
	add.s32 	%r484, %r484, 4;
$L__BB10_142:
	setp.eq.s32 	%p84, %r5, 0;
	@%p84 bra 	$L__BB10_152;
	setp.eq.s32 	%p85, %r135, 0;
	@%p85 bra 	$L__BB10_149;
	shl.b32 	%r423, %r484, 10;
	add.s32 	%r168, %r6, %r423;
	ld.shared.u32 	%r169, [%r168+512];
	setp.eq.s32 	%p86, %r169, 0;
	@%p86 bra 	$L__BB10_146;
	shl.b32 	%r425, %r484, 8;
	add.s32 	%r426, %r425, %r400;
	mul.wide.u32 	%rd123, %r426, 8;
	add.s64 	%rd124, %rd2, %rd123;
	cvt.u64.u32 	%rd125, %r169;
	atom.global.add.u64 	%rd126, [%rd124+1024], %rd125;
$L__BB10_146:
	ld.shared.u32 	%r170, [%r168+1536];
	setp.eq.s32 	%p87, %r170, 0;
	@%p87 bra 	$L__BB10_148;
	shl.b32 	%r428, %r484, 8;
	add.s32 	%r429, %r428, %r400;
	add.s32 	%r430, %r429, 256;
	mul.wide.u32 	%rd127, %r430, 8;
	add.s64 	%rd128, %rd2, %rd127;
	cvt.u64.u32 	%rd129, %r170;
	atom.global.add.u64 	%rd130, [%rd128+1024], %rd129;
$L__BB10_148:
	add.s32 	%r484, %r484, 2;
$L__BB10_149:
	setp.eq.s32 	%p88, %r17, 0;
	@%p88 bra 	$L__BB10_152;
	shl.b32 	%r431, %r484, 10;
	add.s32 	%r432, %r6, %r431;
	ld.shared.u32 	%r173, [%r432+512];
	setp.eq.s32 	%p89, %r173, 0;
	@%p89 bra 	$L__BB10_152;
	shl.b32 	%r434, %r484, 8;
	add.s32 	%r435, %r434, %r400;
	mul.wide.u32 	%rd131, %r435, 8;
	add.s64 	%rd132, %rd2, %rd131;
	cvt.u64.u32 	%rd133, %r173;
	atom.global.add.u64 	%rd134, [%rd132+1024], %rd133;
$L__BB10_152:
	bar.sync 	0;
	add.s64 	%rd135, %rd135, 1;
	setp.ne.s64 	%p90, %rd135, %rd6;
	@%p90 bra 	$L__BB10_2;
$L__BB10_153:
	ret;

}
	// .globl	_ZN3cub18CUB_300001_SM_10006detail10radix_sort33DeviceRadixSortExclusiveSumKernelINS1_5radix10policy_hubIiiyE10Policy1000EyEEvPT0_
.visible .entry _ZN3cub18CUB_300001_SM_10006detail10radix_sort33DeviceRadixSortExclusiveSumKernelINS1_5radix10policy_hubIiiyE10Policy1000EyEEvPT0_(
	.param .u64 .ptr .align 1 _ZN3cub18CUB_300001_SM_10006detail10radix_sort33DeviceRadixSortExclusiveSumKernelINS1_5radix10policy_hubIiiyE10Policy1000EyEEvPT0__param_0
)
{
	.reg .pred 	%p<4>;
	.reg .b32 	%r<28>;
	.reg .b64 	%rd<54>;
	// demoted variable
	.shared .align 16 .b8 _ZZN3cub18CUB_300001_SM_10006detail10radix_sort33DeviceRadixSortExclusiveSumKernelINS1_5radix10policy_hubIiiyE10Policy1000EyEEvPT0_E12temp_storage[2336];
	ld.param.u64 	%rd5, [_ZN3cub18CUB_300001_SM_10006detail10radix_sort33DeviceRadixSortExclusiveSumKernelINS1_5radix10policy_hubIiiyE10Policy1000EyEEvPT0__param_0];
	cvta.to.global.u64 	%rd6, %rd5;
	mov.u32 	%r3, %ctaid.x;
	shl.b32 	%r4, %r3, 8;
	mov.u32 	%r1, %tid.x;
	setp.gt.u32 	%p1, %r1, 255;
	add.s32 	%r5, %r4, %r1;
	mul.wide.s32 	%rd7, %r5, 8;
	add.s64 	%rd1, %rd6, %rd7;
	@%p1 bra 	$L__BB11_2;
	ld.global.u64 	%rd53, [%rd1];
$L__BB11_2:
	shr.u32 	%r6, %r1, 3;
	add.s32 	%r7, %r6, %r1;
	shl.b32 	%r8, %r7, 3;
	mov.u32 	%r9, _ZZN3cub18CUB_300001_SM_10006detail10radix_sort33DeviceRadixSortExclusiveSumKernelINS1_5radix10policy_hubIiiyE10Policy1000EyEEvPT0_E12temp_storage;
	add.s32 	%r10, %r9, %r8;
	add.s32 	%r2, %r10, 16;
	st.shared.u64 	[%r10+16], %rd53;
	bar.sync 	0;
	setp.gt.u32 	%p2, %r1, 31;
	@%p2 bra 	$L__BB11_4;
	mad.lo.s32 	%r27, %r1, 72, %r9;
	ld.shared.u64 	%rd23, [%r27+16];
	ld.shared.u64 	%rd24, [%r27+24];
	ld.shared.u64 	%rd25, [%r27+32];
	ld.shared.u64 	%rd26, [%r27+40];
	ld.shared.u64 	%rd27, [%r27+48];
	ld.shared.u64 	%rd28, [%r27+56];
	ld.shared.u64 	%rd29, [%r27+64];
	ld.shared.u64 	%rd30, [%r27+72];
	add.s64 	%rd31, %rd24, %rd23;
	add.s64 	%rd32, %rd31, %rd25;
	add.s64 	%rd33, %rd32, %rd26;
	add.s64 	%rd34, %rd33, %rd27;
	add.s64 	%rd35, %rd34, %rd28;
	add.s64 	%rd36, %rd35, %rd29;
	add.s64 	%rd10, %rd36, %rd30;
	mov.b32 	%r11, 1;
	mov.b32 	%r24, 0;
	mov.b32 	%r25, -1;
	// begin inline asm
	{  .reg .u64 r0;  .reg .u32 lo;  .reg .u32 hi;  .reg .pred p;  mov.b64 {lo, hi}, %rd10;  shfl.sync.up.b32 lo|p, lo, %r11, %r24, %r25;  shfl.sync.up.b32 hi|p, hi, %r11, %r24, %r25;  mov.b64 r0, {lo, hi};  @p add.u64 r0, r0, %rd10;  mov.u64 %rd8, r0;}
	// end inline asm
	mov.b32 	%r14, 2;
	// begin inline asm
	{  .reg .u64 r0;  .reg .u32 lo;  .reg .u32 hi;  .reg .pred p;  mov.b64 {lo, hi}, %rd8;  shfl.sync.up.b32 lo|p, lo, %r14, %r24, %r25;  shfl.sync.up.b32 hi|p, hi, %r14, %r24, %r25;  mov.b64 r0, {lo, hi};  @p add.u64 r0, r0, %rd8;  mov.u64 %rd11, r0;}
	// end inline asm
	mov.b32 	%r17, 4;
	// begin inline asm
	{  .reg .u64 r0;  .reg .u32 lo;  .reg .u32 hi;  .reg .pred p;  mov.b64 {lo, hi}, %rd11;  shfl.sync.up.b32 lo|p, lo, %r17, %r24, %r25;  shfl.sync.up.b32 hi|p, hi, %r17, %r24, %r25;  mov.b64 r0, {lo, hi};  @p add.u64 r0, r0, %rd11;  mov.u64 %rd14, r0;}
	// end inline asm
	mov.b32 	%r20, 8;
	// begin inline asm
	{  .reg .u64 r0;  .reg .u32 lo;  .reg .u32 hi;  .reg .pred p;  mov.b64 {lo, hi}, %rd14;  shfl.sync.up.b32 lo|p, lo, %r20, %r24, %r25;  shfl.sync.up.b32 hi|p, hi, %r20, %r24, %r25;  mov.b64 r0, {lo, hi};  @p add.u64 r0, r0, %rd14;  mov.u64 %rd17, r0;}
	// end inline asm
	mov.b32 	%r23, 16;
	// begin inline asm
	{  .reg .u64 r0;  .reg .u32 lo;  .reg .u32 hi;  .reg .pred p;  mov.b64 {lo, hi}, %rd17;  shfl.sync.up.b32 lo|p, lo, %r23, %r24, %r25;  shfl.sync.up.b32 hi|p, hi, %r23, %r24, %r25;  mov.b64 r0, {lo, hi};  @p add.u64 r0, r0, %rd17;  mov.u64 %rd20, r0;}
	// end inline asm
	sub.s64 	%rd37, %rd20, %rd10;
	ld.shared.u64 	%rd38, [%r27+16];
	ld.shared.u64 	%rd39, [%r27+24];
	ld.shared.u64 	%rd40, [%r27+32];
	ld.shared.u64 	%rd41, [%r27+40];
	ld.shared.u64 	%rd42, [%r27+48];
	ld.shared.u64 	%rd43, [%r27+56];
	ld.shared.u64 	%rd44, [%r27+64];
	add.s64 	%rd45, %rd38, %rd37;
	add.s64 	%rd46, %rd39, %rd45;
	add.s64 	%rd47, %rd40, %rd46;
	add.s64 	%rd48, %rd41, %rd47;
	add.s64 	%rd49, %rd42, %rd48;
	add.s64 	%rd50, %rd43, %rd49;
	add.s64 	%rd51, %rd44, %rd50;
	st.shared.u64 	[%r27+16], %rd37;
	st.shared.u64 	[%r27+24], %rd45;
	st.shared.u64 	[%r27+32], %rd46;
	st.shared.u64 	[%r27+40], %rd47;
	st.shared.u64 	[%r27+48], %rd48;
	st.shared.u64 	[%r27+56], %rd49;
	st.shared.u64 	[%r27+64], %rd50;
	st.shared.u64 	[%r27+72], %rd51;
$L__BB11_4:
	setp.gt.u32 	%p3, %r1, 255;
	bar.sync 	0;
	@%p3 bra 	$L__BB11_6;
	ld.shared.u64 	%rd52, [%r2];
	st.global.u64 	[%rd1], %rd52;
$L__BB11_6:
	ret;

}
	// .globl	_ZN3cub18CUB_300001_SM_10006detail10radix_sort29DeviceRadixSortOnesweepKernelINS1_5radix10policy_hubIiiyE10Policy1000ELNS0_9SortOrderE1EiiyiiNS1_21identity_decomposer_tEEEvPT5_SB_PT3_PKSC_PT1_PKSG_PT2_PKSK_T4_iiT6_
.visible .entry _ZN3cub18CUB_300001_SM_10006detail10radix_sort29DeviceRadixSortOnesweepKernelINS1_5radix10policy_hubIiiyE10Policy1000ELNS0_9SortOrderE1EiiyiiNS1_21identity_decomposer_tEEEvPT5_SB_PT3_PKSC_PT1_PKSG_PT2_PKSK_T4_iiT6_(
	.param .u64 .ptr .align 1 _ZN3cub18CUB_300001_SM_10006detail10radix_sort29DeviceRadixSortOnesweepKernelINS1_5radix10policy_hubIiiyE10Policy1000ELNS0_9SortOrderE1EiiyiiNS1_21identity_decomposer_tEEEvPT5_SB_PT3_PKSC_PT1_PKSG_PT2_PKSK_T4_iiT6__param_0,
	.param .u64 .ptr .align 1 _ZN3cub18CUB_300001_SM_10006detail10radix_sort29DeviceRadixSortOnesweepKernelINS1_5radix10policy_hubIiiyE10Policy1000ELNS0_9SortOrderE1EiiyiiNS1_21identity_decomposer_tEEEvPT5_SB_PT3_PKSC_PT1_PKSG_PT2_PKSK_T4_iiT6__param_1,
	.param .u64 .ptr .align 1 _ZN3cub18CUB_300001_SM_10006detail10radix_sort29DeviceRadixSortOnesweepKernelINS1_5radix10policy_hubIiiyE10Policy1000ELNS0_9SortOrderE1EiiyiiNS1_21identity_decomposer_tEEEvPT5_SB_PT3_PKSC_PT1_PKSG_PT2_PKSK_T4_iiT6__param_2,
	.param .u64 .ptr .align 1 _ZN3cub18CUB_300001_SM_10006detail10radix_sort29DeviceRadixSortOnesweepKernelINS1_5radix10policy_hubIiiyE10Policy1000ELNS0_9SortOrderE1EiiyiiNS1_21identity_decomposer_tEEEvPT5_SB_PT3_PKSC_PT1_PKSG_PT2_PKSK_T4_iiT6__param_3,
	.param .u64 .ptr .align 1 _ZN3cub18CUB_300001_SM_10006detail10radix_sort29DeviceRadixSortOnesweepKernelINS1_5radix10policy_hubIiiyE10Policy1000ELNS0_9SortOrderE1EiiyiiNS1_21identity_decomposer_tEEEvPT5_SB_PT3_PKSC_PT1_PKSG_PT2_PKSK_T4_iiT6__param_4,
	.param .u64 .ptr .align 1 _ZN3cub18CUB_300001_SM_10006detail10radix_sort29DeviceRadixSortOnesweepKernelINS1_5radix10policy_hubIiiyE10Policy1000ELNS0_9SortOrderE1EiiyiiNS1_21identity_decomposer_tEEEvPT5_SB_PT3_PKSC_PT1_PKSG_PT2_PKSK_T4_iiT6__param_5,
	.param .u64 .ptr .align 1 _ZN3cub18CUB_300001_SM_10006detail10radix_sort29DeviceRadixSortOnesweepKernelINS1_5radix10policy_hubIiiyE10Policy1000ELNS0_9SortOrderE1EiiyiiNS1_21identity_decomposer_tEEEvPT5_SB_PT3_PKSC_PT1_PKSG_PT2_PKSK_T4_iiT6__param_6,
	.param .u64 .ptr .align 1 _ZN3cub18CUB_300001_SM_10006detail10radix_sort29DeviceRadixSortOnesweepKernelINS1_5radix10policy_hubIiiyE10Policy1000ELNS0_9SortOrderE1EiiyiiNS1_21identity_decomposer_tEEEvPT5_SB_PT3_PKSC_PT1_PKSG_PT2_PKSK_T4_iiT6__param_7,
	.param .u32 _ZN3cub18CUB_300001_SM_10006detail10radix_sort29DeviceRadixSortOnesweepKernelINS1_5radix10policy_hubIiiyE10Policy1000ELNS0_9SortOrderE1EiiyiiNS1_21identity_decomposer_tEEEvPT5_SB_PT3_PKSC_PT1_PKSG_PT2_PKSK_T4_iiT6__param_8,
	.param .u32 _ZN3cub18CUB_300001_SM_10006detail10radix_sort29DeviceRadixSortOnesweepKernelINS1_5radix10policy_hubIiiyE10Policy1000ELNS0_9SortOrderE1EiiyiiNS1_21identity_decomposer_tEEEvPT5_SB_PT3_PKSC_PT1_PKSG_PT2_PKSK_T4_iiT6__param_9,
	.param .u32 _ZN3cub18CUB_300001_SM_10006detail10radix_sort29DeviceRadixSortOnesweepKernelINS1_5radix10policy_hubIiiyE10Policy1000ELNS0_9SortOrderE1EiiyiiNS1_21identity_decomposer_tEEEvPT5_SB_PT3_PKSC_PT1_PKSG_PT2_PKSK_T4_iiT6__param_10,
	.param .align 1 .b8 _ZN3cub18CUB_300001_SM_10006detail10radix_sort29DeviceRadixSortOnesweepKernelINS1_5radix10policy_hubIiiyE10Policy1000ELNS0_9SortOrderE1EiiyiiNS1_21identity_decomposer_tEEEvPT5_SB_PT3_PKSC_PT1_PKSG_PT2_PKSK_T4_iiT6__param_11[1]
)
.maxntid 384
{
	.reg .pred 	%p<205>;
	.reg .b32 	%r<2283>;
	.reg .b64 	%rd<457>;
	// demoted variable
	.shared .align 16 .b8 _ZZN3cub18CUB_300001_SM_10006detail10radix_sort29DeviceRadixSortOnesweepKernelINS1_5radix10policy_hubIiiyE10Policy1000ELNS0_9SortOrderE1EiiyiiNS1_21identity_decomposer_tEEEvPT5_SB_PT3_PKSC_PT1_PKSG_PT2_PKSK_T4_iiT6_E1s[28160];
	ld.param.u64 	%rd43, [_ZN3cub18CUB_300001_SM_10006detail10radix_sort29DeviceRadixSortOnesweepKernelINS1_5radix10policy_hubIiiyE10Policy1000ELNS0_9SortOrderE1EiiyiiNS1_21identity_decomposer_tEEEvPT5_SB_PT3_PKSC_PT1_PKSG_PT2_PKSK_T4_iiT6__param_0];
	ld.param.u64 	%rd44, [_ZN3cub18CUB_300001_SM_10006detail10radix_sort29DeviceRadixSortOnesweepKernelINS1_5radix10policy_hubIiiyE10Policy1000ELNS0_9SortOrderE1EiiyiiNS1_21identity_decomposer_tEEEvPT5_SB_PT3_PKSC_PT1_PKSG_PT2_PKSK_T4_iiT6__param_1];
	ld.param.u64 	%rd47, [_ZN3cub18CUB_300001_SM_10006detail10radix_sort29DeviceRadixSortOnesweepKernelINS1_5radix10policy_hubIiiyE10Policy1000ELNS0_9SortOrderE1EiiyiiNS1_21identity_decomposer_tEEEvPT5_SB_PT3_PKSC_PT1_PKSG_PT2_PKSK_T4_iiT6__param_4];
	ld.param.u64 	%rd50, [_ZN3cub18CUB_300001_SM_10006detail10radix_sort29DeviceRadixSortOnesweepKernelINS1_5radix10policy_hubIiiyE10Policy1000ELNS0_9SortOrderE1EiiyiiNS1_21identity_decomposer_tEEEvPT5_SB_PT3_PKSC_PT1_PKSG_PT2_PKSK_T4_iiT6__param_5];
	cvta.to.global.u64 	%rd1, %rd47;
	cvta.to.global.u64 	%rd2, %rd43;
	cvta.to.global.u64 	%rd3, %rd50;
	mov.u32 	%r1, %tid.x;
	// begin inline asm
	mov.u32 %r443, %laneid;
	// end inline asm
	setp.ne.s32 	%p1, %r1, 0;
	@%p1 bra 	$L__BB12_2;
	cvta.to.global.u64 	%rd51, %rd44;
	atom.global.add.u32 	%r444, [%rd51], 1;
	st.shared.u32 	[_ZZN3cub18CUB_300001_SM_10006detail10radix_sort29DeviceRadixSortOnesweepKernelINS1_5radix10policy_hubIiiyE10Policy1000ELNS0_9SortOrderE1EiiyiiNS1_21identity_decomposer_tEEEvPT5_SB_PT3_PKSC_PT1_PKSG_PT2_PKSK_T4_iiT6_E1s+26112], %r444;
$L__BB12_2:
	ld.param.u32 	%r2078, [_ZN3cub18CUB_300001_SM_10006detail10radix_sort29DeviceRadixSortOnesweepKernelINS1_5radix10policy_hubIiiyE10Policy1000ELNS0_9SortOrderE1EiiyiiNS1_21identity_decomposer_tEEEvPT5_SB_PT3_PKSC_PT1_PKSG_PT2_PKSK_T4_iiT6__param_8];
	bar.sync 	0;
	ld.shared.u32 	%r3, [_ZZN3cub18CUB_300001_SM_10006detail10radix_sort29DeviceRadixSortOnesweepKernelINS1_5radix10policy_hubIiiyE10Policy1000ELNS0_9SortOrderE1EiiyiiNS1_21identity_decomposer_tEEEvPT5_SB_PT3_PKSC_PT1_PKSG_PT2_PKSK_T4_iiT6_E1s+26112];
	mul.lo.s32 	%r445, %r3, 6528;
	add.s32 	%r4, %r445, 6528;
	setp.gt.s32 	%p2, %r4, %r2078;
	cvt.s64.s32 	%rd4, %r445;
	@%p2 bra 	$L__BB12_4;
	and.b32  	%r446, %r1, 31;
	and.b32  	%r447, %r1, 992;
	mul.lo.s32 	%r448, %r447, 17;
	or.b32  	%r449, %r448, %r446;
	cvt.u64.u32 	%rd52, %r449;
	add.s64 	%rd53, %rd52, %rd4;
	shl.b64 	%rd54, %rd53, 2;
	add.s64 	%rd55, %rd3, %rd54;
	ld.global.u32 	%r2165, [%rd55];
	ld.global.u32 	%r2164, [%rd55+128];
	ld.global.u32 	%r2163, [%rd55+256];
	ld.global.u32 	%r2162, [%rd55+384];
	ld.global.u32 	%r2161, [%rd55+512];
	ld.global.u32 	%r2160, [%rd55+640];
	ld.global.u32 	%r2159, [%rd55+768];
	ld.global.u32 	%r2158, [%rd55+896];
	ld.global.u32 	%r2157, [%rd55+1024];
	ld.global.u32 	%r2156, [%rd55+1152];
	ld.global.u32 	%r2155, [%rd55+1280];
	ld.global.u32 	%r2154, [%rd55+1408];
	ld.global.u32 	%r2153, [%rd55+1536];
	ld.global.u32 	%r2152, [%rd55+1664];
	ld.global.u32 	%r2151, [%rd55+1792];
	ld.global.u32 	%r2150, [%rd55+1920];
	ld.global.u32 	%r2149, [%rd55+2048];
	bra.uni 	$L__BB12_38;
$L__BB12_4:
	ld.param.u32 	%r2079, [_ZN3cub18CUB_300001_SM_10006detail10radix_sort29DeviceRadixSortOnesweepKernelINS1_5radix10policy_hubIiiyE10Policy1000ELNS0_9SortOrderE1EiiyiiNS1_21identity_decomposer_tEEEvPT5_SB_PT3_PKSC_PT1_PKSG_PT2_PKSK_T4_iiT6__param_8];
	cvt.u32.u64 	%r451, %rd4;
	sub.s32 	%r22, %r2079, %r451;
	and.b32  	%r452, %r1, 31;
	and.b32  	%r453, %r1, 992;
	mul.lo.s32 	%r454, %r453, 17;
	or.b32  	%r23, %r454, %r452;
	setp.ge.s32 	%p3, %r23, %r22;
	cvt.u64.u32 	%rd56, %r23;
	add.s64 	%rd57, %rd56, %rd4;
	shl.b64 	%rd58, %rd57, 2;
	add.s64 	%rd5, %rd3, %rd58;
	mov.b32 	%r2165, -2147483648;
	@%p3 bra 	$L__BB12_6;
	ld.global.u32 	%r2165, [%rd5];
$L__BB12_6:
	add.s32 	%r456, %r23, 32;
	setp.ge.s32 	%p4, %r456, %r22;
	mov.b32 	%r2164, -2147483648;
	@%p4 bra 	$L__BB12_8;
	ld.global.u32 	%r2164, [%rd5+128];
$L__BB12_8:
	add.s32 	%r458, %r23, 64;
	setp.ge.s32 	%p5, %r458, %r22;
	mov.b32 	%r2163, -2147483648;
	@%p5 bra 	$L__BB12_10;
	ld.global.u32 	%r2163, [%rd5+256];
$L__BB12_10:
	add.s32 	%r460, %r23, 96;
	setp.ge.s32 	%p6, %r460, %r22;
	mov.b32 	%r2162, -2147483648;
	@%p6 bra 	$L__BB12_12;
	ld.global.u32 	%r2162, [%rd5+384];
$L__BB12_12:
	add.s32 	%r462, %r23, 128;
	setp.ge.s32 	%p7, %r462, %r22;
	mov.b32 	%r2161, -2147483648;
	@%p7 bra 	$L__BB12_14;
	ld.global.u32 	%r2161, [%rd5+512];
$L__BB12_14:
	add.s32 	%r464, %r23, 160;
	setp.ge.s32 	%p8, %r464, %r22;
	mov.b32 	%r2160, -2147483648;
	@%p8 bra 	$L__BB12_16;
	ld.global.u32 	%r2160, [%rd5+640];
$L__BB12_16:
	add.s32 	%r466, %r23, 192;
	setp.ge.s32 	%p9, %r466, %r22;
	mov.b32 	%r2159, -2147483648;
	@%p9 bra 	$L__BB12_18;
	ld.global.u32 	%r2159, [%rd5+768];
$L__BB12_18:
	add.s32 	%r468, %r23, 224;
	setp.ge.s32 	%p10, %r468, %r22;
	mov.b32 	%r2158, -2147483648;
	@%p10 bra 	$L__BB12_20;
	ld.global.u32 	%r2158, [%rd5+896];
$L__BB12_20:
	add.s32 	%r470, %r23, 256;
	setp.ge.s32 	%p11, %r470, %r22;
	mov.b32 	%r2157, -2147483648;
	@%p11 bra 	$L__BB12_22;
	ld.global.u32 	%r2157, [%rd5+1024];
$L__BB12_22:
	add.s32 	%r472, %r23, 288;
	setp.ge.s32 	%p12, %r472, %r22;
	mov.b32 	%r2156, -2147483648;
	@%p12 bra 	$L__BB12_24;
	ld.global.u32 	%r2156, [%rd5+1152];
$L__BB12_24:
	add.s32 	%r474, %r23, 320;
	setp.ge.s32 	%p13, %r474, %r22;
	mov.b32 	%r2155, -2147483648;
	@%p13 bra 	$L__BB12_26;
	ld.global.u32 	%r2155, [%rd5+1280];
$L__BB12_26:
	add.s32 	%r476, %r23, 352;
	setp.ge.s32 	%p14, %r476, %r22;
	mov.b32 	%r2154, -2147483648;
	@%p14 bra 	$L__BB12_28;
	ld.global.u32 	%r2154, [%rd5+1408];
$L__BB12_28:
	add.s32 	%r478, %r23, 384;
	setp.ge.s32 	%p15, %r478, %r22;
	mov.b32 	%r2153, -2147483648;
	@%p15 bra 	$L__BB12_30;
	ld.global.u32 	%r2153, [%rd5+1536];
$L__BB12_30:
	add.s32 	%r480, %r23, 416;
	setp.ge.s32 	%p16, %r480, %r22;
	mov.b32 	%r2152, -2147483648;
	@%p16 bra 	$L__BB12_32;
	ld.global.u32 	%r2152, [%rd5+1664];
$L__BB12_32:
	add.s32 	%r482, %r23, 448;
	setp.ge.s32 	%p17, %r482, %r22;
	mov.b32 	%r2151, -2147483648;
	@%p17 bra 	$L__BB12_34;
	ld.global.u32 	%r2151, [%rd5+1792];
$L__BB12_34:
	add.s32 	%r484, %r23, 480;
	setp.ge.s32 	%p18, %r484, %r22;
	mov.b32 	%r2150, -2147483648;
	@%p18 bra 	$L__BB12_36;
	ld.global.u32 	%r2150, [%rd5+1920];
$L__BB12_36:
	add.s32 	%r486, %r23, 512;
	setp.ge.s32 	%p19, %r486, %r22;
	mov.b32 	%r2149, -2147483648;
	@%p19 bra 	$L__BB12_38;
	ld.global.u32 	%r2149, [%rd5+2048];
$L__BB12_38:
	ld.param.u32 	%r2131, [_ZN3cub18CUB_300001_SM_10006detail10radix_sort29DeviceRadixSortOnesweepKernelINS1_5radix10policy_hubIiiyE10Policy1000ELNS0_9SortOrderE1EiiyiiNS1_21identity_decomposer_tEEEvPT5_SB_PT3_PKSC_PT1_PKSG_PT2_PKSK_T4_iiT6__param_10];
	mov.b32 	%r487, -1;
	shl.b32 	%r488, %r487, %r2131;
	not.b32 	%r74, %r488;
	shr.u32 	%r75, %r1, 5;
	shl.b32 	%r489, %r75, 10;
	mov.u32 	%r490, _ZZN3cub18CUB_300001_SM_10006detail10radix_sort29DeviceRadixSortOnesweepKernelINS1_5radix10policy_hubIiiyE10Policy1000ELNS0_9SortOrderE1EiiyiiNS1_21identity_decomposer_tEEEvPT5_SB_PT3_PKSC_PT1_PKSG_PT2_PKSK_T4_iiT6_E1s;
	add.s32 	%r76, %r490, %r489;
	setp.gt.s32 	%p20, %r443, 255;
	@%p20 bra 	$L__BB12_51;
	max.s32 	%r491, %r443, 224;
	sub.s32 	%r492, %r491, %r443;
	add.s32 	%r493, %r492, 31;
	shr.u32 	%r494, %r493, 5;
	add.s32 	%r77, %r494, 1;
	and.b32  	%r78, %r77, 15;
	setp.lt.u32 	%p21, %r493, 480;
	mov.u32 	%r2169, %r443;
	@%p21 bra 	$L__BB12_42;
	and.b32  	%r495, %r77, 268435440;
	neg.s32 	%r2167, %r495;
	shl.b32 	%r497, %r443, 2;
	add.s32 	%r498, %r489, %r497;
	add.s32 	%r500, %r498, %r490;
	add.s32 	%r2166, %r500, 1024;
	mov.u32 	%r2169, %r443;
$L__BB12_41:
	.pragma "nounroll";
	mov.b32 	%r501, 0;
	st.shared.u32 	[%r2166+-1024], %r501;
	st.shared.u32 	[%r2166+-896], %r501;
	st.shared.u32 	[%r2166+-768], %r501;
	st.shared.u32 	[%r2166+-640], %r501;
	st.shared.u32 	[%r2166+-512], %r501;
	st.shared.u32 	[%r2166+-384], %r501;
	st.shared.u32 	[%r2166+-256], %r501;
	st.shared.u32 	[%r2166+-128], %r501;
	st.shared.u32 	[%r2166], %r501;
	st.shared.u32 	[%r2166+128], %r501;
	st.shared.u32 	[%r2166+256], %r501;
	st.shared.u32 	[%r2166+384], %r501;
	st.shared.u32 	[%r2166+512], %r501;
	st.shared.u32 	[%r2166+640], %r501;
	st.shared.u32 	[%r2166+768], %r501;
	st.shared.u32 	[%r2166+896], %r501;
	add.s32 	%r2169, %r2169, 512;
	add.s32 	%r2167, %r2167, 16;
	add.s32 	%r2166, %r2166, 2048;
	setp.ne.s32 	%p22, %r2167, 0;
	@%p22 bra 	$L__BB12_41;
$L__BB12_42:
	setp.eq.s32 	%p23, %r78, 0;
	@%p23 bra 	$L__BB12_51;
	and.b32  	%r88, %r77, 7;
	setp.lt.u32 	%p24, %r78, 8;
	@%p24 bra 	$L__BB12_45;
	shl.b32 	%r502, %r2169, 2;
	add.s32 	%r503, %r76, %r502;
	mov.b32 	%r504, 0;
	st.shared.u32 	[%r503], %r504;
	st.shared.u32 	[%r503+128], %r504;
	st.shared.u32 	[%r503+256], %r504;
	st.shared.u32 	[%r503+384], %r504;
	st.shared.u32 	[%r503+512], %r504;
	st.shared.u32 	[%r503+640], %r504;
	st.shared.u32 	[%r503+768], %r504;
	st.shared.u32 	[%r503+896], %r504;
	add.s32 	%r2169, %r2169, 256;
$L__BB12_45:
	setp.eq.s32 	%p25, %r88, 0;
	@%p25 bra 	$L__BB12_51;
	and.b32  	%r91, %r77, 3;
	setp.lt.u32 	%p26, %r88, 4;
	@%p26 bra 	$L__BB12_48;
	shl.b32 	%r505, %r2169, 2;
	add.s32 	%r506, %r76, %r505;
	mov.b32 	%r507, 0;
	st.shared.u32 	[%r506], %r507;
	st.shared.u32 	[%r506+128], %r507;
	st.shared.u32 	[%r506+256], %r507;
	st.shared.u32 	[%r506+384], %r507;
	add.s32 	%r2169, %r2169, 128;
$L__BB12_48:
	setp.eq.s32 	%p27, %r91, 0;
	@%p27 bra 	$L__BB12_51;
	shl.b32 	%r509, %r2169, 2;
	add.s32 	%r510, %r489, %r509;
	add.s32 	%r2173, %r490, %r510;
	neg.s32 	%r2172, %r91;
$L__BB12_50:
	.pragma "nounroll";
	mov.b32 	%r512, 0;
	st.shared.u32 	[%r2173], %r512;
	add.s32 	%r2173, %r2173, 128;
	add.s32 	%r2172, %r2172, 1;
	setp.ne.s32 	%p28, %r2172, 0;
	@%p28 bra 	$L__BB12_50;
$L__BB12_51:
	ld.param.u32 	%r2094, [_ZN3cub18CUB_300001_SM_10006detail10radix_sort29DeviceRadixSortOnesweepKernelINS1_5radix10policy_hubIiiyE10Policy1000ELNS0_9SortOrderE1EiiyiiNS1_21identity_decomposer_tEEEvPT5_SB_PT3_PKSC_PT1_PKSG_PT2_PKSK_T4_iiT6__param_9];
	bar.warp.sync 	-1;
	xor.b32  	%r514, %r2165, 2147483647;
	shr.u32 	%r515, %r514, %r2094;
	and.b32  	%r100, %r515, %r74;
	shl.b32 	%r516, %r100, 2;
	add.s32 	%r517, %r76, %r516;
	atom.shared.add.u32 	%r518, [%r517], 1;
	xor.b32  	%r2227, %r2164, 2147483647;
	shr.u32 	%r520, %r2227, %r2094;
	and.b32  	%r521, %r520, %r74;
	shl.b32 	%r522, %r521, 2;
	add.s32 	%r523, %r76, %r522;
	atom.shared.add.u32 	%r524, [%r523], 1;
	xor.b32  	%r2226, %r2163, 2147483647;
	shr.u32 	%r526, %r2226, %r2094;
	and.b32  	%r527, %r526, %r74;
	shl.b32 	%r528, %r527, 2;
	add.s32 	%r529, %r76, %r528;
	atom.shared.add.u32 	%r530, [%r529], 1;
	xor.b32  	%r2225, %r2162, 2147483647;
	shr.u32 	%r532, %r2225, %r2094;
	and.b32  	%r533, %r532, %r74;
	shl.b32 	%r534, %r533, 2;
	add.s32 	%r535, %r76, %r534;
	atom.shared.add.u32 	%r536, [%r535], 1;
	xor.b32  	%r537, %r2161, 2147483647;
	shr.u32 	%r538, %r537, %r2094;
	and.b32  	%r539, %r538, %r74;
	shl.b32 	%r540, %r539, 2;
	add.s32 	%r541, %r76, %r540;
	atom.shared.add.u32 	%r542, [%r541], 1;
	xor.b32  	%r543, %r2160, 2147483647;
	shr.u32 	%r544, %r543, %r2094;
	and.b32  	%r545, %r544, %r74;
	shl.b32 	%r546, %r545, 2;
	add.s32 	%r547, %r76, %r546;
	atom.shared.add.u32 	%r548, [%r547], 1;
	xor.b32  	%r549, %r2159, 2147483647;
	shr.u32 	%r550, %r549, %r2094;
	and.b32  	%r551, %r550, %r74;
	shl.b32 	%r552, %r551, 2;
	add.s32 	%r553, %r76, %r552;
	atom.shared.add.u32 	%r554, [%r553], 1;
	xor.b32  	%r555, %r2158, 2147483647;
	shr.u32 	%r556, %r555, %r2094;
	and.b32  	%r557, %r556, %r74;
	shl.b32 	%r558, %r557, 2;
	add.s32 	%r559, %r76, %r558;
	atom.shared.add.u32 	%r560, [%r559], 1;
	xor.b32  	%r561, %r2157, 2147483647;
	shr.u32 	%r562, %r561, %r2094;
	and.b32  	%r563, %r562, %r74;
	shl.b32 	%r564, %r563, 2;
	add.s32 	%r565, %r76, %r564;
	atom.shared.add.u32 	%r566, [%r565], 1;
	xor.b32  	%r567, %r2156, 2147483647;
	shr.u32 	%r568, %r567, %r2094;
	and.b32  	%r569, %r568, %r74;
	shl.b32 	%r570, %r569, 2;
	add.s32 	%r571, %r76, %r570;
	atom.shared.add.u32 	%r572, [%r571], 1;
	xor.b32  	%r573, %r2155, 2147483647;
	shr.u32 	%r574, %r573, %r2094;
	and.b32  	%r575, %r574, %r74;
	shl.b32 	%r576, %r575, 2;
	add.s32 	%r577, %r76, %r576;
	atom.shared.add.u32 	%r578, [%r577], 1;
	xor.b32  	%r579, %r2154, 2147483647;
	shr.u32 	%r580, %r579, %r2094;
	and.b32  	%r581, %r580, %r74;
	shl.b32 	%r582, %r581, 2;
	add.s32 	%r583, %r76, %r582;
	atom.shared.add.u32 	%r584, [%r583], 1;
	xor.b32  	%r585, %r2153, 2147483647;
	shr.u32 	%r586, %r585, %r2094;
	and.b32  	%r587, %r586, %r74;
	shl.b32 	%r588, %r587, 2;
	add.s32 	%r589, %r76, %r588;
	atom.shared.add.u32 	%r590, [%r589], 1;
	xor.b32  	%r591, %r2152, 2147483647;
	shr.u32 	%r592, %r591, %r2094;
	and.b32  	%r593, %r592, %r74;
	shl.b32 	%r594, %r593, 2;
	add.s32 	%r595, %r76, %r594;
	atom.shared.add.u32 	%r596, [%r595], 1;
	xor.b32  	%r597, %r2151, 2147483647;
	shr.u32 	%r598, %r597, %r2094;
	and.b32  	%r599, %r598, %r74;
	shl.b32 	%r600, %r599, 2;
	add.s32 	%r601, %r76, %r600;
	atom.shared.add.u32 	%r602, [%r601], 1;
	xor.b32  	%r603, %r2150, 2147483647;
	shr.u32 	%r604, %r603, %r2094;
	and.b32  	%r605, %r604, %r74;
	shl.b32 	%r606, %r605, 2;
	add.s32 	%r607, %r76, %r606;
	atom.shared.add.u32 	%r608, [%r607], 1;
	xor.b32  	%r2212, %r2149, 2147483647;
	shr.u32 	%r610, %r2212, %r2094;
	and.b32  	%r611, %r610, %r74;
	shl.b32 	%r612, %r611, 2;
	add.s32 	%r613, %r76, %r612;
	atom.shared.add.u32 	%r614, [%r613], 1;
	bar.sync 	0;
	setp.gt.u32 	%p29, %r1, 255;
	shl.b32 	%r615, %r1, 2;
	add.s32 	%r101, %r490, %r615;
	mov.b32 	%r2174, 0;
	@%p29 bra 	$L__BB12_53;
	ld.shared.u32 	%r617, [%r101];
	mov.b32 	%r618, 0;
	st.shared.u32 	[%r101], %r618;
	ld.shared.u32 	%r619, [%r101+1024];
	st.shared.u32 	[%r101+1024], %r617;
	add.s32 	%r620, %r619, %r617;
	ld.shared.u32 	%r621, [%r101+2048];
	st.shared.u32 	[%r101+2048], %r620;
	add.s32 	%r622, %r621, %r620;
	ld.shared.u32 	%r623, [%r101+3072];
	st.shared.u32 	[%r101+3072], %r622;
	add.s32 	%r624, %r623, %r622;
	ld.shared.u32 	%r625, [%r101+4096];
	st.shared.u32 	[%r101+4096], %r624;
	add.s32 	%r626, %r625, %r624;
	ld.shared.u32 	%r627, [%r101+5120];
	st.shared.u32 	[%r101+5120], %r626;
	add.s32 	%r628, %r627, %r626;
	ld.shared.u32 	%r629, [%r101+6144];
	st.shared.u32 	[%r101+6144], %r628;
	add.s32 	%r630, %r629, %r628;
	ld.shared.u32 	%r631, [%r101+7168];
	st.shared.u32 	[%r101+7168], %r630;
	add.s32 	%r632, %r631, %r630;
	ld.shared.u32 	%r633, [%r101+8192];
	st.shared.u32 	[%r101+8192], %r632;
	add.s32 	%r634, %r633, %r632;
	ld.shared.u32 	%r635, [%r101+9216];
	st.shared.u32 	[%r101+9216], %r634;
	add.s32 	%r636, %r635, %r634;
	ld.shared.u32 	%r637, [%r101+10240];
	st.shared.u32 	[%r101+10240], %r636;
	add.s32 	%r638, %r637, %r636;
	ld.shared.u32 	%r639, [%r101+11264];
	st.shared.u32 	[%r101+11264], %r638;
	add.s32 	%r2174, %r639, %r638;
$L__BB12_53:
	setp.gt.u32 	%p30, %r1, 255;
	shl.b32 	%r640, %r3, 8;
	add.s32 	%r641, %r640, %r1;
	mul.wide.s32 	%rd59, %r641, 4;
	add.s64 	%rd6, %rd2, %rd59;
	@%p30 bra 	$L__BB12_55;
	or.b32  	%r642, %r2174, 1073741824;
	st.volatile.global.u32 	[%rd6], %r642;
$L__BB12_55:
	ld.param.u64 	%rd442, [_ZN3cub18CUB_300001_SM_10006detail10radix_sort29DeviceRadixSortOnesweepKernelINS1_5radix10policy_hubIiiyE10Policy1000ELNS0_9SortOrderE1EiiyiiNS1_21identity_decomposer_tEEEvPT5_SB_PT3_PKSC_PT1_PKSG_PT2_PKSK_T4_iiT6__param_7];
	xor.b32  	%r2223, %r2160, 2147483647;
	xor.b32  	%r2224, %r2161, 2147483647;
	xor.b32  	%r2222, %r2159, 2147483647;
	xor.b32  	%r2221, %r2158, 2147483647;
	xor.b32  	%r2228, %r2165, 2147483647;
	xor.b32  	%r2218, %r2155, 2147483647;
	xor.b32  	%r2220, %r2157, 2147483647;
	xor.b32  	%r2217, %r2154, 2147483647;
	xor.b32  	%r2219, %r2156, 2147483647;
	xor.b32  	%r2215, %r2152, 2147483647;
	xor.b32  	%r2216, %r2153, 2147483647;
	xor.b32  	%r2213, %r2150, 2147483647;
	xor.b32  	%r2214, %r2151, 2147483647;
	setp.lt.u32 	%p31, %r1, 256;
	setp.eq.s32 	%p32, %r2174, 6528;
	and.pred  	%p33, %p31, %p32;
	selp.u32 	%r643, 1, 0, %p33;
	{ 
	.reg .pred 	%p1; 
	.reg .pred 	%p2; 
	setp.ne.u32 	%p1, %r643, 0; 
	bar.red.or.pred 	%p2, 0, %p1; 
	selp.u32 	%r644, 1, 0, %p2; 
	}
	setp.eq.s32 	%p34, %r644, 0;
	and.b32  	%r645, %r1, 992;
	and.b32  	%r646, %r1, 31;
	mul.lo.s32 	%r647, %r645, 17;
	or.b32  	%r648, %r647, %r646;
	cvt.u64.u32 	%rd7, %r648;
	mul.lo.s32 	%r649, %r3, 6528;
	cvt.s64.s32 	%rd60, %r649;
	add.s64 	%rd61, %rd7, %rd60;
	cvta.to.global.u64 	%rd62, %rd442;
	shl.b64 	%rd63, %rd61, 2;
	add.s64 	%rd8, %rd62, %rd63;
	cvt.u64.u32 	%rd9, %r1;
	@%p34 bra 	$L__BB12_175;
	setp.gt.u32 	%p35, %r1, 255;
	shl.b32 	%r650, %r1, 3;
	mov.u32 	%r651, _ZZN3cub18CUB_300001_SM_10006detail10radix_sort29DeviceRadixSortOnesweepKernelINS1_5radix10policy_hubIiiyE10Policy1000ELNS0_9SortOrderE1EiiyiiNS1_21identity_decomposer_tEEEvPT5_SB_PT3_PKSC_PT1_PKSG_PT2_PKSK_T4_iiT6_E1s;
	add.s32 	%r652, %r651, %r650;
	add.s32 	%r121, %r652, 26112;
	@%p35 bra 	$L__BB12_64;
	ld.param.u64 	%rd436, [_ZN3cub18CUB_300001_SM_10006detail10radix_sort29DeviceRadixSortOnesweepKernelINS1_5radix10policy_hubIiiyE10Policy1000ELNS0_9SortOrderE1EiiyiiNS1_21identity_decomposer_tEEEvPT5_SB_PT3_PKSC_PT1_PKSG_PT2_PKSK_T4_iiT6__param_3];
	cvta.to.global.u64 	%rd64, %rd436;
	shl.b64 	%rd65, %rd9, 3;
	add.s64 	%rd66, %rd64, %rd65;
	ld.global.u64 	%rd67, [%rd66];
	setp.gt.u32 	%p36, %r1, %r100;
	selp.b64 	%rd68, 6528, 0, %p36;
	sub.s64 	%rd455, %rd67, %rd68;
	st.shared.u64 	[%r121], %rd455;
	setp.lt.s32 	%p37, %r3, 1;
	mov.u32 	%r2178, %r2174;
	@%p37 bra 	$L__BB12_63;
	mov.b32 	%r2176, -1;
	mov.u32 	%r2175, %r3;
	mov.u32 	%r2178, %r2174;
$L__BB12_59:
	ld.param.u64 	%rd429, [_ZN3cub18CUB_300001_SM_10006detail10radix_sort29DeviceRadixSortOnesweepKernelINS1_5radix10policy_hubIiiyE10Policy1000ELNS0_9SortOrderE1EiiyiiNS1_21identity_decomposer_tEEEvPT5_SB_PT3_PKSC_PT1_PKSG_PT2_PKSK_T4_iiT6__param_0];
	add.s32 	%r125, %r2175, -1;
	shl.b32 	%r654, %r125, 8;
	add.s32 	%r655, %r654, %r1;
	cvta.to.global.u64 	%rd69, %rd429;
	mul.wide.s32 	%rd70, %r655, 4;
	add.s64 	%rd11, %rd69, %rd70;
$L__BB12_60:
	membar.cta;
	ld.volatile.global.u32 	%r126, [%rd11];
	setp.eq.s32 	%p38, %r126, 0;
	@%p38 bra 	$L__BB12_60;
	and.b32  	%r656, %r126, 1073741823;
	add.s32 	%r2178, %r656, %r2178;
	setp.gt.s32 	%p39, %r126, -1;
	vote.sync.ballot.b32 	%r2176, %p39, %r2176;
	setp.gt.u32 	%p41, %r2175, 1;
	and.pred  	%p42, %p39, %p41;
	mov.u32 	%r2175, %r125;
	@%p42 bra 	$L__BB12_59;
	ld.shared.u64 	%rd455, [%r121];
$L__BB12_63:
	or.b32  	%r657, %r2178, -2147483648;
	st.volatile.global.u32 	[%rd6], %r657;
	sub.s32 	%r658, %r2178, %r2174;
	cvt.s64.s32 	%rd71, %r658;
	add.s64 	%rd72, %rd455, %rd71;
	st.shared.u64 	[%r121], %rd72;
$L__BB12_64:
	ld.param.u32 	%r2080, [_ZN3cub18CUB_300001_SM_10006detail10radix_sort29DeviceRadixSortOnesweepKernelINS1_5radix10policy_hubIiiyE10Policy1000ELNS0_9SortOrderE1EiiyiiNS1_21identity_decomposer_tEEEvPT5_SB_PT3_PKSC_PT1_PKSG_PT2_PKSK_T4_iiT6__param_8];
	ld.param.u64 	%rd432, [_ZN3cub18CUB_300001_SM_10006detail10radix_sort29DeviceRadixSortOnesweepKernelINS1_5radix10policy_hubIiiyE10Policy1000ELNS0_9SortOrderE1EiiyiiNS1_21identity_decomposer_tEEEvPT5_SB_PT3_PKSC_PT1_PKSG_PT2_PKSK_T4_iiT6__param_2];
	setp.gt.u32 	%p43, %r1, 255;
	setp.lt.s32 	%p44, %r4, %r2080;
	setp.eq.s64 	%p45, %rd432, 0;
	or.pred  	%p46, %p45, %p44;
	or.pred  	%p47, %p43, %p46;
	@%p47 bra 	$L__BB12_66;
	ld.param.u64 	%rd433, [_ZN3cub18CUB_300001_SM_10006detail10radix_sort29DeviceRadixSortOnesweepKernelINS1_5radix10policy_hubIiiyE10Policy1000ELNS0_9SortOrderE1EiiyiiNS1_21identity_decomposer_tEEEvPT5_SB_PT3_PKSC_PT1_PKSG_PT2_PKSK_T4_iiT6__param_2];
	ld.shared.u64 	%rd73, [%r121];
	setp.gt.u32 	%p48, %r1, %r100;
	selp.b64 	%rd74, 6528, 0, %p48;
	cvt.s64.s32 	%rd75, %r2174;
	add.s64 	%rd76, %rd74, %rd75;
	add.s64 	%rd77, %rd76, %rd73;
	cvta.to.global.u64 	%rd78, %rd433;
	shl.b64 	%rd79, %rd9, 3;
	add.s64 	%rd80, %rd78, %rd79;
	st.global.u64 	[%rd80], %rd77;
$L__BB12_66:
	ld.param.u32 	%r2081, [_ZN3cub18CUB_300001_SM_10006detail10radix_sort29DeviceRadixSortOnesweepKernelINS1_5radix10policy_hubIiiyE10Policy1000ELNS0_9SortOrderE1EiiyiiNS1_21identity_decomposer_tEEEvPT5_SB_PT3_PKSC_PT1_PKSG_PT2_PKSK_T4_iiT6__param_8];
	setp.gt.s32 	%p49, %r4, %r2081;
	bar.sync 	0;
	shl.b32 	%r659, %r100, 3;
	add.s32 	%r661, %r651, %r659;
	ld.shared.u64 	%rd14, [%r661+26112];
	@%p49 bra 	$L__BB12_68;
	add.s64 	%rd81, %rd14, %rd7;
	shl.b64 	%rd82, %rd81, 2;
	add.s64 	%rd83, %rd1, %rd82;
	st.global.u32 	[%rd83], %r2165;
	st.global.u32 	[%rd83+128], %r2164;
	st.global.u32 	[%rd83+256], %r2163;
	st.global.u32 	[%rd83+384], %r2162;
	st.global.u32 	[%rd83+512], %r2161;
	st.global.u32 	[%rd83+640], %r2160;
	st.global.u32 	[%rd83+768], %r2159;
	st.global.u32 	[%rd83+896], %r2158;
	st.global.u32 	[%rd83+1024], %r2157;
	st.global.u32 	[%rd83+1152], %r2156;
	st.global.u32 	[%rd83+1280], %r2155;
	st.global.u32 	[%rd83+1408], %r2154;
	st.global.u32 	[%rd83+1536], %r2153;
	st.global.u32 	[%rd83+1664], %r2152;
	st.global.u32 	[%rd83+1792], %r2151;
	st.global.u32 	[%rd83+1920], %r2150;
	st.global.u32 	[%rd83+2048], %r2149;
	bra.uni 	$L__BB12_102;
$L__BB12_68:
	ld.param.u32 	%r2082, [_ZN3cub18CUB_300001_SM_10006detail10radix_sort29DeviceRadixSortOnesweepKernelINS1_5radix10policy_hubIiiyE10Policy1000ELNS0_9SortOrderE1EiiyiiNS1_21identity_decomposer_tEEEvPT5_SB_PT3_PKSC_PT1_PKSG_PT2_PKSK_T4_iiT6__param_8];
	cvt.u32.u64 	%r662, %rd7;
	mad.lo.s32 	%r130, %r3, -6528, %r2082;
	setp.ge.s32 	%p50, %r662, %r130;
	add.s64 	%rd84, %rd14, %rd7;
	shl.b64 	%rd85, %rd84, 2;
	add.s64 	%rd15, %rd1, %rd85;
	@%p50 bra 	$L__BB12_70;
	st.global.u32 	[%rd15], %r2165;
$L__BB12_70:
	add.s32 	%r664, %r662, 32;
	setp.ge.s32 	%p51, %r664, %r130;
	@%p51 bra 	$L__BB12_72;
	st.global.u32 	[%rd15+128], %r2164;
$L__BB12_72:
	add.s32 	%r666, %r662, 64;
	setp.ge.s32 	%p52, %r666, %r130;
	@%p52 bra 	$L__BB12_74;
	st.global.u32 	[%rd15+256], %r2163;
$L__BB12_74:
	add.s32 	%r668, %r662, 96;
	setp.ge.s32 	%p53, %r668, %r130;
	@%p53 bra 	$L__BB12_76;
	st.global.u32 	[%rd15+384], %r2162;
$L__BB12_76:
	add.s32 	%r670, %r662, 128;
	setp.ge.s32 	%p54, %r670, %r130;
	@%p54 bra 	$L__BB12_78;
	st.global.u32 	[%rd15+512], %r2161;
$L__BB12_78:
	add.s32 	%r672, %r662, 160;
	setp.ge.s32 	%p55, %r672, %r130;
	@%p55 bra 	$L__BB12_80;
	st.global.u32 	[%rd15+640], %r2160;
$L__BB12_80:
	add.s32 	%r674, %r662, 192;
	setp.ge.s32 	%p56, %r674, %r130;
	@%p56 bra 	$L__BB12_82;
	st.global.u32 	[%rd15+768], %r2159;
$L__BB12_82:
	add.s32 	%r676, %r662, 224;
	setp.ge.s32 	%p57, %r676, %r130;
	@%p57 bra 	$L__BB12_84;
	st.global.u32 	[%rd15+896], %r2158;
$L__BB12_84:
	add.s32 	%r678, %r662, 256;
	setp.ge.s32 	%p58, %r678, %r130;
	@%p58 bra 	$L__BB12_86;
	st.global.u32 	[%rd15+1024], %r2157;
$L__BB12_86:
	add.s32 	%r680, %r662, 288;
	setp.ge.s32 	%p59, %r680, %r130;
	@%p59 bra 	$L__BB12_88;
	st.global.u32 	[%rd15+1152], %r2156;
$L__BB12_88:
	add.s32 	%r682, %r662, 320;
	setp.ge.s32 	%p60, %r682, %r130;
	@%p60 bra 	$L__BB12_90;
	st.global.u32 	[%rd15+1280], %r2155;
$L__BB12_90:
	add.s32 	%r684, %r662, 352;
	setp.ge.s32 	%p61, %r684, %r130;
	@%p61 bra 	$L__BB12_92;
	st.global.u32 	[%rd15+1408], %r2154;
$L__BB12_92:
	add.s32 	%r686, %r662, 384;
	setp.ge.s32 	%p62, %r686, %r130;
	@%p62 bra 	$L__BB12_94;
	st.global.u32 	[%rd15+1536], %r2153;
$L__BB12_94:
	add.s32 	%r688, %r662, 416;
	setp.ge.s32 	%p63, %r688, %r130;
	@%p63 bra 	$L__BB12_96;
	st.global.u32 	[%rd15+1664], %r2152;
$L__BB12_96:
	add.s32 	%r690, %r662, 448;
	setp.ge.s32 	%p64, %r690, %r130;
	@%p64 bra 	$L__BB12_98;
	st.global.u32 	[%rd15+1792], %r2151;
$L__BB12_98:
	add.s32 	%r692, %r662, 480;
	setp.ge.s32 	%p65, %r692, %r130;
	@%p65 bra 	$L__BB12_100;
	st.global.u32 	[%rd15+1920], %r2150;
$L__BB12_100:
	add.s32 	%r694, %r662, 512;
	setp.ge.s32 	%p66, %r694, %r130;
	@%p66 bra 	$L__BB12_102;
	st.global.u32 	[%rd15+2048], %r2149;
$L__BB12_102:
	ld.param.u32 	%r2083, [_ZN3cub18CUB_300001_SM_10006detail10radix_sort29DeviceRadixSortOnesweepKernelINS1_5radix10policy_hubIiiyE10Policy1000ELNS0_9SortOrderE1EiiyiiNS1_21identity_decomposer_tEEEvPT5_SB_PT3_PKSC_PT1_PKSG_PT2_PKSK_T4_iiT6__param_8];
	setp.gt.s32 	%p67, %r4, %r2083;
	@%p67 bra 	$L__BB12_104;
	ld.global.u32 	%r2211, [%rd8];
	ld.global.u32 	%r2210, [%rd8+128];
	ld.global.u32 	%r2209, [%rd8+256];
	ld.global.u32 	%r2208, [%rd8+384];
	ld.global.u32 	%r2207, [%rd8+512];
	ld.global.u32 	%r2206, [%rd8+640];
	ld.global.u32 	%r2205, [%rd8+768];
	ld.global.u32 	%r2204, [%rd8+896];
	ld.global.u32 	%r2203, [%rd8+1024];
	ld.global.u32 	%r2202, [%rd8+1152];
	ld.global.u32 	%r2201, [%rd8+1280];
	ld.global.u32 	%r2200, [%rd8+1408];
	ld.global.u32 	%r2199, [%rd8+1536];
	ld.global.u32 	%r2198, [%rd8+1664];
	ld.global.u32 	%r2197, [%rd8+1792];
	ld.global.u32 	%r2196, [%rd8+1920];
	ld.global.u32 	%r2195, [%rd8+2048];
	bra.uni 	$L__BB12_138;
$L__BB12_104:
	ld.param.u32 	%r2084, [_ZN3cub18CUB_300001_SM_10006detail10radix_sort29DeviceRadixSortOnesweepKernelINS1_5radix10policy_hubIiiyE10Policy1000ELNS0_9SortOrderE1EiiyiiNS1_21identity_decomposer_tEEEvPT5_SB_PT3_PKSC_PT1_PKSG_PT2_PKSK_T4_iiT6__param_8];
	cvt.u32.u64 	%r696, %rd7;
	sub.s32 	%r148, %r2084, %r649;
	setp.ge.s32 	%p68, %r696, %r148;
	@%p68 bra 	$L__BB12_106;
	ld.global.u32 	%r2211, [%rd8];
$L__BB12_106:
	add.s32 	%r700, %r696, 32;
	setp.ge.s32 	%p69, %r700, %r148;
	@%p69 bra 	$L__BB12_108;
	ld.global.u32 	%r2210, [%rd8+128];
$L__BB12_108:
	add.s32 	%r703, %r696, 64;
	setp.ge.s32 	%p70, %r703, %r148;
	@%p70 bra 	$L__BB12_110;
	ld.global.u32 	%r2209, [%rd8+256];
$L__BB12_110:
	add.s32 	%r706, %r696, 96;
	setp.ge.s32 	%p71, %r706, %r148;
	@%p71 bra 	$L__BB12_112;
	ld.global.u32 	%r2208, [%rd8+384];
$L__BB12_112:
	add.s32 	%r709, %r696, 128;
	setp.ge.s32 	%p72, %r709, %r148;
	@%p72 bra 	$L__BB12_114;
	ld.global.u32 	%r2207, [%rd8+512];
$L__BB12_114:
	add.s32 	%r712, %r696, 160;
	setp.ge.s32 	%p73, %r712, %r148;
	@%p73 bra 	$L__BB12_116;
	ld.global.u32 	%r2206, [%rd8+640];
$L__BB12_116:
	add.s32 	%r715, %r696, 192;
	setp.ge.s32 	%p74, %r715, %r148;
	@%p74 bra 	$L__BB12_118;
	ld.global.u32 	%r2205, [%rd8+768];
$L__BB12_118:
	add.s32 	%r718, %r696, 224;
	setp.ge.s32 	%p75, %r718, %r148;
	@%p75 bra 	$L__BB12_120;
	ld.global.u32 	%r2204, [%rd8+896];
$L__BB12_120:
	add.s32 	%r721, %r696, 256;
	setp.ge.s32 	%p76, %r721, %r148;
	@%p76 bra 	$L__BB12_122;
	ld.global.u32 	%r2203, [%rd8+1024];
$L__BB12_122:
	add.s32 	%r724, %r696, 288;
	setp.ge.s32 	%p77, %r724, %r148;
	@%p77 bra 	$L__BB12_124;
	ld.global.u32 	%r2202, [%rd8+1152];
$L__BB12_124:
	add.s32 	%r727, %r696, 320;
	setp.ge.s32 	%p78, %r727, %r148;
	@%p78 bra 	$L__BB12_126;
	ld.global.u32 	%r2201, [%rd8+1280];
$L__BB12_126:
	add.s32 	%r730, %r696, 352;
	setp.ge.s32 	%p79, %r730, %r148;
	@%p79 bra 	$L__BB12_128;
	ld.global.u32 	%r2200, [%rd8+1408];
$L__BB12_128:
	add.s32 	%r733, %r696, 384;
	setp.ge.s32 	%p80, %r733, %r148;
	@%p80 bra 	$L__BB12_130;
	ld.global.u32 	%r2199, [%rd8+1536];
$L__BB12_130:
	add.s32 	%r736, %r696, 416;
	setp.ge.s32 	%p81, %r736, %r148;
	@%p81 bra 	$L__BB12_132;
	ld.global.u32 	%r2198, [%rd8+1664];
$L__BB12_132:
	add.s32 	%r739, %r696, 448;
	setp.ge.s32 	%p82, %r739, %r148;
	@%p82 bra 	$L__BB12_134;
	ld.global.u32 	%r2197, [%rd8+1792];
$L__BB12_134:
	add.s32 	%r742, %r696, 480;
	setp.ge.s32 	%p83, %r742, %r148;
	@%p83 bra 	$L__BB12_136;
	ld.global.u32 	%r2196, [%rd8+1920];
$L__BB12_136:
	add.s32 	%r745, %r696, 512;
	setp.ge.s32 	%p84, %r745, %r148;
	@%p84 bra 	$L__BB12_138;
	ld.global.u32 	%r2195, [%rd8+2048];
$L__BB12_138:
	ld.param.u32 	%r2085, [_ZN3cub18CUB_300001_SM_10006detail10radix_sort29DeviceRadixSortOnesweepKernelINS1_5radix10policy_hubIiiyE10Policy1000ELNS0_9SortOrderE1EiiyiiNS1_21identity_decomposer_tEEEvPT5_SB_PT3_PKSC_PT1_PKSG_PT2_PKSK_T4_iiT6__param_8];
	mad.lo.s32 	%r746, %r3, 6528, 6528;
	setp.gt.s32 	%p85, %r746, %r2085;
	@%p85 bra 	$L__BB12_140;
	ld.param.u64 	%rd439, [_ZN3cub18CUB_300001_SM_10006detail10radix_sort29DeviceRadixSortOnesweepKernelINS1_5radix10policy_hubIiiyE10Policy1000ELNS0_9SortOrderE1EiiyiiNS1_21identity_decomposer_tEEEvPT5_SB_PT3_PKSC_PT1_PKSG_PT2_PKSK_T4_iiT6__param_6];
	add.s64 	%rd86, %rd14, %rd7;
	cvta.to.global.u64 	%rd87, %rd439;
	shl.b64 	%rd88, %rd86, 2;
	add.s64 	%rd89, %rd87, %rd88;
	st.global.u32 	[%rd89], %r2211;
	st.global.u32 	[%rd89+128], %r2210;
	st.global.u32 	[%rd89+256], %r2209;
	st.global.u32 	[%rd89+384], %r2208;
	st.global.u32 	[%rd89+512], %r2207;
	st.global.u32 	[%rd89+640], %r2206;
	st.global.u32 	[%rd89+768], %r2205;
	st.global.u32 	[%rd89+896], %r2204;
	st.global.u32 	[%rd89+1024], %r2203;
	st.global.u32 	[%rd89+1152], %r2202;
	st.global.u32 	[%rd89+1280], %r2201;
	st.global.u32 	[%rd89+1408], %r2200;
	st.global.u32 	[%rd89+1536], %r2199;
	st.global.u32 	[%rd89+1664], %r2198;
	st.global.u32 	[%rd89+1792], %r2197;
	st.global.u32 	[%rd89+1920], %r2196;
	st.global.u32 	[%rd89+2048], %r2195;
	bra.uni 	$L__BB12_174;
$L__BB12_140:
	ld.param.u32 	%r2086, [_ZN3cub18CUB_300001_SM_10006detail10radix_sort29DeviceRadixSortOnesweepKernelINS1_5radix10policy_hubIiiyE10Policy1000ELNS0_9SortOrderE1EiiyiiNS1_21identity_decomposer_tEEEvPT5_SB_PT3_PKSC_PT1_PKSG_PT2_PKSK_T4_iiT6__param_8];
	ld.param.u64 	%rd440, [_ZN3cub18CUB_300001_SM_10006detail10radix_sort29DeviceRadixSortOnesweepKernelINS1_5radix10policy_hubIiiyE10Policy1000ELNS0_9SortOrderE1EiiyiiNS1_21identity_decomposer_tEEEvPT5_SB_PT3_PKSC_PT1_PKSG_PT2_PKSK_T4_iiT6__param_6];
	cvt.u32.u64 	%r747, %rd7;
	mad.lo.s32 	%r199, %r3, -6528, %r2086;
	setp.ge.s32 	%p86, %r747, %r199;
	add.s64 	%rd90, %rd14, %rd7;
	cvta.to.global.u64 	%rd91, %rd440;
	shl.b64 	%rd92, %rd90, 2;
	add.s64 	%rd16, %rd91, %rd92;
	@%p86 bra 	$L__BB12_142;
	st.global.u32 	[%rd16], %r2211;
$L__BB12_142:
	add.s32 	%r749, %r747, 32;
	setp.ge.s32 	%p87, %r749, %r199;
	@%p87 bra 	$L__BB12_144;
	st.global.u32 	[%rd16+128], %r2210;
$L__BB12_144:
	add.s32 	%r751, %r747, 64;
	setp.ge.s32 	%p88, %r751, %r199;
	@%p88 bra 	$L__BB12_146;
	st.global.u32 	[%rd16+256], %r2209;
$L__BB12_146:
	add.s32 	%r753, %r747, 96;
	setp.ge.s32 	%p89, %r753, %r199;
	@%p89 bra 	$L__BB12_148;
	st.global.u32 	[%rd16+384], %r2208;
$L__BB12_148:
	add.s32 	%r755, %r747, 128;
	setp.ge.s32 	%p90, %r755, %r199;
	@%p90 bra 	$L__BB12_150;
	st.global.u32 	[%rd16+512], %r2207;
$L__BB12_150:
	add.s32 	%r757, %r747, 160;
	setp.ge.s32 	%p91, %r757, %r199;
	@%p91 bra 	$L__BB12_152;
	st.global.u32 	[%rd16+640], %r2206;
$L__BB12_152:
	add.s32 	%r759, %r747, 192;
	setp.ge.s32 	%p92, %r759, %r199;
	@%p92 bra 	$L__BB12_154;
	st.global.u32 	[%rd16+768], %r2205;
$L__BB12_154:
	add.s32 	%r761, %r747, 224;
	setp.ge.s32 	%p93, %r761, %r199;
	@%p93 bra 	$L__BB12_156;
	st.global.u32 	[%rd16+896], %r2204;
$L__BB12_156:
	add.s32 	%r763, %r747, 256;
	setp.ge.s32 	%p94, %r763, %r199;
	@%p94 bra 	$L__BB12_158;
	st.global.u32 	[%rd16+1024], %r2203;
$L__BB12_158:
	add.s32 	%r765, %r747, 288;
	setp.ge.s32 	%p95, %r765, %r199;
	@%p95 bra 	$L__BB12_160;
	st.global.u32 	[%rd16+1152], %r2202;
$L__BB12_160:
	add.s32 	%r767, %r747, 320;
	setp.ge.s32 	%p96, %r767, %r199;
	@%p96 bra 	$L__BB12_162;
	st.global.u32 	[%rd16+1280], %r2201;
$L__BB12_162:
	add.s32 	%r769, %r747, 352;
	setp.ge.s32 	%p97, %r769, %r199;
	@%p97 bra 	$L__BB12_164;
	st.global.u32 	[%rd16+1408], %r2200;
$L__BB12_164:
	add.s32 	%r771, %r747, 384;
	setp.ge.s32 	%p98, %r771, %r199;
	@%p98 bra 	$L__BB12_166;
	st.global.u32 	[%rd16+1536], %r2199;
$L__BB12_166:
	add.s32 	%r773, %r747, 416;
	setp.ge.s32 	%p99, %r773, %r199;
	@%p99 bra 	$L__BB12_168;
	st.global.u32 	[%rd16+1664], %r2198;
$L__BB12_168:
	add.s32 	%r775, %r747, 448;
	setp.ge.s32 	%p100, %r775, %r199;
	@%p100 bra 	$L__BB12_170;
	st.global.u32 	[%rd16+1792], %r2197;
$L__BB12_170:
	add.s32 	%r777, %r747, 480;
	setp.ge.s32 	%p101, %r777, %r199;
	@%p101 bra 	$L__BB12_172;
	st.global.u32 	[%rd16+1920], %r2196;
$L__BB12_172:
	add.s32 	%r779, %r747, 512;
	setp.ge.s32 	%p102, %r779, %r199;
	@%p102 bra 	$L__BB12_174;
	st.global.u32 	[%rd16+2048], %r2195;
$L__BB12_174:
	// begin inline asm
	exit;
	// end inline asm
	mov.u32 	%r2212, %r2149;
	mov.u32 	%r2213, %r2150;
	mov.u32 	%r2214, %r2151;
	mov.u32 	%r2215, %r2152;
	mov.u32 	%r2216, %r2153;
	mov.u32 	%r2217, %r2154;
	mov.u32 	%r2218, %r2155;
	mov.u32 	%r2219, %r2156;
	mov.u32 	%r2220, %r2157;
	mov.u32 	%r2221, %r2158;
	mov.u32 	%r2222, %r2159;
	mov.u32 	%r2223, %r2160;
	mov.u32 	%r2224, %r2161;
	mov.u32 	%r2225, %r2162;
	mov.u32 	%r2226, %r2163;
	mov.u32 	%r2227, %r2164;
	mov.u32 	%r2228, %r2165;
$L__BB12_175:
	mul.hi.u32 	%r780, %r1, 357913942;
	add.s32 	%r781, %r780, %r1;
	shl.b32 	%r782, %r781, 2;
	mov.u32 	%r783, _ZZN3cub18CUB_300001_SM_10006detail10radix_sort29DeviceRadixSortOnesweepKernelINS1_5radix10policy_hubIiiyE10Policy1000ELNS0_9SortOrderE1EiiyiiNS1_21identity_decomposer_tEEEvPT5_SB_PT3_PKSC_PT1_PKSG_PT2_PKSK_T4_iiT6_E1s;
	add.s32 	%r784, %r783, %r782;
	add.s32 	%r217, %r784, 13328;
	st.shared.u32 	[%r784+13328], %r2174;
	bar.sync 	0;
	setp.gt.u32 	%p103, %r1, 31;
	@%p103 bra 	$L__BB12_177;
	mad.lo.s32 	%r816, %r1, 52, %r783;
	ld.shared.u32 	%r817, [%r816+13328];
	ld.shared.u32 	%r818, [%r816+13332];
	ld.shared.u32 	%r819, [%r816+13336];
	ld.shared.u32 	%r820, [%r816+13340];
	ld.shared.u32 	%r821, [%r816+13344];
	ld.shared.u32 	%r822, [%r816+13348];
	ld.shared.u32 	%r823, [%r816+13352];
	ld.shared.u32 	%r824, [%r816+13356];
	ld.shared.u32 	%r825, [%r816+13360];
	ld.shared.u32 	%r826, [%r816+13364];
	ld.shared.u32 	%r827, [%r816+13368];
	ld.shared.u32 	%r828, [%r816+13372];
	add.s32 	%r829, %r818, %r817;
	add.s32 	%r830, %r829, %r819;
	add.s32 	%r831, %r830, %r820;
	add.s32 	%r832, %r831, %r821;
	add.s32 	%r833, %r832, %r822;
	add.s32 	%r834, %r833, %r823;
	add.s32 	%r835, %r834, %r824;
	add.s32 	%r836, %r835, %r825;
	add.s32 	%r837, %r836, %r826;
	add.s32 	%r838, %r837, %r827;
	add.s32 	%r789, %r838, %r828;
	mov.b32 	%r787, 1;
	mov.b32 	%r812, 0;
	mov.b32 	%r814, -1;
	// begin inline asm
	{  .reg .s32 r0;  .reg .pred p;  shfl.sync.up.b32 r0|p, %r789, %r787, %r812, %r814;  @p add.s32 r0, r0, %r789;  mov.s32 %r785, r0;}
	// end inline asm
	mov.b32 	%r793, 2;
	// begin inline asm
	{  .reg .s32 r0;  .reg .pred p;  shfl.sync.up.b32 r0|p, %r785, %r793, %r812, %r814;  @p add.s32 r0, r0, %r785;  mov.s32 %r791, r0;}
	// end inline asm
	mov.b32 	%r799, 4;
	// begin inline asm
	{  .reg .s32 r0;  .reg .pred p;  shfl.sync.up.b32 r0|p, %r791, %r799, %r812, %r814;  @p add.s32 r0, r0, %r791;  mov.s32 %r797, r0;}
	// end inline asm
	mov.b32 	%r805, 8;
	// begin inline asm
	{  .reg .s32 r0;  .reg .pred p;  shfl.sync.up.b32 r0|p, %r797, %r805, %r812, %r814;  @p add.s32 r0, r0, %r797;  mov.s32 %r803, r0;}
	// end inline asm
	mov.b32 	%r811, 16;
	// begin inline asm
	{  .reg .s32 r0;  .reg .pred p;  shfl.sync.up.b32 r0|p, %r803, %r811, %r812, %r814;  @p add.s32 r0, r0, %r803;  mov.s32 %r809, r0;}
	// end inline asm
	sub.s32 	%r839, %r809, %r789;
	add.s32 	%r840, %r817, %r839;
	add.s32 	%r841, %r818, %r840;
	add.s32 	%r842, %r819, %r841;
	add.s32 	%r843, %r820, %r842;
	add.s32 	%r844, %r821, %r843;
	add.s32 	%r845, %r822, %r844;
	add.s32 	%r846, %r823, %r845;
	add.s32 	%r847, %r824, %r846;
	add.s32 	%r848, %r825, %r847;
	add.s32 	%r849, %r826, %r848;
	add.s32 	%r850, %r827, %r849;
	st.shared.u32 	[%r816+13328], %r839;
	st.shared.u32 	[%r816+13332], %r840;
	st.shared.u32 	[%r816+13336], %r841;
	st.shared.u32 	[%r816+13340], %r842;
	st.shared.u32 	[%r816+13344], %r843;
	st.shared.u32 	[%r816+13348], %r844;
	st.shared.u32 	[%r816+13352], %r845;
	st.shared.u32 	[%r816+13356], %r846;
	st.shared.u32 	[%r816+13360], %r847;
	st.shared.u32 	[%r816+13364], %r848;
	st.shared.u32 	[%r816+13368], %r849;
	st.shared.u32 	[%r816+13372], %r850;
$L__BB12_177:
	setp.gt.u32 	%p104, %r1, 255;
	bar.sync 	0;
	ld.shared.u32 	%r218, [%r217];
	@%p104 bra 	$L__BB12_179;
	shl.b32 	%r851, %r1, 2;
	add.s32 	%r853, %r783, %r851;
	ld.shared.u32 	%r854, [%r853];
	add.s32 	%r855, %r854, %r218;
	st.shared.u32 	[%r853], %r855;
	ld.shared.u32 	%r856, [%r853+1024];
	add.s32 	%r857, %r856, %r218;
	st.shared.u32 	[%r853+1024], %r857;
	ld.shared.u32 	%r858, [%r853+2048];
	add.s32 	%r859, %r858, %r218;
	st.shared.u32 	[%r853+2048], %r859;
	ld.shared.u32 	%r860, [%r853+3072];
	add.s32 	%r861, %r860, %r218;
	st.shared.u32 	[%r853+3072], %r861;
	ld.shared.u32 	%r862, [%r853+4096];
	add.s32 	%r863, %r862, %r218;
	st.shared.u32 	[%r853+4096], %r863;
	ld.shared.u32 	%r864, [%r853+5120];
	add.s32 	%r865, %r864, %r218;
	st.shared.u32 	[%r853+5120], %r865;
	ld.shared.u32 	%r866, [%r853+6144];
	add.s32 	%r867, %r866, %r218;
	st.shared.u32 	[%r853+6144], %r867;
	ld.shared.u32 	%r868, [%r853+7168];
	add.s32 	%r869, %r868, %r218;
	st.shared.u32 	[%r853+7168], %r869;
	ld.shared.u32 	%r870, [%r853+8192];
	add.s32 	%r871, %r870, %r218;
	st.shared.u32 	[%r853+8192], %r871;
	ld.shared.u32 	%r872, [%r853+9216];
	add.s32 	%r873, %r872, %r218;
	st.shared.u32 	[%r853+9216], %r873;
	ld.shared.u32 	%r874, [%r853+10240];
	add.s32 	%r875, %r874, %r218;
	st.shared.u32 	[%r853+10240], %r875;
	ld.shared.u32 	%r876, [%r853+11264];
	add.s32 	%r877, %r876, %r218;
	st.shared.u32 	[%r853+11264], %r877;
$L__BB12_179:
	ld.param.u32 	%r2132, [_ZN3cub18CUB_300001_SM_10006detail10radix_sort29DeviceRadixSortOnesweepKernelINS1_5radix10policy_hubIiiyE10Policy1000ELNS0_9SortOrderE1EiiyiiNS1_21identity_decomposer_tEEEvPT5_SB_PT3_PKSC_PT1_PKSG_PT2_PKSK_T4_iiT6__param_10];
	ld.param.u32 	%r2095, [_ZN3cub18CUB_300001_SM_10006detail10radix_sort29DeviceRadixSortOnesweepKernelINS1_5radix10policy_hubIiiyE10Policy1000ELNS0_9SortOrderE1EiiyiiNS1_21identity_decomposer_tEEEvPT5_SB_PT3_PKSC_PT1_PKSG_PT2_PKSK_T4_iiT6__param_9];
	shl.b32 	%r904, %r1, 5;
	and.b32  	%r905, %r904, 31744;
	add.s32 	%r219, %r783, %r905;
	bar.sync 	0;
	// begin inline asm
	mov.u32 %r878, %lanemask_le;
	// end inline asm
	shr.u32 	%r907, %r2228, %r2095;
	mov.b32 	%r908, -1;
	shl.b32 	%r909, %r908, %r2132;
	not.b32 	%r221, %r909;
	and.b32  	%r901, %r907, %r221;
	mov.b32 	%r881, 1;
	// begin inline asm
	{
    .reg .pred p;
    and.b32 %r879, %r901, %r881;    setp.ne.u32 p, %r879, 0;
    vote.ballot.sync.b32 %r879, p, 0xffffffff;
    @!p not.b32 %r879, %r879;
}

	// end inline asm
	mov.b32 	%r884, 2;
	// begin inline asm
	{
    .reg .pred p;
    and.b32 %r882, %r901, %r884;    setp.ne.u32 p, %r882, 0;
    vote.ballot.sync.b32 %r882, p, 0xffffffff;
    @!p not.b32 %r882, %r882;
}

	// end inline asm
	and.b32  	%r910, %r882, %r879;
	mov.b32 	%r887, 4;
	// begin inline asm
	{
    .reg .pred p;
    and.b32 %r885, %r901, %r887;    setp.ne.u32 p, %r885, 0;
    vote.ballot.sync.b32 %r885, p, 0xffffffff;
    @!p not.b32 %r885, %r885;
}

	// end inline asm
	and.b32  	%r911, %r885, %r910;
	mov.b32 	%r890, 8;
	// begin inline asm
	{
    .reg .pred p;
    and.b32 %r888, %r901, %r890;    setp.ne.u32 p, %r888, 0;
    vote.ballot.sync.b32 %r888, p, 0xffffffff;
    @!p not.b32 %r888, %r888;
}

	// end inline asm
	and.b32  	%r912, %r888, %r911;
	mov.b32 	%r893, 16;
	// begin inline asm
	{
    .reg .pred p;
    and.b32 %r891, %r901, %r893;    setp.ne.u32 p, %r891, 0;
    vote.ballot.sync.b32 %r891, p, 0xffffffff;
    @!p not.b32 %r891, %r891;
}

	// end inline asm
	and.b32  	%r913, %r891, %r912;
	mov.b32 	%r896, 32;
	// begin inline asm
	{
    .reg .pred p;
    and.b32 %r894, %r901, %r896;    setp.ne.u32 p, %r894, 0;
    vote.ballot.sync.b32 %r894, p, 0xffffffff;
    @!p not.b32 %r894, %r894;
}

	// end inline asm
	and.b32  	%r914, %r894, %r913;
	mov.b32 	%r899, 64;
	// begin inline asm
	{
    .reg .pred p;
    and.b32 %r897, %r901, %r899;    setp.ne.u32 p, %r897, 0;
    vote.ballot.sync.b32 %r897, p, 0xffffffff;
    @!p not.b32 %r897, %r897;
}

	// end inline asm
	and.b32  	%r915, %r897, %r914;
	mov.b32 	%r902, 128;
	// begin inline asm
	{
    .reg .pred p;
    and.b32 %r900, %r901, %r902;    setp.ne.u32 p, %r900, 0;
    vote.ballot.sync.b32 %r900, p, 0xffffffff;
    @!p not.b32 %r900, %r900;
}

	// end inline asm
	and.b32  	%r916, %r900, %r915;
	clz.b32 	%r917, %r916;
	sub.s32 	%r223, 31, %r917;
	and.b32  	%r918, %r878, %r916;
	popc.b32 	%r224, %r918;
	setp.ne.s32 	%p105, %r443, %r223;
	mov.b32 	%r2229, 0;
	@%p105 bra 	$L__BB12_181;
	shl.b32 	%r919, %r901, 2;
	add.s32 	%r920, %r219, %r919;
	atom.shared.add.u32 	%r2229, [%r920], %r224;
$L__BB12_181:
	ld.param.u32 	%r2096, [_ZN3cub18CUB_300001_SM_10006detail10radix_sort29DeviceRadixSortOnesweepKernelINS1_5radix10policy_hubIiiyE10Policy1000ELNS0_9SortOrderE1EiiyiiNS1_21identity_decomposer_tEEEvPT5_SB_PT3_PKSC_PT1_PKSG_PT2_PKSK_T4_iiT6__param_9];
	shfl.sync.idx.b32	%r946|%p106, %r2229, %r223, 31, -1;
	add.s32 	%r227, %r224, %r946;
	shr.u32 	%r947, %r2227, %r2096;
	and.b32  	%r943, %r947, %r221;
	mov.b32 	%r923, 1;
	// begin inline asm
	{
    .reg .pred p;
    and.b32 %r921, %r943, %r923;    setp.ne.u32 p, %r921, 0;
    vote.ballot.sync.b32 %r921, p, 0xffffffff;
    @!p not.b32 %r921, %r921;
}

	// end inline asm
	mov.b32 	%r926, 2;
	// begin inline asm
	{
    .reg .pred p;
    and.b32 %r924, %r943, %r926;    setp.ne.u32 p, %r924, 0;
    vote.ballot.sync.b32 %r924, p, 0xffffffff;
    @!p not.b32 %r924, %r924;
}

	// end inline asm
	and.b32  	%r948, %r924, %r921;
	mov.b32 	%r929, 4;
	// begin inline asm
	{
    .reg .pred p;
    and.b32 %r927, %r943, %r929;    setp.ne.u32 p, %r927, 0;
    vote.ballot.sync.b32 %r927, p, 0xffffffff;
    @!p not.b32 %r927, %r927;
}

	// end inline asm
	and.b32  	%r949, %r927, %r948;
	mov.b32 	%r932, 8;
	// begin inline asm
	{
    .reg .pred p;
    and.b32 %r930, %r943, %r932;    setp.ne.u32 p, %r930, 0;
    vote.ballot.sync.b32 %r930, p, 0xffffffff;
    @!p not.b32 %r930, %r930;
}

	// end inline asm
	and.b32  	%r950, %r930, %r949;
	mov.b32 	%r935, 16;
	// begin inline asm
	{
    .reg .pred p;
    and.b32 %r933, %r943, %r935;    setp.ne.u32 p, %r933, 0;
    vote.ballot.sync.b32 %r933, p, 0xffffffff;
    @!p not.b32 %r933, %r933;
}

	// end inline asm
	and.b32  	%r951, %r933, %r950;
	mov.b32 	%r938, 32;
	// begin inline asm
	{
    .reg .pred p;
    and.b32 %r936, %r943, %r938;    setp.ne.u32 p, %r936, 0;
    vote.ballot.sync.b32 %r936, p, 0xffffffff;
    @!p not.b32 %r936, %r936;
}

	// end inline asm
	and.b32  	%r952, %r936, %r951;
	mov.b32 	%r941, 64;
	// begin inline asm
	{
    .reg .pred p;
    and.b32 %r939, %r943, %r941;    setp.ne.u32 p, %r939, 0;
    vote.ballot.sync.b32 %r939, p, 0xffffffff;
    @!p not.b32 %r939, %r939;
}

	// end inline asm
	and.b32  	%r953, %r939, %r952;
	mov.b32 	%r944, 128;
	// begin inline asm
	{
    .reg .pred p;
    and.b32 %r942, %r943, %r944;    setp.ne.u32 p, %r942, 0;
    vote.ballot.sync.b32 %r942, p, 0xffffffff;
    @!p not.b32 %r942, %r942;
}

	// end inline asm
	and.b32  	%r954, %r942, %r953;
	clz.b32 	%r955, %r954;
	sub.s32 	%r229, 31, %r955;
	and.b32  	%r956, %r878, %r954;
	popc.b32 	%r230, %r956;
	setp.ne.s32 	%p107, %r443, %r229;
	mov.b32 	%r2230, 0;
	@%p107 bra 	$L__BB12_183;
	shl.b32 	%r957, %r943, 2;
	add.s32 	%r958, %r219, %r957;
	atom.shared.add.u32 	%r2230, [%r958], %r230;
$L__BB12_183:
	ld.param.u32 	%r2097, [_ZN3cub18CUB_300001_SM_10006detail10radix_sort29DeviceRadixSortOnesweepKernelINS1_5radix10policy_hubIiiyE10Policy1000ELNS0_9SortOrderE1EiiyiiNS1_21identity_decomposer_tEEEvPT5_SB_PT3_PKSC_PT1_PKSG_PT2_PKSK_T4_iiT6__param_9];
	shfl.sync.idx.b32	%r984|%p108, %r2230, %r229, 31, -1;
	add.s32 	%r233, %r230, %r984;
	shr.u32 	%r985, %r2226, %r2097;
	and.b32  	%r981, %r985, %r221;
	mov.b32 	%r961, 1;
	// begin inline asm
	{
    .reg .pred p;
    and.b32 %r959, %r981, %r961;    setp.ne.u32 p, %r959, 0;
    vote.ballot.sync.b32 %r959, p, 0xffffffff;
    @!p not.b32 %r959, %r959;
}

	// end inline asm
	mov.b32 	%r964, 2;
	// begin inline asm
	{
    .reg .pred p;
    and.b32 %r962, %r981, %r964;    setp.ne.u32 p, %r962, 0;
    vote.ballot.sync.b32 %r962, p, 0xffffffff;
    @!p not.b32 %r962, %r962;
}

	// end inline asm
	and.b32  	%r986, %r962, %r959;
	mov.b32 	%r967, 4;
	// begin inline asm
	{
    .reg .pred p;
    and.b32 %r965, %r981, %r967;    setp.ne.u32 p, %r965, 0;
    vote.ballot.sync.b32 %r965, p, 0xffffffff;
    @!p not.b32 %r965, %r965;
}

	// end inline asm
	and.b32  	%r987, %r965, %r986;
	mov.b32 	%r970, 8;
	// begin inline asm
	{
    .reg .pred p;
    and.b32 %r968, %r981, %r970;    setp.ne.u32 p, %r968, 0;
    vote.ballot.sync.b32 %r968, p, 0xffffffff;
    @!p not.b32 %r968, %r968;
}

	// end inline asm
	and.b32  	%r988, %r968, %r987;
	mov.b32 	%r973, 16;
	// begin inline asm
	{
    .reg .pred p;
    and.b32 %r971, %r981, %r973;    setp.ne.u32 p, %r971, 0;
    vote.ballot.sync.b32 %r971, p, 0xffffffff;
    @!p not.b32 %r971, %r971;
}

	// end inline asm
	and.b32  	%r989, %r971, %r988;
	mov.b32 	%r976, 32;
	// begin inline asm
	{
    .reg .pred p;
    and.b32 %r974, %r981, %r976;    setp.ne.u32 p, %r974, 0;
    vote.ballot.sync.b32 %r974, p, 0xffffffff;
    @!p not.b32 %r974, %r974;
}

	// end inline asm
	and.b32  	%r990, %r974, %r989;
	mov.b32 	%r979, 64;
	// begin inline asm
	{
    .reg .pred p;
    and.b32 %r977, %r981, %r979;    setp.ne.u32 p, %r977, 0;
    vote.ballot.sync.b32 %r977, p, 0xffffffff;
    @!p not.b32 %r977, %r977;
}

	// end inline asm
	and.b32  	%r991, %r977, %r990;
	mov.b32 	%r982, 128;
	// begin inline asm
	{
    .reg .pred p;
    and.b32 %r980, %r981, %r982;    setp.ne.u32 p, %r980, 0;
    vote.ballot.sync.b32 %r980, p, 0xffffffff;
    @!p not.b32 %r980, %r980;
}

	// end inline asm
	and.b32  	%r992, %r980, %r991;
	clz.b32 	%r993, %r992;
	sub.s32 	%r235, 31, %r993;
	and.b32  	%r994, %r878, %r992;
	popc.b32 	%r236, %r994;
	setp.ne.s32 	%p109, %r443, %r235;
	mov.b32 	%r2231, 0;
	@%p109 bra 	$L__BB12_185;
	shl.b32 	%r995, %r981, 2;
	add.s32 	%r996, %r219, %r995;
	atom.shared.add.u32 	%r2231, [%r996], %r236;
$L__BB12_185:
	ld.param.u32 	%r2098, [_ZN3cub18CUB_300001_SM_10006detail10radix_sort29DeviceRadixSortOnesweepKernelINS1_5radix10policy_hubIiiyE10Policy1000ELNS0_9SortOrderE1EiiyiiNS1_21identity_decomposer_tEEEvPT5_SB_PT3_PKSC_PT1_PKSG_PT2_PKSK_T4_iiT6__param_9];
	shfl.sync.idx.b32	%r1022|%p110, %r2231, %r235, 31, -1;
	add.s32 	%r239, %r236, %r1022;
	shr.u32 	%r1023, %r2225, %r2098;
	and.b32  	%r1019, %r1023, %r221;
	mov.b32 	%r999, 1;
	// begin inline asm
	{
    .reg .pred p;
    and.b32 %r997, %r1019, %r999;    setp.ne.u32 p, %r997, 0;
    vote.ballot.sync.b32 %r997, p, 0xffffffff;
    @!p not.b32 %r997, %r997;
}

	// end inline asm
	mov.b32 	%r1002, 2;
	// begin inline asm
	{
    .reg .pred p;
    and.b32 %r1000, %r1019, %r1002;    setp.ne.u32 p, %r1000, 0;
    vote.ballot.sync.b32 %r1000, p, 0xffffffff;
    @!p not.b32 %r1000, %r1000;
}

	// end inline asm
	and.b32  	%r1024, %r1000, %r997;
	mov.b32 	%r1005, 4;
	// begin inline asm
	{
    .reg .pred p;
    and.b32 %r1003, %r1019, %r1005;    setp.ne.u32 p, %r1003, 0;
    vote.ballot.sync.b32 %r1003, p, 0xffffffff;
    @!p not.b32 %r1003, %r1003;
}

	// end inline asm
	and.b32  	%r1025, %r1003, %r1024;
	mov.b32 	%r1008, 8;
	// begin inline asm
	{
    .reg .pred p;
    and.b32 %r1006, %r1019, %r1008;    setp.ne.u32 p, %r1006, 0;
    vote.ballot.sync.b32 %r1006, p, 0xffffffff;
    @!p not.b32 %r1006, %r1006;
}

	// end inline asm
	and.b32  	%r1026, %r1006, %r1025;
	mov.b32 	%r1011, 16;
	// begin inline asm
	{
    .reg .pred p;
    and.b32 %r1009, %r1019, %r1011;    setp.ne.u32 p, %r1009, 0;
    vote.ballot.sync.b32 %r1009, p, 0xffffffff;
    @!p not.b32 %r1009, %r1009;
}

	// end inline asm
	and.b32  	%r1027, %r1009, %r1026;
	mov.b32 	%r1014, 32;
	// begin inline asm
	{
    .reg .pred p;
    and.b32 %r1012, %r1019, %r1014;    setp.ne.u32 p, %r1012, 0;
    vote.ballot.sync.b32 %r1012, p, 0xffffffff;
    @!p not.b32 %r1012, %r1012;
}

	// end inline asm
	and.b32  	%r1028, %r1012, %r1027;
	mov.b32 	%r1017, 64;
	// begin inline asm
	{
    .reg .pred p;
    and.b32 %r1015, %r1019, %r1017;    setp.ne.u32 p, %r1015, 0;
    vote.ballot.sync.b32 %r1015, p, 0xffffffff;
    @!p not.b32 %r1015, %r1015;
}

	// end inline asm
	and.b32  	%r1029, %r1015, %r1028;
	mov.b32 	%r1020, 128;
	// begin inline asm
	{
    .reg .pred p;
    and.b32 %r1018, %r1019, %r1020;    setp.ne.u32 p, %r1018, 0;
    vote.ballot.sync.b32 %r1018, p, 0xffffffff;
    @!p not.b32 %r1018, %r1018;
}

	// end inline asm
	and.b32  	%r1030, %r1018, %r1029;
	clz.b32 	%r1031, %r1030;
	sub.s32 	%r241, 31, %r1031;
	and.b32  	%r1032, %r878, %r1030;
	popc.b32 	%r242, %r1032;
	setp.ne.s32 	%p111, %r443, %r241;
	mov.b32 	%r2232, 0;
	@%p111 bra 	$L__BB12_187;
	shl.b32 	%r1033, %r1019, 2;
	add.s32 	%r1034, %r219, %r1033;
	atom.shared.add.u32 	%r2232, [%r1034], %r242;
$L__BB12_187:
	ld.param.u32 	%r2099, [_ZN3cub18CUB_300001_SM_10006detail10radix_sort29DeviceRadixSortOnesweepKernelINS1_5radix10policy_hubIiiyE10Policy1000ELNS0_9SortOrderE1EiiyiiNS1_21identity_decomposer_tEEEvPT5_SB_PT3_PKSC_PT1_PKSG_PT2_PKSK_T4_iiT6__param_9];
	shfl.sync.idx.b32	%r1060|%p112, %r2232, %r241, 31, -1;
	add.s32 	%r245, %r242, %r1060;
	shr.u32 	%r1061, %r2224, %r2099;
	and.b32  	%r1057, %r1061, %r221;
	mov.b32 	%r1037, 1;
	// begin inline asm
	{
    .reg .pred p;
    and.b32 %r1035, %r1057, %r1037;    setp.ne.u32 p, %r1035, 0;
    vote.ballot.sync.b32 %r1035, p, 0xffffffff;
    @!p not.b32 %r1035, %r1035;
}

	// end inline asm
	mov.b32 	%r1040, 2;
	// begin inline asm
	{
    .reg .pred p;
    and.b32 %r1038, %r1057, %r1040;    setp.ne.u32 p, %r1038, 0;
    vote.ballot.sync.b32 %r1038, p, 0xffffffff;
    @!p not.b32 %r1038, %r1038;
}

	// end inline asm
	and.b32  	%r1062, %r1038, %r1035;
	mov.b32 	%r1043, 4;
	// begin inline asm
	{
    .reg .pred p;
    and.b32 %r1041, %r1057, %r1043;    setp.ne.u32 p, %r1041, 0;
    vote.ballot.sync.b32 %r1041, p, 0xffffffff;
    @!p not.b32 %r1041, %r1041;
}

	// end inline asm
	and.b32  	%r1063, %r1041, %r1062;
	mov.b32 	%r1046, 8;
	// begin inline asm
	{
    .reg .pred p;
    and.b32 %r1044, %r1057, %r1046;    setp.ne.u32 p, %r1044, 0;
    vote.ballot.sync.b32 %r1044, p, 0xffffffff;
    @!p not.b32 %r1044, %r1044;
}

	// end inline asm
	and.b32  	%r1064, %r1044, %r1063;
	mov.b32 	%r1049, 16;
	// begin inline asm
	{
    .reg .pred p;
    and.b32 %r1047, %r1057, %r1049;    setp.ne.u32 p, %r1047, 0;
    vote.ballot.sync.b32 %r1047, p, 0xffffffff;
    @!p not.b32 %r1047, %r1047;
}

	// end inline asm
	and.b32  	%r1065, %r1047, %r1064;
	mov.b32 	%r1052, 32;
	// begin inline asm
	{
    .reg .pred p;
    and.b32 %r1050, %r1057, %r1052;    setp.ne.u32 p, %r1050, 0;
    vote.ballot.sync.b32 %r1050, p, 0xffffffff;
    @!p not.b32 %r1050, %r1050;
}

	// end inline asm
	and.b32  	%r1066, %r1050, %r1065;
	mov.b32 	%r1055, 64;
	// begin inline asm
	{
    .reg .pred p;
    and.b32 %r1053, %r1057, %r1055;    setp.ne.u32 p, %r1053, 0;
    vote.ballot.sync.b32 %r1053, p, 0xffffffff;
    @!p not.b32 %r1053, %r1053;
}

	// end inline asm
	and.b32  	%r1067, %r1053, %r1066;
	mov.b32 	%r1058, 128;
	// begin inline asm
	{
    .reg .pred p;
    and.b32 %r1056, %r1057, %r1058;    setp.ne.u32 p, %r1056, 0;
    vote.ballot.sync.b32 %r1056, p, 0xffffffff;
    @!p not.b32 %r1056, %r1056;
}

	// end inline asm
	and.b32  	%r1068, %r1056, %r1067;
	clz.b32 	%r1069, %r1068;
	sub.s32 	%r247, 31, %r1069;
	and.b32  	%r1070, %r878, %r1068;
	popc.b32 	%r248, %r1070;
	setp.ne.s32 	%p113, %r443, %r247;
	mov.b32 	%r2233, 0;
	@%p113 bra 	$L__BB12_189;
	shl.b32 	%r1071, %r1057, 2;
	add.s32 	%r1072, %r219, %r1071;
	atom.shared.add.u32 	%r2233, [%r1072], %r248;
$L__BB12_189:
	ld.param.u32 	%r2100, [_ZN3cub18CUB_300001_SM_10006detail10radix_sort29DeviceRadixSortOnesweepKernelINS1_5radix10policy_hubIiiyE10Policy1000ELNS0_9SortOrderE1EiiyiiNS1_21identity_decomposer_tEEEvPT5_SB_PT3_PKSC_PT1_PKSG_PT2_PKSK_T4_iiT6__param_9];
	shfl.sync.idx.b32	%r1098|%p114, %r2233, %r247, 31, -1;
	add.s32 	%r251, %r248, %r1098;
	shr.u32 	%r1099, %r2223, %r2100;
	and.b32  	%r1095, %r1099, %r221;
	mov.b32 	%r1075, 1;
	// begin inline asm
	{
    .reg .pred p;
    and.b32 %r1073, %r1095, %r1075;    setp.ne.u32 p, %r1073, 0;
    vote.ballot.sync.b32 %r1073, p, 0xffffffff;
    @!p not.b32 %r1073, %r1073;
}

	// end inline asm
	mov.b32 	%r1078, 2;
	// begin inline asm
	{
    .reg .pred p;
    and.b32 %r1076, %r1095, %r1078;    setp.ne.u32 p, %r1076, 0;
    vote.ballot.sync.b32 %r1076, p, 0xffffffff;
    @!p not.b32 %r1076, %r1076;
}

	// end inline asm
	and.b32  	%r1100, %r1076, %r1073;
	mov.b32 	%r1081, 4;
	// begin inline asm
	{
    .reg .pred p;
    and.b32 %r1079, %r1095, %r1081;    setp.ne.u32 p, %r1079, 0;
    vote.ballot.sync.b32 %r1079, p, 0xffffffff;
    @!p not.b32 %r1079, %r1079;
}

	// end inline asm
	and.b32  	%r1101, %r1079, %r1100;
	mov.b32 	%r1084, 8;
	// begin inline asm
	{
    .reg .pred p;
    and.b32 %r1082, %r1095, %r1084;    setp.ne.u32 p, %r1082, 0;
    vote.ballot.sync.b32 %r1082, p, 0xffffffff;
    @!p not.b32 %r1082, %r1082;
}

	// end inline asm
	and.b32  	%r1102, %r1082, %r1101;
	mov.b32 	%r1087, 16;
	// begin inline asm
	{
    .reg .pred p;
    and.b32 %r1085, %r1095, %r1087;    setp.ne.u32 p, %r1085, 0;
    vote.ballot.sync.b32 %r1085, p, 0xffffffff;
    @!p not.b32 %r1085, %r1085;
}

	// end inline asm
	and.b32  	%r1103, %r1085, %r1102;
	mov.b32 	%r1090, 32;
	// begin inline asm
	{
    .reg .pred p;
    and.b32 %r1088, %r1095, %r1090;    setp.ne.u32 p, %r1088, 0;
    vote.ballot.sync.b32 %r1088, p, 0xffffffff;
    @!p not.b32 %r1088, %r1088;
}

	// end inline asm
	and.b32  	%r1104, %r1088, %r1103;
	mov.b32 	%r1093, 64;
	// begin inline asm
	{
    .reg .pred p;
    and.b32 %r1091, %r1095, %r1093;    setp.ne.u32 p, %r1091, 0;
    vote.ballot.sync.b32 %r1091, p, 0xffffffff;
    @!p not.b32 %r1091, %r1091;
}

	// end inline asm
	and.b32  	%r1105, %r1091, %r1104;
	mov.b32 	%r1096, 128;
	// begin inline asm
	{
    .reg .pred p;
    and.b32 %r1094, %r1095, %r1096;    setp.ne.u32 p, %r1094, 0;
    vote.ballot.sync.b32 %r1094, p, 0xffffffff;
    @!p not.b32 %r1094, %r1094;
}

	// end inline asm
	and.b32  	%r1106, %r1094, %r1105;
	clz.b32 	%r1107, %r1106;
	sub.s32 	%r253, 31, %r1107;
	and.b32  	%r1108, %r878, %r1106;
	popc.b32 	%r254, %r1108;
	setp.ne.s32 	%p115, %r443, %r253;
	mov.b32 	%r2234, 0;
	@%p115 bra 	$L__BB12_191;
	shl.b32 	%r1109, %r1095, 2;
	add.s32 	%r1110, %r219, %r1109;
	atom.shared.add.u32 	%r2234, [%r1110], %r254;
$L__BB12_191:
	ld.param.u32 	%r2101, [_ZN3cub18CUB_300001_SM_10006detail10radix_sort29DeviceRadixSortOnesweepKernelINS1_5radix10policy_hubIiiyE10Policy1000ELNS0_9SortOrderE1EiiyiiNS1_21identity_decomposer_tEEEvPT5_SB_PT3_PKSC_PT1_PKSG_PT2_PKSK_T4_iiT6__param_9];
	shfl.sync.idx.b32	%r1136|%p116, %r2234, %r253, 31, -1;
	add.s32 	%r257, %r254, %r1136;
	shr.u32 	%r1137, %r2222, %r2101;
	and.b32  	%r1133, %r1137, %r221;
	mov.b32 	%r1113, 1;
	// begin inline asm
	{
    .reg .pred p;
    and.b32 %r1111, %r1133, %r1113;    setp.ne.u32 p, %r1111, 0;
    vote.ballot.sync.b32 %r1111, p, 0xffffffff;
    @!p not.b32 %r1111, %r1111;
}

	// end inline asm
	mov.b32 	%r1116, 2;
	// begin inline asm
	{
    .reg .pred p;
    and.b32 %r1114, %r1133, %r1116;    setp.ne.u32 p, %r1114, 0;
    vote.ballot.sync.b32 %r1114, p, 0xffffffff;
    @!p not.b32 %r1114, %r1114;
}

	// end inline asm
	and.b32  	%r1138, %r1114, %r1111;
	mov.b32 	%r1119, 4;
	// begin inline asm
	{
    .reg .pred p;
    and.b32 %r1117, %r1133, %r1119;    setp.ne.u32 p, %r1117, 0;
    vote.ballot.sync.b32 %r1117, p, 0xffffffff;
    @!p not.b32 %r1117, %r1117;
}

	// end inline asm
	and.b32  	%r1139, %r1117, %r1138;
	mov.b32 	%r1122, 8;
	// begin inline asm
	{
    .reg .pred p;
    and.b32 %r1120, %r1133, %r1122;    setp.ne.u32 p, %r1120, 0;
    vote.ballot.sync.b32 %r1120, p, 0xffffffff;
    @!p not.b32 %r1120, %r1120;
}

	// end inline asm
	and.b32  	%r1140, %r1120, %r1139;
	mov.b32 	%r1125, 16;
	// begin inline asm
	{
    .reg .pred p;
    and.b32 %r1123, %r1133, %r1125;    setp.ne.u32 p, %r1123, 0;
    vote.ballot.sync.b32 %r1123, p, 0xffffffff;
    @!p not.b32 %r1123, %r1123;
}

	// end inline asm
	and.b32  	%r1141, %r1123, %r1140;
	mov.b32 	%r1128, 32;
	// begin inline asm
	{
    .reg .pred p;
    and.b32 %r1126, %r1133, %r1128;    setp.ne.u32 p, %r1126, 0;
    vote.ballot.sync.b32 %r1126, p, 0xffffffff;
    @!p not.b32 %r1126, %r1126;
}

	// end inline asm
	and.b32  	%r1142, %r1126, %r1141;
	mov.b32 	%r1131, 64;
	// begin inline asm
	{
    .reg .pred p;
    and.b32 %r1129, %r1133, %r1131;    setp.ne.u32 p, %r1129, 0;
    vote.ballot.sync.b32 %r1129, p, 0xffffffff;
    @!p not.b32 %r1129, %r1129;
}

	// end inline asm
	and.b32  	%r1143, %r1129, %r1142;
	mov.b32 	%r1134, 128;
	// begin inline asm
	{
    .reg .pred p;
    and.b32 %r1132, %r1133, %r1134;    setp.ne.u32 p, %r1132, 0;
    vote.ballot.sync.b32 %r1132, p, 0xffffffff;
    @!p not.b32 %r1132, %r1132;
}

	// end inline asm
	and.b32  	%r1144, %r1132, %r1143;
	clz.b32 	%r1145, %r1144;
	sub.s32 	%r259, 31, %r1145;
	and.b32  	%r1146, %r878, %r1144;
	popc.b32 	%r260, %r1146;
	setp.ne.s32 	%p117, %r443, %r259;
	mov.b32 	%r2235, 0;
	@%p117 bra 	$L__BB12_193;
	shl.b32 	%r1147, %r1133, 2;
	add.s32 	%r1148, %r219, %r1147;
	atom.shared.add.u32 	%r2235, [%r1148], %r260;
$L__BB12_193:
	ld.param.u32 	%r2102, [_ZN3cub18CUB_300001_SM_10006detail10radix_sort29DeviceRadixSortOnesweepKernelINS1_5radix10policy_hubIiiyE10Policy1000ELNS0_9SortOrderE1EiiyiiNS1_21identity_decomposer_tEEEvPT5_SB_PT3_PKSC_PT1_PKSG_PT2_PKSK_T4_iiT6__param_9];
	shfl.sync.idx.b32	%r1174|%p118, %r2235, %r259, 31, -1;
	add.s32 	%r263, %r260, %r1174;
	shr.u32 	%r1175, %r2221, %r2102;
	and.b32  	%r1171, %r1175, %r221;
	mov.b32 	%r1151, 1;
	// begin inline asm
	{
    .reg .pred p;
    and.b32 %r1149, %r1171, %r1151;    setp.ne.u32 p, %r1149, 0;
    vote.ballot.sync.b32 %r1149, p, 0xffffffff;
    @!p not.b32 %r1149, %r1149;
}

	// end inline asm
	mov.b32 	%r1154, 2;
	// begin inline asm
	{
    .reg .pred p;
    and.b32 %r1152, %r1171, %r1154;    setp.ne.u32 p, %r1152, 0;
    vote.ballot.sync.b32 %r1152, p, 0xffffffff;
    @!p not.b32 %r1152, %r1152;
}

	// end inline asm
	and.b32  	%r1176, %r1152, %r1149;
	mov.b32 	%r1157, 4;
	// begin inline asm
	{
    .reg .pred p;
    and.b32 %r1155, %r1171, %r1157;    setp.ne.u32 p, %r1155, 0;
    vote.ballot.sync.b32 %r1155, p, 0xffffffff;
    @!p not.b32 %r1155, %r1155;
}

	// end inline asm
	and.b32  	%r1177, %r1155, %r1176;
	mov.b32 	%r1160, 8;
	// begin inline asm
	{
    .reg .pred p;
    and.b32 %r1158, %r1171, %r1160;    setp.ne.u32 p, %r1158, 0;
    vote.ballot.sync.b32 %r1158, p, 0xffffffff;
    @!p not.b32 %r1158, %r1158;
}

	// end inline asm
	and.b32  	%r1178, %r1158, %r1177;
	mov.b32 	%r1163, 16;
	// begin inline asm
	{
    .reg .pred p;
    and.b32 %r1161, %r1171, %r1163;    setp.ne.u32 p, %r1161, 0;
    vote.ballot.sync.b32 %r1161, p, 0xffffffff;
    @!p not.b32 %r1161, %r1161;
}

	// end inline asm
	and.b32  	%r1179, %r1161, %r1178;
	mov.b32 	%r1166, 32;
	// begin inline asm
	{
    .reg .pred p;
    and.b32 %r1164, %r1171, %r1166;    setp.ne.u32 p, %r1164, 0;
    vote.ballot.sync.b32 %r1164, p, 0xffffffff;
    @!p not.b32 %r1164, %r1164;
}

	// end inline asm
	and.b32  	%r1180, %r1164, %r1179;
	mov.b32 	%r1169, 64;
	// begin inline asm
	{
    .reg .pred p;
    and.b32 %r1167, %r1171, %r1169;    setp.ne.u32 p, %r1167, 0;
    vote.ballot.sync.b32 %r1167, p, 0xffffffff;
    @!p not.b32 %r1167, %r1167;
}

	// end inline asm
	and.b32  	%r1181, %r1167, %r1180;
	mov.b32 	%r1172, 128;
	// begin inline asm
	{
    .reg .pred p;
    and.b32 %r1170, %r1171, %r1172;    setp.ne.u32 p, %r1170, 0;
    vote.ballot.sync.b32 %r1170, p, 0xffffffff;
    @!p not.b32 %r1170, %r1170;
}

	// end inline asm
	and.b32  	%r1182, %r1170, %r1181;
	clz.b32 	%r1183, %r1182;
	sub.s32 	%r265, 31, %r1183;
	and.b32  	%r1184, %r878, %r1182;
	popc.b32 	%r266, %r1184;
	setp.ne.s32 	%p119, %r443, %r265;
	mov.b32 	%r2236, 0;
	@%p119 bra 	$L__BB12_195;
	shl.b32 	%r1185, %r1171, 2;
	add.s32 	%r1186, %r219, %r1185;
	atom.shared.add.u32 	%r2236, [%r1186], %r266;
$L__BB12_195:
	ld.param.u32 	%r2103, [_ZN3cub18CUB_300001_SM_10006detail10radix_sort29DeviceRadixSortOnesweepKernelINS1_5radix10policy_hubIiiyE10Policy1000ELNS0_9SortOrderE1EiiyiiNS1_21identity_decomposer_tEEEvPT5_SB_PT3_PKSC_PT1_PKSG_PT2_PKSK_T4_iiT6__param_9];
	shfl.sync.idx.b32	%r1212|%p120, %r2236, %r265, 31, -1;
	add.s32 	%r269, %r266, %r1212;
	shr.u32 	%r1213, %r2220, %r2103;
	and.b32  	%r1209, %r1213, %r221;
	mov.b32 	%r1189, 1;
	// begin inline asm
	{
    .reg .pred p;
    and.b32 %r1187, %r1209, %r1189;    setp.ne.u32 p, %r1187, 0;
    vote.ballot.sync.b32 %r1187, p, 0xffffffff;
    @!p not.b32 %r1187, %r1187;
}

	// end inline asm
	mov.b32 	%r1192, 2;
	// begin inline asm
	{
    .reg .pred p;
    and.b32 %r1190, %r1209, %r1192;    setp.ne.u32 p, %r1190, 0;
    vote.ballot.sync.b32 %r1190, p, 0xffffffff;
    @!p not.b32 %r1190, %r1190;
}

	// end inline asm
	and.b32  	%r1214, %r1190, %r1187;
	mov.b32 	%r1195, 4;
	// begin inline asm
	{
    .reg .pred p;
    and.b32 %r1193, %r1209, %r1195;    setp.ne.u32 p, %r1193, 0;
    vote.ballot.sync.b32 %r1193, p, 0xffffffff;
    @!p not.b32 %r1193, %r1193;
}

	// end inline asm
	and.b32  	%r1215, %r1193, %r1214;
	mov.b32 	%r1198, 8;
	// begin inline asm
	{
    .reg .pred p;
    and.b32 %r1196, %r1209, %r1198;    setp.ne.u32 p, %r1196, 0;
    vote.ballot.sync.b32 %r1196, p, 0xffffffff;
    @!p not.b32 %r1196, %r1196;
}

	// end inline asm
	and.b32  	%r1216, %r1196, %r1215;
	mov.b32 	%r1201, 16;
	// begin inline asm
	{
    .reg .pred p;
    and.b32 %r1199, %r1209, %r1201;    setp.ne.u32 p, %r1199, 0;
    vote.ballot.sync.b32 %r1199, p, 0xffffffff;
    @!p not.b32 %r1199, %r1199;
}

	// end inline asm
	and.b32  	%r1217, %r1199, %r1216;
	mov.b32 	%r1204, 32;
	// begin inline asm
	{
    .reg .pred p;
    and.b32 %r1202, %r1209, %r1204;    setp.ne.u32 p, %r1202, 0;
    vote.ballot.sync.b32 %r1202, p, 0xffffffff;
    @!p not.b32 %r1202, %r1202;
}

	// end inline asm
	and.b32  	%r1218, %r1202, %r1217;
	mov.b32 	%r1207, 64;
	// begin inline asm
	{
    .reg .pred p;
    and.b32 %r1205, %r1209, %r1207;    setp.ne.u32 p, %r1205, 0;
    vote.ballot.sync.b32 %r1205, p, 0xffffffff;
    @!p not.b32 %r1205, %r1205;
}

	// end inline asm
	and.b32  	%r1219, %r1205, %r1218;
	mov.b32 	%r1210, 128;
	// begin inline asm
	{
    .reg .pred p;
    and.b32 %r1208, %r1209, %r1210;    setp.ne.u32 p, %r1208, 0;
    vote.ballot.sync.b32 %r1208, p, 0xffffffff;
    @!p not.b32 %r1208, %r1208;
}

	// end inline asm
	and.b32  	%r1220, %r1208, %r1219;
	clz.b32 	%r1221, %r1220;
	sub.s32 	%r271, 31, %r1221;
	and.b32  	%r1222, %r878, %r1220;
	popc.b32 	%r272, %r1222;
	setp.ne.s32 	%p121, %r443, %r271;
	mov.b32 	%r2237, 0;
	@%p121 bra 	$L__BB12_197;
	shl.b32 	%r1223, %r1209, 2;
	add.s32 	%r1224, %r219, %r1223;
	atom.shared.add.u32 	%r2237, [%r1224], %r272;
$L__BB12_197:
	ld.param.u32 	%r2104, [_ZN3cub18CUB_300001_SM_10006detail10radix_sort29DeviceRadixSortOnesweepKernelINS1_5radix10policy_hubIiiyE10Policy1000ELNS0_9SortOrderE1EiiyiiNS1_21identity_decomposer_tEEEvPT5_SB_PT3_PKSC_PT1_PKSG_PT2_PKSK_T4_iiT6__param_9];
	shfl.sync.idx.b32	%r1250|%p122, %r2237, %r271, 31, -1;
	add.s32 	%r275, %r272, %r1250;
	shr.u32 	%r1251, %r2219, %r2104;
	and.b32  	%r1247, %r1251, %r221;
	mov.b32 	%r1227, 1;
	// begin inline asm
	{
    .reg .pred p;
    and.b32 %r1225, %r1247, %r1227;    setp.ne.u32 p, %r1225, 0;
    vote.ballot.sync.b32 %r1225, p, 0xffffffff;
    @!p not.b32 %r1225, %r1225;
}

	// end inline asm
	mov.b32 	%r1230, 2;
	// begin inline asm
	{
    .reg .pred p;
    and.b32 %r1228, %r1247, %r1230;    setp.ne.u32 p, %r1228, 0;
    vote.ballot.sync.b32 %r1228, p, 0xffffffff;
    @!p not.b32 %r1228, %r1228;
}

	// end inline asm
	and.b32  	%r1252, %r1228, %r1225;
	mov.b32 	%r1233, 4;
	// begin inline asm
	{
    .reg .pred p;
    and.b32 %r1231, %r1247, %r1233;    setp.ne.u32 p, %r1231, 0;
    vote.ballot.sync.b32 %r1231, p, 0xffffffff;
    @!p not.b32 %r1231, %r1231;
}

	// end inline asm
	and.b32  	%r1253, %r1231, %r1252;
	mov.b32 	%r1236, 8;
	// begin inline asm
	{
    .reg .pred p;
    and.b32 %r1234, %r1247, %r1236;    setp.ne.u32 p, %r1234, 0;
    vote.ballot.sync.b32 %r1234, p, 0xffffffff;
    @!p not.b32 %r1234, %r1234;
}

	// end inline asm
	and.b32  	%r1254, %r1234, %r1253;
	mov.b32 	%r1239, 16;
	// begin inline asm
	{
    .reg .pred p;
    and.b32 %r1237, %r1247, %r1239;    setp.ne.u32 p, %r1237, 0;
    vote.ballot.sync.b32 %r1237, p, 0xffffffff;
    @!p not.b32 %r1237, %r1237;
}

	// end inline asm
	and.b32  	%r1255, %r1237, %r1254;
	mov.b32 	%r1242, 32;
	// begin inline asm
	{
    .reg .pred p;
    and.b32 %r1240, %r1247, %r1242;    setp.ne.u32 p, %r1240, 0;
    vote.ballot.sync.b32 %r1240, p, 0xffffffff;
    @!p not.b32 %r1240, %r1240;
}

	// end inline asm
	and.b32  	%r1256, %r1240, %r1255;
	mov.b32 	%r1245, 64;
	// begin inline asm
	{
    .reg .pred p;
    and.b32 %r1243, %r1247, %r1245;    setp.ne.u32 p, %r1243, 0;
    vote.ballot.sync.b32 %r1243, p, 0xffffffff;
    @!p not.b32 %r1243, %r1243;
}

	// end inline asm
	and.b32  	%r1257, %r1243, %r1256;
	mov.b32 	%r1248, 128;
	// begin inline asm
	{
    .reg .pred p;
    and.b32 %r1246, %r1247, %r1248;    setp.ne.u32 p, %r1246, 0;
    vote.ballot.sync.b32 %r1246, p, 0xffffffff;
    @!p not.b32 %r1246, %r1246;
}

	// end inline asm
	and.b32  	%r1258, %r1246, %r1257;
	clz.b32 	%r1259, %r1258;
	sub.s32 	%r277, 31, %r1259;
	and.b32  	%r1260, %r878, %r1258;
	popc.b32 	%r278, %r1260;
	setp.ne.s32 	%p123, %r443, %r277;
	mov.b32 	%r2238, 0;
	@%p123 bra 	$L__BB12_199;
	shl.b32 	%r1265, %r1247, 2;
	add.s32 	%r1266, %r219, %r1265;
	atom.shared.add.u32 	%r2238, [%r1266], %r278;
$L__BB12_199:
	ld.param.u32 	%r2105, [_ZN3cub18CUB_300001_SM_10006detail10radix_sort29DeviceRadixSortOnesweepKernelINS1_5radix10policy_hubIiiyE10Policy1000ELNS0_9SortOrderE1EiiyiiNS1_21identity_decomposer_tEEEvPT5_SB_PT3_PKSC_PT1_PKSG_PT2_PKSK_T4_iiT6__param_9];
	shfl.sync.idx.b32	%r1292|%p124, %r2238, %r277, 31, -1;
	add.s32 	%r281, %r278, %r1292;
	shr.u32 	%r1293, %r2218, %r2105;
	and.b32  	%r1289, %r1293, %r221;
	mov.b32 	%r1269, 1;
	// begin inline asm
	{
    .reg .pred p;
    and.b32 %r1267, %r1289, %r1269;    setp.ne.u32 p, %r1267, 0;
    vote.ballot.sync.b32 %r1267, p, 0xffffffff;
    @!p not.b32 %r1267, %r1267;
}

	// end inline asm
	mov.b32 	%r1272, 2;
	// begin inline asm
	{
    .reg .pred p;
    and.b32 %r1270, %r1289, %r1272;    setp.ne.u32 p, %r1270, 0;
    vote.ballot.sync.b32 %r1270, p, 0xffffffff;
    @!p not.b32 %r1270, %r1270;
}

	// end inline asm
	and.b32  	%r1294, %r1270, %r1267;
	mov.b32 	%r1275, 4;
	// begin inline asm
	{
    .reg .pred p;
    and.b32 %r1273, %r1289, %r1275;    setp.ne.u32 p, %r1273, 0;
    vote.ballot.sync.b32 %r1273, p, 0xffffffff;
    @!p not.b32 %r1273, %r1273;
}

	// end inline asm
	and.b32  	%r1295, %r1273, %r1294;
	mov.b32 	%r1278, 8;
	// begin inline asm
	{
    .reg .pred p;
    and.b32 %r1276, %r1289, %r1278;    setp.ne.u32 p, %r1276, 0;
    vote.ballot.sync.b32 %r1276, p, 0xffffffff;
    @!p not.b32 %r1276, %r1276;
}

	// end inline asm
	and.b32  	%r1296, %r1276, %r1295;
	mov.b32 	%r1281, 16;
	// begin inline asm
	{
    .reg .pred p;
    and.b32 %r1279, %r1289, %r1281;    setp.ne.u32 p, %r1279, 0;
    vote.ballot.sync.b32 %r1279, p, 0xffffffff;
    @!p not.b32 %r1279, %r1279;
}

	// end inline asm
	and.b32  	%r1297, %r1279, %r1296;
	mov.b32 	%r1284, 32;
	// begin inline asm
	{
    .reg .pred p;
    and.b32 %r1282, %r1289, %r1284;    setp.ne.u32 p, %r1282, 0;
    vote.ballot.sync.b32 %r1282, p, 0xffffffff;
    @!p not.b32 %r1282, %r1282;
}

	// end inline asm
	and.b32  	%r1298, %r1282, %r1297;
	mov.b32 	%r1287, 64;
	// begin inline asm
	{
    .reg .pred p;
    and.b32 %r1285, %r1289, %r1287;    setp.ne.u32 p, %r1285, 0;
    vote.ballot.sync.b32 %r1285, p, 0xffffffff;
    @!p not.b32 %r1285, %r1285;
}

	// end inline asm
	and.b32  	%r1299, %r1285, %r1298;
	mov.b32 	%r1290, 128;
	// begin inline asm
	{
    .reg .pred p;
    and.b32 %r1288, %r1289, %r1290;    setp.ne.u32 p, %r1288, 0;
    vote.ballot.sync.b32 %r1288, p, 0xffffffff;
    @!p not.b32 %r1288, %r1288;
}

	// end inline asm
	and.b32  	%r1300, %r1288, %r1299;
	clz.b32 	%r1301, %r1300;
	sub.s32 	%r283, 31, %r1301;
	and.b32  	%r1302, %r878, %r1300;
	popc.b32 	%r284, %r1302;
	setp.ne.s32 	%p125, %r443, %r283;
	mov.b32 	%r2239, 0;
	@%p125 bra 	$L__BB12_201;
	shl.b32 	%r1307, %r1289, 2;
	add.s32 	%r1308, %r219, %r1307;
	atom.shared.add.u32 	%r2239, [%r1308], %r284;
$L__BB12_201:
	ld.param.u32 	%r2106, [_ZN3cub18CUB_300001_SM_10006detail10radix_sort29DeviceRadixSortOnesweepKernelINS1_5radix10policy_hubIiiyE10Policy1000ELNS0_9SortOrderE1EiiyiiNS1_21identity_decomposer_tEEEvPT5_SB_PT3_PKSC_PT1_PKSG_PT2_PKSK_T4_iiT6__param_9];
	shfl.sync.idx.b32	%r1334|%p126, %r2239, %r283, 31, -1;
	add.s32 	%r287, %r284, %r1334;
	shr.u32 	%r1335, %r2217, %r2106;
	and.b32  	%r1331, %r1335, %r221;
	mov.b32 	%r1311, 1;
	// begin inline asm
	{
    .reg .pred p;
    and.b32 %r1309, %r1331, %r1311;    setp.ne.u32 p, %r1309, 0;
    vote.ballot.sync.b32 %r1309, p, 0xffffffff;
    @!p not.b32 %r1309, %r1309;
}

	// end inline asm
	mov.b32 	%r1314, 2;
	// begin inline asm
	{
    .reg .pred p;
    and.b32 %r1312, %r1331, %r1314;    setp.ne.u32 p, %r1312, 0;
    vote.ballot.sync.b32 %r1312, p, 0xffffffff;
    @!p not.b32 %r1312, %r1312;
}

	// end inline asm
	and.b32  	%r1336, %r1312, %r1309;
	mov.b32 	%r1317, 4;
	// begin inline asm
	{
    .reg .pred p;
    and.b32 %r1315, %r1331, %r1317;    setp.ne.u32 p, %r1315, 0;
    vote.ballot.sync.b32 %r1315, p, 0xffffffff;
    @!p not.b32 %r1315, %r1315;
}

	// end inline asm
	and.b32  	%r1337, %r1315, %r1336;
	mov.b32 	%r1320, 8;
	// begin inline asm
	{
    .reg .pred p;
    and.b32 %r1318, %r1331, %r1320;    setp.ne.u32 p, %r1318, 0;
    vote.ballot.sync.b32 %r1318, p, 0xffffffff;
    @!p not.b32 %r1318, %r1318;
}

	// end inline asm
	and.b32  	%r1338, %r1318, %r1337;
	mov.b32 	%r1323, 16;
	// begin inline asm
	{
    .reg .pred p;
    and.b32 %r1321, %r1331, %r1323;    setp.ne.u32 p, %r1321, 0;
    vote.ballot.sync.b32 %r1321, p, 0xffffffff;
    @!p not.b32 %r1321, %r1321;
}

	// end inline asm
	and.b32  	%r1339, %r1321, %r1338;
	mov.b32 	%r1326, 32;
	// begin inline asm
	{
    .reg .pred p;
    and.b32 %r1324, %r1331, %r1326;    setp.ne.u32 p, %r1324, 0;
    vote.ballot.sync.b32 %r1324, p, 0xffffffff;
    @!p not.b32 %r1324, %r1324;
}

	// end inline asm
	and.b32  	%r1340, %r1324, %r1339;
	mov.b32 	%r1329, 64;
	// begin inline asm
	{
    .reg .pred p;
    and.b32 %r1327, %r1331, %r1329;    setp.ne.u32 p, %r1327, 0;
    vote.ballot.sync.b32 %r1327, p, 0xffffffff;
    @!p not.b32 %r1327, %r1327;
}

	// end inline asm
	and.b32  	%r1341, %r1327, %r1340;
	mov.b32 	%r1332, 128;
	// begin inline asm
	{
    .reg .pred p;
    and.b32 %r1330, %r1331, %r1332;    setp.ne.u32 p, %r1330, 0;
    vote.ballot.sync.b32 %r1330, p, 0xffffffff;
    @!p not.b32 %r1330, %r1330;
}

	// end inline asm
	and.b32  	%r1342, %r1330, %r1341;
	clz.b32 	%r1343, %r1342;
	sub.s32 	%r289, 31, %r1343;
	and.b32  	%r1344, %r878, %r1342;
	popc.b32 	%r290, %r1344;
	setp.ne.s32 	%p127, %r443, %r289;
	mov.b32 	%r2240, 0;
	@%p127 bra 	$L__BB12_203;
	shl.b32 	%r1349, %r1331, 2;
	add.s32 	%r1350, %r219, %r1349;
	atom.shared.add.u32 	%r2240, [%r1350], %r290;
$L__BB12_203:
	ld.param.u32 	%r2107, [_ZN3cub18CUB_300001_SM_10006detail10radix_sort29DeviceRadixSortOnesweepKernelINS1_5radix10policy_hubIiiyE10Policy1000ELNS0_9SortOrderE1EiiyiiNS1_21identity_decomposer_tEEEvPT5_SB_PT3_PKSC_PT1_PKSG_PT2_PKSK_T4_iiT6__param_9];
	shfl.sync.idx.b32	%r1376|%p128, %r2240, %r289, 31, -1;
	add.s32 	%r293, %r290, %r1376;
	shr.u32 	%r1377, %r2216, %r2107;
	and.b32  	%r1373, %r1377, %r221;
	mov.b32 	%r1353, 1;
	// begin inline asm
	{
    .reg .pred p;
    and.b32 %r1351, %r1373, %r1353;    setp.ne.u32 p, %r1351, 0;
    vote.ballot.sync.b32 %r1351, p, 0xffffffff;
    @!p not.b32 %r1351, %r1351;
}

	// end inline asm
	mov.b32 	%r1356, 2;
	// begin inline asm
	{
    .reg .pred p;
    and.b32 %r1354, %r1373, %r1356;    setp.ne.u32 p, %r1354, 0;
    vote.ballot.sync.b32 %r1354, p, 0xffffffff;
    @!p not.b32 %r1354, %r1354;
}

	// end inline asm
	and.b32  	%r1378, %r1354, %r1351;
	mov.b32 	%r1359, 4;
	// begin inline asm
	{
    .reg .pred p;
    and.b32 %r1357, %r1373, %r1359;    setp.ne.u32 p, %r1357, 0;
    vote.ballot.sync.b32 %r1357, p, 0xffffffff;
    @!p not.b32 %r1357, %r1357;
}

	// end inline asm
	and.b32  	%r1379, %r1357, %r1378;
	mov.b32 	%r1362, 8;
	// begin inline asm
	{
    .reg .pred p;
    and.b32 %r1360, %r1373, %r1362;    setp.ne.u32 p, %r1360, 0;
    vote.ballot.sync.b32 %r1360, p, 0xffffffff;
    @!p not.b32 %r1360, %r1360;
}

	// end inline asm
	and.b32  	%r1380, %r1360, %r1379;
	mov.b32 	%r1365, 16;
	// begin inline asm
	{
    .reg .pred p;
    and.b32 %r1363, %r1373, %r1365;    setp.ne.u32 p, %r1363, 0;
    vote.ballot.sync.b32 %r1363, p, 0xffffffff;
    @!p not.b32 %r1363, %r1363;
}

	// end inline asm
	and.b32  	%r1381, %r1363, %r1380;
	mov.b32 	%r1368, 32;
	// begin inline asm
	{
    .reg .pred p;
    and.b32 %r1366, %r1373, %r1368;    setp.ne.u32 p, %r1366, 0;
    vote.ballot.sync.b32 %r1366, p, 0xffffffff;
    @!p not.b32 %r1366, %r1366;
}

	// end inline asm
	and.b32  	%r1382, %r1366, %r1381;
	mov.b32 	%r1371, 64;
	// begin inline asm
	{
    .reg .pred p;
    and.b32 %r1369, %r1373, %r1371;    setp.ne.u32 p, %r1369, 0;
    vote.ballot.sync.b32 %r1369, p, 0xffffffff;
    @!p not.b32 %r1369, %r1369;
}

	// end inline asm
	and.b32  	%r1383, %r1369, %r1382;
	mov.b32 	%r1374, 128;
	// begin inline asm
	{
    .reg .pred p;
    and.b32 %r1372, %r1373, %r1374;    setp.ne.u32 p, %r1372, 0;
    vote.ballot.sync.b32 %r1372, p, 0xffffffff;
    @!p not.b32 %r1372, %r1372;
}

	// end inline asm
	and.b32  	%r1384, %r1372, %r1383;
	clz.b32 	%r1385, %r1384;
	sub.s32 	%r295, 31, %r1385;
	and.b32  	%r1386, %r878, %r1384;
	popc.b32 	%r296, %r1386;
	setp.ne.s32 	%p129, %r443, %r295;
	mov.b32 	%r2241, 0;
	@%p129 bra 	$L__BB12_205;
	shl.b32 	%r1391, %r1373, 2;
	add.s32 	%r1392, %r219, %r1391;
	atom.shared.add.u32 	%r2241, [%r1392], %r296;
$L__BB12_205:
	ld.param.u32 	%r2108, [_ZN3cub18CUB_300001_SM_10006detail10radix_sort29DeviceRadixSortOnesweepKernelINS1_5radix10policy_hubIiiyE10Policy1000ELNS0_9SortOrderE1EiiyiiNS1_21identity_decomposer_tEEEvPT5_SB_PT3_PKSC_PT1_PKSG_PT2_PKSK_T4_iiT6__param_9];
	shfl.sync.idx.b32	%r1418|%p130, %r2241, %r295, 31, -1;
	add.s32 	%r299, %r296, %r1418;
	shr.u32 	%r1419, %r2215, %r2108;
	and.b32  	%r1415, %r1419, %r221;
	mov.b32 	%r1395, 1;
	// begin inline asm
	{
    .reg .pred p;
    and.b32 %r1393, %r1415, %r1395;    setp.ne.u32 p, %r1393, 0;
    vote.ballot.sync.b32 %r1393, p, 0xffffffff;
    @!p not.b32 %r1393, %r1393;
}

	// end inline asm
	mov.b32 	%r1398, 2;
	// begin inline asm
	{
    .reg .pred p;
    and.b32 %r1396, %r1415, %r1398;    setp.ne.u32 p, %r1396, 0;
    vote.ballot.sync.b32 %r1396, p, 0xffffffff;
    @!p not.b32 %r1396, %r1396;
}

	// end inline asm
	and.b32  	%r1420, %r1396, %r1393;
	mov.b32 	%r1401, 4;
	// begin inline asm
	{
    .reg .pred p;
    and.b32 %r1399, %r1415, %r1401;    setp.ne.u32 p, %r1399, 0;
    vote.ballot.sync.b32 %r1399, p, 0xffffffff;
    @!p not.b32 %r1399, %r1399;
}

	// end inline asm
	and.b32  	%r1421, %r1399, %r1420;
	mov.b32 	%r1404, 8;
	// begin inline asm
	{
    .reg .pred p;
    and.b32 %r1402, %r1415, %r1404;    setp.ne.u32 p, %r1402, 0;
    vote.ballot.sync.b32 %r1402, p, 0xffffffff;
    @!p not.b32 %r1402, %r1402;
}

	// end inline asm
	and.b32  	%r1422, %r1402, %r1421;
	mov.b32 	%r1407, 16;
	// begin inline asm
	{
    .reg .pred p;
    and.b32 %r1405, %r1415, %r1407;    setp.ne.u32 p, %r1405, 0;
    vote.ballot.sync.b32 %r1405, p, 0xffffffff;
    @!p not.b32 %r1405, %r1405;
}

	// end inline asm
	and.b32  	%r1423, %r1405, %r1422;
	mov.b32 	%r1410, 32;
	// begin inline asm
	{
    .reg .pred p;
    and.b32 %r1408, %r1415, %r1410;    setp.ne.u32 p, %r1408, 0;
    vote.ballot.sync.b32 %r1408, p, 0xffffffff;
    @!p not.b32 %r1408, %r1408;
}

	// end inline asm
	and.b32  	%r1424, %r1408, %r1423;
	mov.b32 	%r1413, 64;
	// begin inline asm
	{
    .reg .pred p;
    and.b32 %r1411, %r1415, %r1413;    setp.ne.u32 p, %r1411, 0;
    vote.ballot.sync.b32 %r1411, p, 0xffffffff;
    @!p not.b32 %r1411, %r1411;
}

	// end inline asm
	and.b32  	%r1425, %r1411, %r1424;
	mov.b32 	%r1416, 128;
	// begin inline asm
	{
    .reg .pred p;
    and.b32 %r1414, %r1415, %r1416;    setp.ne.u32 p, %r1414, 0;
    vote.ballot.sync.b32 %r1414, p, 0xffffffff;
    @!p not.b32 %r1414, %r1414;
}

	// end inline asm
	and.b32  	%r1426, %r1414, %r1425;
	clz.b32 	%r1427, %r1426;
	sub.s32 	%r301, 31, %r1427;
	and.b32  	%r1428, %r878, %r1426;
	popc.b32 	%r302, %r1428;
	setp.ne.s32 	%p131, %r443, %r301;
	mov.b32 	%r2242, 0;
	@%p131 bra 	$L__BB12_207;
	shl.b32 	%r1433, %r1415, 2;
	add.s32 	%r1434, %r219, %r1433;
	atom.shared.add.u32 	%r2242, [%r1434], %r302;
$L__BB12_207:
	ld.param.u32 	%r2109, [_ZN3cub18CUB_300001_SM_10006detail10radix_sort29DeviceRadixSortOnesweepKernelINS1_5radix10policy_hubIiiyE10Policy1000ELNS0_9SortOrderE1EiiyiiNS1_21identity_decomposer_tEEEvPT5_SB_PT3_PKSC_PT1_PKSG_PT2_PKSK_T4_iiT6__param_9];
	shfl.sync.idx.b32	%r1460|%p132, %r2242, %r301, 31, -1;
	add.s32 	%r305, %r302, %r1460;
	shr.u32 	%r1461, %r2214, %r2109;
	and.b32  	%r1457, %r1461, %r221;
	mov.b32 	%r1437, 1;
	// begin inline asm
	{
    .reg .pred p;
    and.b32 %r1435, %r1457, %r1437;    setp.ne.u32 p, %r1435, 0;
    vote.ballot.sync.b32 %r1435, p, 0xffffffff;
    @!p not.b32 %r1435, %r1435;
}

	// end inline asm
	mov.b32 	%r1440, 2;
	// begin inline asm
	{
    .reg .pred p;
    and.b32 %r1438, %r1457, %r1440;    setp.ne.u32 p, %r1438, 0;
    vote.ballot.sync.b32 %r1438, p, 0xffffffff;
    @!p not.b32 %r1438, %r1438;
}

	// end inline asm
	and.b32  	%r1462, %r1438, %r1435;
	mov.b32 	%r1443, 4;
	// begin inline asm
	{
    .reg .pred p;
    and.b32 %r1441, %r1457, %r1443;    setp.ne.u32 p, %r1441, 0;
    vote.ballot.sync.b32 %r1441, p, 0xffffffff;
    @!p not.b32 %r1441, %r1441;
}

	// end inline asm
	and.b32  	%r1463, %r1441, %r1462;
	mov.b32 	%r1446, 8;
	// begin inline asm
	{
    .reg .pred p;
    and.b32 %r1444, %r1457, %r1446;    setp.ne.u32 p, %r1444, 0;
    vote.ballot.sync.b32 %r1444, p, 0xffffffff;
    @!p not.b32 %r1444, %r1444;
}

	// end inline asm
	and.b32  	%r1464, %r1444, %r1463;
	mov.b32 	%r1449, 16;
	// begin inline asm
	{
    .reg .pred p;
    and.b32 %r1447, %r1457, %r1449;    setp.ne.u32 p, %r1447, 0;
    vote.ballot.sync.b32 %r1447, p, 0xffffffff;
    @!p not.b32 %r1447, %r1447;
}

	// end inline asm
	and.b32  	%r1465, %r1447, %r1464;
	mov.b32 	%r1452, 32;
	// begin inline asm
	{
    .reg .pred p;
    and.b32 %r1450, %r1457, %r1452;    setp.ne.u32 p, %r1450, 0;
    vote.ballot.sync.b32 %r1450, p, 0xffffffff;
    @!p not.b32 %r1450, %r1450;
}

	// end inline asm
	and.b32  	%r1466, %r1450, %r1465;
	mov.b32 	%r1455, 64;
	// begin inline asm
	{
    .reg .pred p;
    and.b32 %r1453, %r1457, %r1455;    setp.ne.u32 p, %r1453, 0;
    vote.ballot.sync.b32 %r1453, p, 0xffffffff;
    @!p not.b32 %r1453, %r1453;
}

	// end inline asm
	and.b32  	%r1467, %r1453, %r1466;
	mov.b32 	%r1458, 128;
	// begin inline asm
	{
    .reg .pred p;
    and.b32 %r1456, %r1457, %r1458;    setp.ne.u32 p, %r1456, 0;
    vote.ballot.sync.b32 %r1456, p, 0xffffffff;
    @!p not.b32 %r1456, %r1456;
}

	// end inline asm
	and.b32  	%r1468, %r1456, %r1467;
	clz.b32 	%r1469, %r1468;
	sub.s32 	%r307, 31, %r1469;
	and.b32  	%r1470, %r878, %r1468;
	popc.b32 	%r308, %r1470;
	setp.ne.s32 	%p133, %r443, %r307;
	mov.b32 	%r2243, 0;
	@%p133 bra 	$L__BB12_209;
	shl.b32 	%r1475, %r1457, 2;
	add.s32 	%r1476, %r219, %r1475;
	atom.shared.add.u32 	%r2243, [%r1476], %r308;
$L__BB12_209:
	ld.param.u32 	%r2110, [_ZN3cub18CUB_300001_SM_10006detail10radix_sort29DeviceRadixSortOnesweepKernelINS1_5radix10policy_hubIiiyE10Policy1000ELNS0_9SortOrderE1EiiyiiNS1_21identity_decomposer_tEEEvPT5_SB_PT3_PKSC_PT1_PKSG_PT2_PKSK_T4_iiT6__param_9];
	shfl.sync.idx.b32	%r1502|%p134, %r2243, %r307, 31, -1;
	add.s32 	%r311, %r308, %r1502;
	shr.u32 	%r1503, %r2213, %r2110;
	and.b32  	%r1499, %r1503, %r221;
	mov.b32 	%r1479, 1;
	// begin inline asm
	{
    .reg .pred p;
    and.b32 %r1477, %r1499, %r1479;    setp.ne.u32 p, %r1477, 0;
    vote.ballot.sync.b32 %r1477, p, 0xffffffff;
    @!p not.b32 %r1477, %r1477;
}

	// end inline asm
	mov.b32 	%r1482, 2;
	// begin inline asm
	{
    .reg .pred p;
    and.b32 %r1480, %r1499, %r1482;    setp.ne.u32 p, %r1480, 0;
    vote.ballot.sync.b32 %r1480, p, 0xffffffff;
    @!p not.b32 %r1480, %r1480;
}

	// end inline asm
	and.b32  	%r1504, %r1480, %r1477;
	mov.b32 	%r1485, 4;
	// begin inline asm
	{
    .reg .pred p;
    and.b32 %r1483, %r1499, %r1485;    setp.ne.u32 p, %r1483, 0;
    vote.ballot.sync.b32 %r1483, p, 0xffffffff;
    @!p not.b32 %r1483, %r1483;
}

	// end inline asm
	and.b32  	%r1505, %r1483, %r1504;
	mov.b32 	%r1488, 8;
	// begin inline asm
	{
    .reg .pred p;
    and.b32 %r1486, %r1499, %r1488;    setp.ne.u32 p, %r1486, 0;
    vote.ballot.sync.b32 %r1486, p, 0xffffffff;
    @!p not.b32 %r1486, %r1486;
}

	// end inline asm
	and.b32  	%r1506, %r1486, %r1505;
	mov.b32 	%r1491, 16;
	// begin inline asm
	{
    .reg .pred p;
    and.b32 %r1489, %r1499, %r1491;    setp.ne.u32 p, %r1489, 0;
    vote.ballot.sync.b32 %r1489, p, 0xffffffff;
    @!p not.b32 %r1489, %r1489;
}

	// end inline asm
	and.b32  	%r1507, %r1489, %r1506;
	mov.b32 	%r1494, 32;
	// begin inline asm
	{
    .reg .pred p;
    and.b32 %r1492, %r1499, %r1494;    setp.ne.u32 p, %r1492, 0;
    vote.ballot.sync.b32 %r1492, p, 0xffffffff;
    @!p not.b32 %r1492, %r1492;
}

	// end inline asm
	and.b32  	%r1508, %r1492, %r1507;
	mov.b32 	%r1497, 64;
	// begin inline asm
	{
    .reg .pred p;
    and.b32 %r1495, %r1499, %r1497;    setp.ne.u32 p, %r1495, 0;
    vote.ballot.sync.b32 %r1495, p, 0xffffffff;
    @!p not.b32 %r1495, %r1495;
}

	// end inline asm
	and.b32  	%r1509, %r1495, %r1508;
	mov.b32 	%r1500, 128;
	// begin inline asm
	{
    .reg .pred p;
    and.b32 %r1498, %r1499, %r1500;    setp.ne.u32 p, %r1498, 0;
    vote.ballot.sync.b32 %r1498, p, 0xffffffff;
    @!p not.b32 %r1498, %r1498;
}

	// end inline asm
	and.b32  	%r1510, %r1498, %r1509;
	clz.b32 	%r1511, %r1510;
	sub.s32 	%r313, 31, %r1511;
	and.b32  	%r1512, %r878, %r1510;
	popc.b32 	%r314, %r1512;
	setp.ne.s32 	%p135, %r443, %r313;
	mov.b32 	%r2244, 0;
	@%p135 bra 	$L__BB12_211;
	shl.b32 	%r1517, %r1499, 2;
	add.s32 	%r1518, %r219, %r1517;
	atom.shared.add.u32 	%r2244, [%r1518], %r314;
$L__BB12_211:
	ld.param.u32 	%r2111, [_ZN3cub18CUB_300001_SM_10006detail10radix_sort29DeviceRadixSortOnesweepKernelINS1_5radix10policy_hubIiiyE10Policy1000ELNS0_9SortOrderE1EiiyiiNS1_21identity_decomposer_tEEEvPT5_SB_PT3_PKSC_PT1_PKSG_PT2_PKSK_T4_iiT6__param_9];
	shfl.sync.idx.b32	%r1544|%p136, %r2244, %r313, 31, -1;
	add.s32 	%r317, %r314, %r1544;
	shr.u32 	%r1545, %r2212, %r2111;
	and.b32  	%r1541, %r1545, %r221;
	mov.b32 	%r1521, 1;
	// begin inline asm
	{
    .reg .pred p;
    and.b32 %r1519, %r1541, %r1521;    setp.ne.u32 p, %r1519, 0;
    vote.ballot.sync.b32 %r1519, p, 0xffffffff;
    @!p not.b32 %r1519, %r1519;
}

	// end inline asm
	mov.b32 	%r1524, 2;
	// begin inline asm
	{
    .reg .pred p;
    and.b32 %r1522, %r1541, %r1524;    setp.ne.u32 p, %r1522, 0;
    vote.ballot.sync.b32 %r1522, p, 0xffffffff;
    @!p not.b32 %r1522, %r1522;
}

	// end inline asm
	and.b32  	%r1546, %r1522, %r1519;
	mov.b32 	%r1527, 4;
	// begin inline asm
	{
    .reg .pred p;
    and.b32 %r1525, %r1541, %r1527;    setp.ne.u32 p, %r1525, 0;
    vote.ballot.sync.b32 %r1525, p, 0xffffffff;
    @!p not.b32 %r1525, %r1525;
}

	// end inline asm
	and.b32  	%r1547, %r1525, %r1546;
	mov.b32 	%r1530, 8;
	// begin inline asm
	{
    .reg .pred p;
    and.b32 %r1528, %r1541, %r1530;    setp.ne.u32 p, %r1528, 0;
    vote.ballot.sync.b32 %r1528, p, 0xffffffff;
    @!p not.b32 %r1528, %r1528;
}

	// end inline asm
	and.b32  	%r1548, %r1528, %r1547;
	mov.b32 	%r1533, 16;
	// begin inline asm
	{
    .reg .pred p;
    and.b32 %r1531, %r1541, %r1533;    setp.ne.u32 p, %r1531, 0;
    vote.ballot.sync.b32 %r1531, p, 0xffffffff;
    @!p not.b32 %r1531, %r1531;
}

	// end inline asm
	and.b32  	%r1549, %r1531, %r1548;
	mov.b32 	%r1536, 32;
	// begin inline asm
	{
    .reg .pred p;
    and.b32 %r1534, %r1541, %r1536;    setp.ne.u32 p, %r1534, 0;
    vote.ballot.sync.b32 %r1534, p, 0xffffffff;
    @!p not.b32 %r1534, %r1534;
}

	// end inline asm
	and.b32  	%r1550, %r1534, %r1549;
	mov.b32 	%r1539, 64;
	// begin inline asm
	{
    .reg .pred p;
    and.b32 %r1537, %r1541, %r1539;    setp.ne.u32 p, %r1537, 0;
    vote.ballot.sync.b32 %r1537, p, 0xffffffff;
    @!p not.b32 %r1537, %r1537;
}

	// end inline asm
	and.b32  	%r1551, %r1537, %r1550;
	mov.b32 	%r1542, 128;
	// begin inline asm
	{
    .reg .pred p;
    and.b32 %r1540, %r1541, %r1542;    setp.ne.u32 p, %r1540, 0;
    vote.ballot.sync.b32 %r1540, p, 0xffffffff;
    @!p not.b32 %r1540, %r1540;
}

	// end inline asm
	and.b32  	%r1552, %r1540, %r1551;
	clz.b32 	%r1553, %r1552;
	sub.s32 	%r319, 31, %r1553;
	and.b32  	%r1554, %r878, %r1552;
	popc.b32 	%r320, %r1554;
	setp.ne.s32 	%p137, %r443, %r319;
	mov.b32 	%r2245, 0;
	@%p137 bra 	$L__BB12_213;
	shl.b32 	%r1559, %r1541, 2;
	add.s32 	%r1560, %r219, %r1559;
	atom.shared.add.u32 	%r2245, [%r1560], %r320;
$L__BB12_213:
	setp.gt.u32 	%p138, %r1, 255;
	shfl.sync.idx.b32	%r1561|%p139, %r2245, %r319, 31, -1;
	add.s32 	%r1562, %r320, %r1561;
	bar.sync 	0;
	shl.b32 	%r1563, %r227, 2;
	add.s32 	%r323, %r783, %r1563;
	st.shared.u32 	[%r323+-4], %r2228;
	shl.b32 	%r1565, %r233, 2;
	add.s32 	%r324, %r783, %r1565;
	st.shared.u32 	[%r324+-4], %r2227;
	shl.b32 	%r1566, %r239, 2;
	add.s32 	%r325, %r783, %r1566;
	st.shared.u32 	[%r325+-4], %r2226;
	shl.b32 	%r1567, %r245, 2;
	add.s32 	%r326, %r783, %r1567;
	st.shared.u32 	[%r326+-4], %r2225;
	shl.b32 	%r1568, %r251, 2;
	add.s32 	%r327, %r783, %r1568;
	st.shared.u32 	[%r327+-4], %r2224;
	shl.b32 	%r1569, %r257, 2;
	add.s32 	%r328, %r783, %r1569;
	st.shared.u32 	[%r328+-4], %r2223;
	shl.b32 	%r1570, %r263, 2;
	add.s32 	%r329, %r783, %r1570;
	st.shared.u32 	[%r329+-4], %r2222;
	shl.b32 	%r1571, %r269, 2;
	add.s32 	%r330, %r783, %r1571;
	st.shared.u32 	[%r330+-4], %r2221;
	shl.b32 	%r1572, %r275, 2;
	add.s32 	%r331, %r783, %r1572;
	st.shared.u32 	[%r331+-4], %r2220;
	shl.b32 	%r1573, %r281, 2;
	add.s32 	%r332, %r783, %r1573;
	st.shared.u32 	[%r332+-4], %r2219;
	shl.b32 	%r1574, %r287, 2;
	add.s32 	%r333, %r783, %r1574;
	st.shared.u32 	[%r333+-4], %r2218;
	shl.b32 	%r1575, %r293, 2;
	add.s32 	%r334, %r783, %r1575;
	st.shared.u32 	[%r334+-4], %r2217;
	shl.b32 	%r1576, %r299, 2;
	add.s32 	%r335, %r783, %r1576;
	st.shared.u32 	[%r335+-4], %r2216;
	shl.b32 	%r1577, %r305, 2;
	add.s32 	%r336, %r783, %r1577;
	st.shared.u32 	[%r336+-4], %r2215;
	shl.b32 	%r1578, %r311, 2;
	add.s32 	%r337, %r783, %r1578;
	st.shared.u32 	[%r337+-4], %r2214;
	shl.b32 	%r1579, %r317, 2;
	add.s32 	%r338, %r783, %r1579;
	st.shared.u32 	[%r338+-4], %r2213;
	shl.b32 	%r1580, %r1562, 2;
	add.s32 	%r339, %r783, %r1580;
	st.shared.u32 	[%r339+-4], %r2212;
	shl.b32 	%r1581, %r1, 3;
	add.s32 	%r1582, %r783, %r1581;
	add.s32 	%r340, %r1582, 26112;
	@%p138 bra 	$L__BB12_221;
	ld.param.u64 	%rd437, [_ZN3cub18CUB_300001_SM_10006detail10radix_sort29DeviceRadixSortOnesweepKernelINS1_5radix10policy_hubIiiyE10Policy1000ELNS0_9SortOrderE1EiiyiiNS1_21identity_decomposer_tEEEvPT5_SB_PT3_PKSC_PT1_PKSG_PT2_PKSK_T4_iiT6__param_3];
	cvta.to.global.u64 	%rd93, %rd437;
	shl.b64 	%rd94, %rd9, 3;
	add.s64 	%rd95, %rd93, %rd94;
	ld.global.u64 	%rd96, [%rd95];
	cvt.s64.s32 	%rd97, %r218;
	sub.s64 	%rd456, %rd96, %rd97;
	st.shared.u64 	[%r340], %rd456;
	setp.lt.s32 	%p140, %r3, 1;
	mov.u32 	%r2249, %r2174;
	@%p140 bra 	$L__BB12_220;
	mov.b32 	%r2247, -1;
	mov.u32 	%r2246, %r3;
	mov.u32 	%r2249, %r2174;
$L__BB12_216:
	ld.param.u64 	%rd430, [_ZN3cub18CUB_300001_SM_10006detail10radix_sort29DeviceRadixSortOnesweepKernelINS1_5radix10policy_hubIiiyE10Policy1000ELNS0_9SortOrderE1EiiyiiNS1_21identity_decomposer_tEEEvPT5_SB_PT3_PKSC_PT1_PKSG_PT2_PKSK_T4_iiT6__param_0];
	add.s32 	%r344, %r2246, -1;
	shl.b32 	%r1584, %r344, 8;
	add.s32 	%r1585, %r1584, %r1;
	cvta.to.global.u64 	%rd98, %rd430;
	mul.wide.s32 	%rd99, %r1585, 4;
	add.s64 	%rd19, %rd98, %rd99;
$L__BB12_217:
	membar.cta;
	ld.volatile.global.u32 	%r345, [%rd19];
	setp.eq.s32 	%p141, %r345, 0;
	@%p141 bra 	$L__BB12_217;
	and.b32  	%r1586, %r345, 1073741823;
	add.s32 	%r2249, %r1586, %r2249;
	setp.gt.s32 	%p142, %r345, -1;
	vote.sync.ballot.b32 	%r2247, %p142, %r2247;
	setp.gt.u32 	%p144, %r2246, 1;
	and.pred  	%p145, %p142, %p144;
	mov.u32 	%r2246, %r344;
	@%p145 bra 	$L__BB12_216;
	ld.shared.u64 	%rd456, [%r340];
$L__BB12_220:
	ld.param.u64 	%rd431, [_ZN3cub18CUB_300001_SM_10006detail10radix_sort29DeviceRadixSortOnesweepKernelINS1_5radix10policy_hubIiiyE10Policy1000ELNS0_9SortOrderE1EiiyiiNS1_21identity_decomposer_tEEEvPT5_SB_PT3_PKSC_PT1_PKSG_PT2_PKSK_T4_iiT6__param_0];
	or.b32  	%r1587, %r2249, -2147483648;
	cvta.to.global.u64 	%rd100, %rd431;
	shl.b32 	%r1588, %r3, 8;
	add.s32 	%r1589, %r1588, %r1;
	mul.wide.s32 	%rd101, %r1589, 4;
	add.s64 	%rd102, %rd100, %rd101;
	st.volatile.global.u32 	[%rd102], %r1587;
	sub.s32 	%r1590, %r2249, %r2174;
	cvt.s64.s32 	%rd103, %r1590;
	add.s64 	%rd104, %rd456, %rd103;
	st.shared.u64 	[%r340], %rd104;
$L__BB12_221:
	ld.param.u32 	%r2087, [_ZN3cub18CUB_300001_SM_10006detail10radix_sort29DeviceRadixSortOnesweepKernelINS1_5radix10policy_hubIiiyE10Policy1000ELNS0_9SortOrderE1EiiyiiNS1_21identity_decomposer_tEEEvPT5_SB_PT3_PKSC_PT1_PKSG_PT2_PKSK_T4_iiT6__param_8];
	ld.param.u64 	%rd434, [_ZN3cub18CUB_300001_SM_10006detail10radix_sort29DeviceRadixSortOnesweepKernelINS1_5radix10policy_hubIiiyE10Policy1000ELNS0_9SortOrderE1EiiyiiNS1_21identity_decomposer_tEEEvPT5_SB_PT3_PKSC_PT1_PKSG_PT2_PKSK_T4_iiT6__param_2];
	setp.gt.u32 	%p146, %r1, 255;
	mad.lo.s32 	%r349, %r3, 6528, 6528;
	setp.lt.s32 	%p147, %r349, %r2087;
	setp.eq.s64 	%p148, %rd434, 0;
	or.pred  	%p149, %p148, %p147;
	or.pred  	%p150, %p146, %p149;
	@%p150 bra 	$L__BB12_223;
	ld.param.u64 	%rd435, [_ZN3cub18CUB_300001_SM_10006detail10radix_sort29DeviceRadixSortOnesweepKernelINS1_5radix10policy_hubIiiyE10Policy1000ELNS0_9SortOrderE1EiiyiiNS1_21identity_decomposer_tEEEvPT5_SB_PT3_PKSC_PT1_PKSG_PT2_PKSK_T4_iiT6__param_2];
	ld.shared.u64 	%rd105, [%r340];
	cvt.s64.s32 	%rd106, %r2174;
	cvt.s64.s32 	%rd107, %r218;
	add.s64 	%rd108, %rd107, %rd106;
	add.s64 	%rd109, %rd108, %rd105;
	cvta.to.global.u64 	%rd110, %rd435;
	shl.b64 	%rd111, %rd9, 3;
	add.s64 	%rd112, %rd110, %rd111;
	st.global.u64 	[%rd112], %rd109;
$L__BB12_223:
	ld.param.u32 	%r2088, [_ZN3cub18CUB_300001_SM_10006detail10radix_sort29DeviceRadixSortOnesweepKernelINS1_5radix10policy_hubIiiyE10Policy1000ELNS0_9SortOrderE1EiiyiiNS1_21identity_decomposer_tEEEvPT5_SB_PT3_PKSC_PT1_PKSG_PT2_PKSK_T4_iiT6__param_8];
	ld.param.u64 	%rd438, [_ZN3cub18CUB_300001_SM_10006detail10radix_sort29DeviceRadixSortOnesweepKernelINS1_5radix10policy_hubIiiyE10Policy1000ELNS0_9SortOrderE1EiiyiiNS1_21identity_decomposer_tEEEvPT5_SB_PT3_PKSC_PT1_PKSG_PT2_PKSK_T4_iiT6__param_4];
	cvta.to.global.u64 	%rd22, %rd438;
	shl.b32 	%r1591, %r1, 2;
	add.s32 	%r350, %r783, %r1591;
	setp.gt.s32 	%p151, %r349, %r2088;
	bar.sync 	0;
	@%p151 bra 	$L__BB12_225;
	ld.param.u32 	%r2112, [_ZN3cub18CUB_300001_SM_10006detail10radix_sort29DeviceRadixSortOnesweepKernelINS1_5radix10policy_hubIiiyE10Policy1000ELNS0_9SortOrderE1EiiyiiNS1_21identity_decomposer_tEEEvPT5_SB_PT3_PKSC_PT1_PKSG_PT2_PKSK_T4_iiT6__param_9];
	ld.shared.u32 	%r1593, [%r350];
	shr.u32 	%r1594, %r1593, %r2112;
	and.b32  	%r1595, %r1594, %r221;
	shl.b32 	%r1596, %r1595, 3;
	add.s32 	%r1598, %r783, 26112;
	add.s32 	%r1599, %r1598, %r1596;
	ld.shared.u64 	%rd113, [%r1599];
	add.s64 	%rd114, %rd113, %rd9;
	xor.b32  	%r1600, %r1593, 2147483647;
	shl.b64 	%rd115, %rd114, 2;
	add.s64 	%rd116, %rd22, %rd115;
	st.global.u32 	[%rd116], %r1600;
	bar.warp.sync 	-1;
	ld.shared.u32 	%r1601, [%r350+1536];
	shr.u32 	%r1602, %r1601, %r2112;
	and.b32  	%r1603, %r1602, %r221;
	shl.b32 	%r1604, %r1603, 3;
	add.s32 	%r1605, %r1598, %r1604;
	ld.shared.u64 	%rd117, [%r1605];
	add.s64 	%rd118, %rd117, %rd9;
	xor.b32  	%r1606, %r1601, 2147483647;
	shl.b64 	%rd119, %rd118, 2;
	add.s64 	%rd120, %rd22, %rd119;
	st.global.u32 	[%rd120+1536], %r1606;
	bar.warp.sync 	-1;
	ld.shared.u32 	%r1607, [%r350+3072];
	shr.u32 	%r1608, %r1607, %r2112;
	and.b32  	%r1609, %r1608, %r221;
	shl.b32 	%r1610, %r1609, 3;
	add.s32 	%r1611, %r1598, %r1610;
	ld.shared.u64 	%rd121, [%r1611];
	add.s64 	%rd122, %rd121, %rd9;
	xor.b32  	%r1612, %r1607, 2147483647;
	shl.b64 	%rd123, %rd122, 2;
	add.s64 	%rd124, %rd22, %rd123;
	st.global.u32 	[%rd124+3072], %r1612;
	bar.warp.sync 	-1;
	ld.shared.u32 	%r1613, [%r350+4608];
	shr.u32 	%r1614, %r1613, %r2112;
	and.b32  	%r1615, %r1614, %r221;
	shl.b32 	%r1616, %r1615, 3;
	add.s32 	%r1617, %r1598, %r1616;
	ld.shared.u64 	%rd125, [%r1617];
	add.s64 	%rd126, %rd125, %rd9;
	xor.b32  	%r1618, %r1613, 2147483647;
	shl.b64 	%rd127, %rd126, 2;
	add.s64 	%rd128, %rd22, %rd127;
	st.global.u32 	[%rd128+4608], %r1618;
	bar.warp.sync 	-1;
	ld.shared.u32 	%r1619, [%r350+6144];
	shr.u32 	%r1620, %r1619, %r2112;
	and.b32  	%r1621, %r1620, %r221;
	shl.b32 	%r1622, %r1621, 3;
	add.s32 	%r1623, %r1598, %r1622;
	ld.shared.u64 	%rd129, [%r1623];
	add.s64 	%rd130, %rd129, %rd9;
	xor.b32  	%r1624, %r1619, 2147483647;
	shl.b64 	%rd131, %rd130, 2;
	add.s64 	%rd132, %rd22, %rd131;
	st.global.u32 	[%rd132+6144], %r1624;
	bar.warp.sync 	-1;
	ld.shared.u32 	%r1625, [%r350+7680];
	shr.u32 	%r1626, %r1625, %r2112;
	and.b32  	%r1627, %r1626, %r221;
	shl.b32 	%r1628, %r1627, 3;
	add.s32 	%r1629, %r1598, %r1628;
	ld.shared.u64 	%rd133, [%r1629];
	add.s64 	%rd134, %rd133, %rd9;
	xor.b32  	%r1630, %r1625, 2147483647;
	shl.b64 	%rd135, %rd134, 2;
	add.s64 	%rd136, %rd22, %rd135;
	st.global.u32 	[%rd136+7680], %r1630;
	bar.warp.sync 	-1;
	ld.shared.u32 	%r1631, [%r350+9216];
	shr.u32 	%r1632, %r1631, %r2112;
	and.b32  	%r1633, %r1632, %r221;
	shl.b32 	%r1634, %r1633, 3;
	add.s32 	%r1635, %r1598, %r1634;
	ld.shared.u64 	%rd137, [%r1635];
	add.s64 	%rd138, %rd137, %rd9;
	xor.b32  	%r1636, %r1631, 2147483647;
	shl.b64 	%rd139, %rd138, 2;
	add.s64 	%rd140, %rd22, %rd139;
	st.global.u32 	[%rd140+9216], %r1636;
	bar.warp.sync 	-1;
	ld.shared.u32 	%r1637, [%r350+10752];
	shr.u32 	%r1638, %r1637, %r2112;
	and.b32  	%r1639, %r1638, %r221;
	shl.b32 	%r1640, %r1639, 3;
	add.s32 	%r1641, %r1598, %r1640;
	ld.shared.u64 	%rd141, [%r1641];
	add.s64 	%rd142, %rd141, %rd9;
	xor.b32  	%r1642, %r1637, 2147483647;
	shl.b64 	%rd143, %rd142, 2;
	add.s64 	%rd144, %rd22, %rd143;
	st.global.u32 	[%rd144+10752], %r1642;
	bar.warp.sync 	-1;
	ld.shared.u32 	%r1643, [%r350+12288];
	shr.u32 	%r1644, %r1643, %r2112;
	and.b32  	%r1645, %r1644, %r221;
	shl.b32 	%r1646, %r1645, 3;
	add.s32 	%r1647, %r1598, %r1646;
	ld.shared.u64 	%rd145, [%r1647];
	add.s64 	%rd146, %rd145, %rd9;
	xor.b32  	%r1648, %r1643, 2147483647;
	shl.b64 	%rd147, %rd146, 2;
	add.s64 	%rd148, %rd22, %rd147;
	st.global.u32 	[%rd148+12288], %r1648;
	bar.warp.sync 	-1;
	ld.shared.u32 	%r1649, [%r350+13824];
	shr.u32 	%r1650, %r1649, %r2112;
	and.b32  	%r1651, %r1650, %r221;
	shl.b32 	%r1652, %r1651, 3;
	add.s32 	%r1653, %r1598, %r1652;
	ld.shared.u64 	%rd149, [%r1653];
	add.s64 	%rd150, %rd149, %rd9;
	xor.b32  	%r1654, %r1649, 2147483647;
	shl.b64 	%rd151, %rd150, 2;
	add.s64 	%rd152, %rd22, %rd151;
	st.global.u32 	[%rd152+13824], %r1654;
	bar.warp.sync 	-1;
	ld.shared.u32 	%r1655, [%r350+15360];
	shr.u32 	%r1656, %r1655, %r2112;
	and.b32  	%r1657, %r1656, %r221;
	shl.b32 	%r1658, %r1657, 3;
	add.s32 	%r1659, %r1598, %r1658;
	ld.shared.u64 	%rd153, [%r1659];
	add.s64 	%rd154, %rd153, %rd9;
	xor.b32  	%r1660, %r1655, 2147483647;
	shl.b64 	%rd155, %rd154, 2;
	add.s64 	%rd156, %rd22, %rd155;
	st.global.u32 	[%rd156+15360], %r1660;
	bar.warp.sync 	-1;
	ld.shared.u32 	%r1661, [%r350+16896];
	shr.u32 	%r1662, %r1661, %r2112;
	and.b32  	%r1663, %r1662, %r221;
	shl.b32 	%r1664, %r1663, 3;
	add.s32 	%r1665, %r1598, %r1664;
	ld.shared.u64 	%rd157, [%r1665];
	add.s64 	%rd158, %rd157, %rd9;
	xor.b32  	%r1666, %r1661, 2147483647;
	shl.b64 	%rd159, %rd158, 2;
	add.s64 	%rd160, %rd22, %rd159;
	st.global.u32 	[%rd160+16896], %r1666;
	bar.warp.sync 	-1;
	ld.shared.u32 	%r1667, [%r350+18432];
	shr.u32 	%r1668, %r1667, %r2112;
	and.b32  	%r1669, %r1668, %r221;
	shl.b32 	%r1670, %r1669, 3;
	add.s32 	%r1671, %r1598, %r1670;
	ld.shared.u64 	%rd161, [%r1671];
	add.s64 	%rd162, %rd161, %rd9;
	xor.b32  	%r1672, %r1667, 2147483647;
	shl.b64 	%rd163, %rd162, 2;
	add.s64 	%rd164, %rd22, %rd163;
	st.global.u32 	[%rd164+18432], %r1672;
	bar.warp.sync 	-1;
	ld.shared.u32 	%r1673, [%r350+19968];
	shr.u32 	%r1674, %r1673, %r2112;
	and.b32  	%r1675, %r1674, %r221;
	shl.b32 	%r1676, %r1675, 3;
	add.s32 	%r1677, %r1598, %r1676;
	ld.shared.u64 	%rd165, [%r1677];
	add.s64 	%rd166, %rd165, %rd9;
	xor.b32  	%r1678, %r1673, 2147483647;
	shl.b64 	%rd167, %rd166, 2;
	add.s64 	%rd168, %rd22, %rd167;
	st.global.u32 	[%rd168+19968], %r1678;
	bar.warp.sync 	-1;
	ld.shared.u32 	%r1679, [%r350+21504];
	shr.u32 	%r1680, %r1679, %r2112;
	and.b32  	%r1681, %r1680, %r221;
	shl.b32 	%r1682, %r1681, 3;
	add.s32 	%r1683, %r1598, %r1682;
	ld.shared.u64 	%rd169, [%r1683];
	add.s64 	%rd170, %rd169, %rd9;
	xor.b32  	%r1684, %r1679, 2147483647;
	shl.b64 	%rd171, %rd170, 2;
	add.s64 	%rd172, %rd22, %rd171;
	st.global.u32 	[%rd172+21504], %r1684;
	bar.warp.sync 	-1;
	ld.shared.u32 	%r1685, [%r350+23040];
	shr.u32 	%r1686, %r1685, %r2112;
	and.b32  	%r1687, %r1686, %r221;
	shl.b32 	%r1688, %r1687, 3;
	add.s32 	%r1689, %r1598, %r1688;
	ld.shared.u64 	%rd173, [%r1689];
	add.s64 	%rd174, %rd173, %rd9;
	xor.b32  	%r1690, %r1685, 2147483647;
	shl.b64 	%rd175, %rd174, 2;
	add.s64 	%rd176, %rd22, %rd175;
	st.global.u32 	[%rd176+23040], %r1690;
	bar.warp.sync 	-1;
	ld.shared.u32 	%r1691, [%r350+24576];
	shr.u32 	%r1692, %r1691, %r2112;
	and.b32  	%r1693, %r1692, %r221;
	shl.b32 	%r1694, %r1693, 3;
	add.s32 	%r1695, %r1598, %r1694;
	ld.shared.u64 	%rd177, [%r1695];
	add.s64 	%rd178, %rd177, %rd9;
	xor.b32  	%r1696, %r1691, 2147483647;
	shl.b64 	%rd179, %rd178, 2;
	add.s64 	%rd180, %rd22, %rd179;
	st.global.u32 	[%rd180+24576], %r1696;
	bar.warp.sync 	-1;
	bra.uni 	$L__BB12_260;
$L__BB12_225:
	ld.param.u32 	%r2089, [_ZN3cub18CUB_300001_SM_10006detail10radix_sort29DeviceRadixSortOnesweepKernelINS1_5radix10policy_hubIiiyE10Policy1000ELNS0_9SortOrderE1EiiyiiNS1_21identity_decomposer_tEEEvPT5_SB_PT3_PKSC_PT1_PKSG_PT2_PKSK_T4_iiT6__param_8];
	mad.lo.s32 	%r351, %r3, -6528, %r2089;
	setp.ge.s32 	%p152, %r1, %r351;
	@%p152 bra 	$L__BB12_227;
	ld.param.u32 	%r2113, [_ZN3cub18CUB_300001_SM_10006detail10radix_sort29DeviceRadixSortOnesweepKernelINS1_5radix10policy_hubIiiyE10Policy1000ELNS0_9SortOrderE1EiiyiiNS1_21identity_decomposer_tEEEvPT5_SB_PT3_PKSC_PT1_PKSG_PT2_PKSK_T4_iiT6__param_9];
	ld.shared.u32 	%r1697, [%r350];
	shr.u32 	%r1698, %r1697, %r2113;
	and.b32  	%r1699, %r1698, %r221;
	shl.b32 	%r1700, %r1699, 3;
	add.s32 	%r1702, %r783, %r1700;
	ld.shared.u64 	%rd181, [%r1702+26112];
	xor.b32  	%r1703, %r1697, 2147483647;
	add.s64 	%rd182, %rd181, %rd9;
	shl.b64 	%rd183, %rd182, 2;
	add.s64 	%rd184, %rd22, %rd183;
	st.global.u32 	[%rd184], %r1703;
$L__BB12_227:
	bar.warp.sync 	-1;
	add.s32 	%r1704, %r1, 384;
	setp.ge.s32 	%p153, %r1704, %r351;
	@%p153 bra 	$L__BB12_229;
	ld.param.u32 	%r2114, [_ZN3cub18CUB_300001_SM_10006detail10radix_sort29DeviceRadixSortOnesweepKernelINS1_5radix10policy_hubIiiyE10Policy1000ELNS0_9SortOrderE1EiiyiiNS1_21identity_decomposer_tEEEvPT5_SB_PT3_PKSC_PT1_PKSG_PT2_PKSK_T4_iiT6__param_9];
	ld.shared.u32 	%r1705, [%r350+1536];
	shr.u32 	%r1706, %r1705, %r2114;
	and.b32  	%r1707, %r1706, %r221;
	shl.b32 	%r1708, %r1707, 3;
	add.s32 	%r1710, %r783, %r1708;
	ld.shared.u64 	%rd185, [%r1710+26112];
	xor.b32  	%r1711, %r1705, 2147483647;
	add.s64 	%rd186, %rd185, %rd9;
	shl.b64 	%rd187, %rd186, 2;
	add.s64 	%rd188, %rd22, %rd187;
	st.global.u32 	[%rd188+1536], %r1711;
$L__BB12_229:
	bar.warp.sync 	-1;
	add.s32 	%r1712, %r1, 768;
	setp.ge.s32 	%p154, %r1712, %r351;
	@%p154 bra 	$L__BB12_231;
	ld.param.u32 	%r2115, [_ZN3cub18CUB_300001_SM_10006detail10radix_sort29DeviceRadixSortOnesweepKernelINS1_5radix10policy_hubIiiyE10Policy1000ELNS0_9SortOrderE1EiiyiiNS1_21identity_decomposer_tEEEvPT5_SB_PT3_PKSC_PT1_PKSG_PT2_PKSK_T4_iiT6__param_9];
	ld.shared.u32 	%r1713, [%r350+3072];
	shr.u32 	%r1714, %r1713, %r2115;
	and.b32  	%r1715, %r1714, %r221;
	shl.b32 	%r1716, %r1715, 3;
	add.s32 	%r1718, %r783, %r1716;
	ld.shared.u64 	%rd189, [%r1718+26112];
	xor.b32  	%r1719, %r1713, 2147483647;
	add.s64 	%rd190, %rd189, %rd9;
	shl.b64 	%rd191, %rd190, 2;
	add.s64 	%rd192, %rd22, %rd191;
	st.global.u32 	[%rd192+3072], %r1719;
$L__BB12_231:
	bar.warp.sync 	-1;
	add.s32 	%r1720, %r1, 1152;
	setp.ge.s32 	%p155, %r1720, %r351;
	@%p155 bra 	$L__BB12_233;
	ld.param.u32 	%r2116, [_ZN3cub18CUB_300001_SM_10006detail10radix_sort29DeviceRadixSortOnesweepKernelINS1_5radix10policy_hubIiiyE10Policy1000ELNS0_9SortOrderE1EiiyiiNS1_21identity_decomposer_tEEEvPT5_SB_PT3_PKSC_PT1_PKSG_PT2_PKSK_T4_iiT6__param_9];
	ld.shared.u32 	%r1721, [%r350+4608];
	shr.u32 	%r1722, %r1721, %r2116;
	and.b32  	%r1723, %r1722, %r221;
	shl.b32 	%r1724, %r1723, 3;
	add.s32 	%r1726, %r783, %r1724;
	ld.shared.u64 	%rd193, [%r1726+26112];
	xor.b32  	%r1727, %r1721, 2147483647;
	add.s64 	%rd194, %rd193, %rd9;
	shl.b64 	%rd195, %rd194, 2;
	add.s64 	%rd196, %rd22, %rd195;
	st.global.u32 	[%rd196+4608], %r1727;
$L__BB12_233:
	bar.warp.sync 	-1;
	add.s32 	%r1728, %r1, 1536;
	setp.ge.s32 	%p156, %r1728, %r351;
	@%p156 bra 	$L__BB12_235;
	ld.param.u32 	%r2117, [_ZN3cub18CUB_300001_SM_10006detail10radix_sort29DeviceRadixSortOnesweepKernelINS1_5radix10policy_hubIiiyE10Policy1000ELNS0_9SortOrderE1EiiyiiNS1_21identity_decomposer_tEEEvPT5_SB_PT3_PKSC_PT1_PKSG_PT2_PKSK_T4_iiT6__param_9];
	ld.shared.u32 	%r1729, [%r350+6144];
	shr.u32 	%r1730, %r1729, %r2117;
	and.b32  	%r1731, %r1730, %r221;
	shl.b32 	%r1732, %r1731, 3;
	add.s32 	%r1734, %r783, %r1732;
	ld.shared.u64 	%rd197, [%r1734+26112];
	xor.b32  	%r1735, %r1729, 2147483647;
	add.s64 	%rd198, %rd197, %rd9;
	shl.b64 	%rd199, %rd198, 2;
	add.s64 	%rd200, %rd22, %rd199;
	st.global.u32 	[%rd200+6144], %r1735;
$L__BB12_235:
	bar.warp.sync 	-1;
	add.s32 	%r1736, %r1, 1920;
	setp.ge.s32 	%p157, %r1736, %r351;
	@%p157 bra 	$L__BB12_237;
	ld.param.u32 	%r2118, [_ZN3cub18CUB_300001_SM_10006detail10radix_sort29DeviceRadixSortOnesweepKernelINS1_5radix10policy_hubIiiyE10Policy1000ELNS0_9SortOrderE1EiiyiiNS1_21identity_decomposer_tEEEvPT5_SB_PT3_PKSC_PT1_PKSG_PT2_PKSK_T4_iiT6__param_9];
	ld.shared.u32 	%r1737, [%r350+7680];
	shr.u32 	%r1738, %r1737, %r2118;
	and.b32  	%r1739, %r1738, %r221;
	shl.b32 	%r1740, %r1739, 3;
	add.s32 	%r1742, %r783, %r1740;
	ld.shared.u64 	%rd201, [%r1742+26112];
	xor.b32  	%r1743, %r1737, 2147483647;
	add.s64 	%rd202, %rd201, %rd9;
	shl.b64 	%rd203, %rd202, 2;
	add.s64 	%rd204, %rd22, %rd203;
	st.global.u32 	[%rd204+7680], %r1743;
$L__BB12_237:
	bar.warp.sync 	-1;
	add.s32 	%r1744, %r1, 2304;
	setp.ge.s32 	%p158, %r1744, %r351;
	@%p158 bra 	$L__BB12_239;
	ld.param.u32 	%r2119, [_ZN3cub18CUB_300001_SM_10006detail10radix_sort29DeviceRadixSortOnesweepKernelINS1_5radix10policy_hubIiiyE10Policy1000ELNS0_9SortOrderE1EiiyiiNS1_21identity_decomposer_tEEEvPT5_SB_PT3_PKSC_PT1_PKSG_PT2_PKSK_T4_iiT6__param_9];
	ld.shared.u32 	%r1745, [%r350+9216];
	shr.u32 	%r1746, %r1745, %r2119;
	and.b32  	%r1747, %r1746, %r221;
	shl.b32 	%r1748, %r1747, 3;
	add.s32 	%r1750, %r783, %r1748;
	ld.shared.u64 	%rd205, [%r1750+26112];
	xor.b32  	%r1751, %r1745, 2147483647;
	add.s64 	%rd206, %rd205, %rd9;
	shl.b64 	%rd207, %rd206, 2;
	add.s64 	%rd208, %rd22, %rd207;
	st.global.u32 	[%rd208+9216], %r1751;
$L__BB12_239:
	bar.warp.sync 	-1;
	add.s32 	%r1752, %r1, 2688;
	setp.ge.s32 	%p159, %r1752, %r351;
	@%p159 bra 	$L__BB12_241;
	ld.param.u32 	%r2120, [_ZN3cub18CUB_300001_SM_10006detail10radix_sort29DeviceRadixSortOnesweepKernelINS1_5radix10policy_hubIiiyE10Policy1000ELNS0_9SortOrderE1EiiyiiNS1_21identity_decomposer_tEEEvPT5_SB_PT3_PKSC_PT1_PKSG_PT2_PKSK_T4_iiT6__param_9];
	ld.shared.u32 	%r1753, [%r350+10752];
	shr.u32 	%r1754, %r1753, %r2120;
	and.b32  	%r1755, %r1754, %r221;
	shl.b32 	%r1756, %r1755, 3;
	add.s32 	%r1758, %r783, %r1756;
	ld.shared.u64 	%rd209, [%r1758+26112];
	xor.b32  	%r1759, %r1753, 2147483647;
	add.s64 	%rd210, %rd209, %rd9;
	shl.b64 	%rd211, %rd210, 2;
	add.s64 	%rd212, %rd22, %rd211;
	st.global.u32 	[%rd212+10752], %r1759;
$L__BB12_241:
	bar.warp.sync 	-1;
	or.b32  	%r1760, %r1, 3072;
	setp.ge.s32 	%p160, %r1760, %r351;
	@%p160 bra 	$L__BB12_243;
	ld.param.u32 	%r2121, [_ZN3cub18CUB_300001_SM_10006detail10radix_sort29DeviceRadixSortOnesweepKernelINS1_5radix10policy_hubIiiyE10Policy1000ELNS0_9SortOrderE1EiiyiiNS1_21identity_decomposer_tEEEvPT5_SB_PT3_PKSC_PT1_PKSG_PT2_PKSK_T4_iiT6__param_9];
	ld.shared.u32 	%r1761, [%r350+12288];
	shr.u32 	%r1762, %r1761, %r2121;
	and.b32  	%r1763, %r1762, %r221;
	shl.b32 	%r1764, %r1763, 3;
	add.s32 	%r1766, %r783, %r1764;
	ld.shared.u64 	%rd213, [%r1766+26112];
	xor.b32  	%r1767, %r1761, 2147483647;
	add.s64 	%rd214, %rd213, %rd9;
	shl.b64 	%rd215, %rd214, 2;
	add.s64 	%rd216, %rd22, %rd215;
	st.global.u32 	[%rd216+12288], %r1767;
$L__BB12_243:
	bar.warp.sync 	-1;
	add.s32 	%r1768, %r1, 3456;
	setp.ge.s32 	%p161, %r1768, %r351;
	@%p161 bra 	$L__BB12_245;
	ld.param.u32 	%r2122, [_ZN3cub18CUB_300001_SM_10006detail10radix_sort29DeviceRadixSortOnesweepKernelINS1_5radix10policy_hubIiiyE10Policy1000ELNS0_9SortOrderE1EiiyiiNS1_21identity_decomposer_tEEEvPT5_SB_PT3_PKSC_PT1_PKSG_PT2_PKSK_T4_iiT6__param_9];
	ld.shared.u32 	%r1769, [%r350+13824];
	shr.u32 	%r1770, %r1769, %r2122;
	and.b32  	%r1771, %r1770, %r221;
	shl.b32 	%r1772, %r1771, 3;
	add.s32 	%r1774, %r783, %r1772;
	ld.shared.u64 	%rd217, [%r1774+26112];
	xor.b32  	%r1775, %r1769, 2147483647;
	add.s64 	%rd218, %rd217, %rd9;
	shl.b64 	%rd219, %rd218, 2;
	add.s64 	%rd220, %rd22, %rd219;
	st.global.u32 	[%rd220+13824], %r1775;
$L__BB12_245:
	bar.warp.sync 	-1;
	add.s32 	%r1776, %r1, 3840;
	setp.ge.s32 	%p162, %r1776, %r351;
	@%p162 bra 	$L__BB12_247;
	ld.param.u32 	%r2123, [_ZN3cub18CUB_300001_SM_10006detail10radix_sort29DeviceRadixSortOnesweepKernelINS1_5radix10policy_hubIiiyE10Policy1000ELNS0_9SortOrderE1EiiyiiNS1_21identity_decomposer_tEEEvPT5_SB_PT3_PKSC_PT1_PKSG_PT2_PKSK_T4_iiT6__param_9];
	ld.shared.u32 	%r1777, [%r350+15360];
	shr.u32 	%r1778, %r1777, %r2123;
	and.b32  	%r1779, %r1778, %r221;
	shl.b32 	%r1780, %r1779, 3;
	add.s32 	%r1782, %r783, %r1780;
	ld.shared.u64 	%rd221, [%r1782+26112];
	xor.b32  	%r1783, %r1777, 2147483647;
	add.s64 	%rd222, %rd221, %rd9;
	shl.b64 	%rd223, %rd222, 2;
	add.s64 	%rd224, %rd22, %rd223;
	st.global.u32 	[%rd224+15360], %r1783;
$L__BB12_247:
	bar.warp.sync 	-1;
	add.s32 	%r1784, %r1, 4224;
	setp.ge.s32 	%p163, %r1784, %r351;
	@%p163 bra 	$L__BB12_249;
	ld.param.u32 	%r2124, [_ZN3cub18CUB_300001_SM_10006detail10radix_sort29DeviceRadixSortOnesweepKernelINS1_5radix10policy_hubIiiyE10Policy1000ELNS0_9SortOrderE1EiiyiiNS1_21identity_decomposer_tEEEvPT5_SB_PT3_PKSC_PT1_PKSG_PT2_PKSK_T4_iiT6__param_9];
	ld.shared.u32 	%r1785, [%r350+16896];
	shr.u32 	%r1786, %r1785, %r2124;
	and.b32  	%r1787, %r1786, %r221;
	shl.b32 	%r1788, %r1787, 3;
	add.s32 	%r1790, %r783, %r1788;
	ld.shared.u64 	%rd225, [%r1790+26112];
	xor.b32  	%r1791, %r1785, 2147483647;
	add.s64 	%rd226, %rd225, %rd9;
	shl.b64 	%rd227, %rd226, 2;
	add.s64 	%rd228, %rd22, %rd227;
	st.global.u32 	[%rd228+16896], %r1791;
$L__BB12_249:
	bar.warp.sync 	-1;
	add.s32 	%r1792, %r1, 4608;
	setp.ge.s32 	%p164, %r1792, %r351;
	@%p164 bra 	$L__BB12_251;
	ld.param.u32 	%r2125, [_ZN3cub18CUB_300001_SM_10006detail10radix_sort29DeviceRadixSortOnesweepKernelINS1_5radix10policy_hubIiiyE10Policy1000ELNS0_9SortOrderE1EiiyiiNS1_21identity_decomposer_tEEEvPT5_SB_PT3_PKSC_PT1_PKSG_PT2_PKSK_T4_iiT6__param_9];
	ld.shared.u32 	%r1793, [%r350+18432];
	shr.u32 	%r1794, %r1793, %r2125;
	and.b32  	%r1795, %r1794, %r221;
	shl.b32 	%r1796, %r1795, 3;
	add.s32 	%r1798, %r783, %r1796;
	ld.shared.u64 	%rd229, [%r1798+26112];
	xor.b32  	%r1799, %r1793, 2147483647;
	add.s64 	%rd230, %rd229, %rd9;
	shl.b64 	%rd231, %rd230, 2;
	add.s64 	%rd232, %rd22, %rd231;
	st.global.u32 	[%rd232+18432], %r1799;
$L__BB12_251:
	bar.warp.sync 	-1;
	add.s32 	%r1800, %r1, 4992;
	setp.ge.s32 	%p165, %r1800, %r351;
	@%p165 bra 	$L__BB12_253;
	ld.param.u32 	%r2126, [_ZN3cub18CUB_300001_SM_10006detail10radix_sort29DeviceRadixSortOnesweepKernelINS1_5radix10policy_hubIiiyE10Policy1000ELNS0_9SortOrderE1EiiyiiNS1_21identity_decomposer_tEEEvPT5_SB_PT3_PKSC_PT1_PKSG_PT2_PKSK_T4_iiT6__param_9];
	ld.shared.u32 	%r1801, [%r350+19968];
	shr.u32 	%r1802, %r1801, %r2126;
	and.b32  	%r1803, %r1802, %r221;
	shl.b32 	%r1804, %r1803, 3;
	add.s32 	%r1806, %r783, %r1804;
	ld.shared.u64 	%rd233, [%r1806+26112];
	xor.b32  	%r1807, %r1801, 2147483647;
	add.s64 	%rd234, %rd233, %rd9;
	shl.b64 	%rd235, %rd234, 2;
	add.s64 	%rd236, %rd22, %rd235;
	st.global.u32 	[%rd236+19968], %r1807;
$L__BB12_253:
	bar.warp.sync 	-1;
	add.s32 	%r1808, %r1, 5376;
	setp.ge.s32 	%p166, %r1808, %r351;
	@%p166 bra 	$L__BB12_255;
	ld.param.u32 	%r2127, [_ZN3cub18CUB_300001_SM_10006detail10radix_sort29DeviceRadixSortOnesweepKernelINS1_5radix10policy_hubIiiyE10Policy1000ELNS0_9SortOrderE1EiiyiiNS1_21identity_decomposer_tEEEvPT5_SB_PT3_PKSC_PT1_PKSG_PT2_PKSK_T4_iiT6__param_9];
	ld.shared.u32 	%r1809, [%r350+21504];
	shr.u32 	%r1810, %r1809, %r2127;
	and.b32  	%r1811, %r1810, %r221;
	shl.b32 	%r1812, %r1811, 3;
	add.s32 	%r1814, %r783, %r1812;
	ld.shared.u64 	%rd237, [%r1814+26112];
	xor.b32  	%r1815, %r1809, 2147483647;
	add.s64 	%rd238, %rd237, %rd9;
	shl.b64 	%rd239, %rd238, 2;
	add.s64 	%rd240, %rd22, %rd239;
	st.global.u32 	[%rd240+21504], %r1815;
$L__BB12_255:
	bar.warp.sync 	-1;
	add.s32 	%r1816, %r1, 5760;
	setp.ge.s32 	%p167, %r1816, %r351;
	@%p167 bra 	$L__BB12_257;
	ld.param.u32 	%r2128, [_ZN3cub18CUB_300001_SM_10006detail10radix_sort29DeviceRadixSortOnesweepKernelINS1_5radix10policy_hubIiiyE10Policy1000ELNS0_9SortOrderE1EiiyiiNS1_21identity_decomposer_tEEEvPT5_SB_PT3_PKSC_PT1_PKSG_PT2_PKSK_T4_iiT6__param_9];
	ld.shared.u32 	%r1817, [%r350+23040];
	shr.u32 	%r1818, %r1817, %r2128;
	and.b32  	%r1819, %r1818, %r221;
	shl.b32 	%r1820, %r1819, 3;
	add.s32 	%r1822, %r783, %r1820;
	ld.shared.u64 	%rd241, [%r1822+26112];
	xor.b32  	%r1823, %r1817, 2147483647;
	add.s64 	%rd242, %rd241, %rd9;
	shl.b64 	%rd243, %rd242, 2;
	add.s64 	%rd244, %rd22, %rd243;
	st.global.u32 	[%rd244+23040], %r1823;
$L__BB12_257:
	bar.warp.sync 	-1;
	or.b32  	%r1824, %r1, 6144;
	setp.ge.s32 	%p168, %r1824, %r351;
	@%p168 bra 	$L__BB12_259;
	ld.param.u32 	%r2129, [_ZN3cub18CUB_300001_SM_10006detail10radix_sort29DeviceRadixSortOnesweepKernelINS1_5radix10policy_hubIiiyE10Policy1000ELNS0_9SortOrderE1EiiyiiNS1_21identity_decomposer_tEEEvPT5_SB_PT3_PKSC_PT1_PKSG_PT2_PKSK_T4_iiT6__param_9];
	ld.shared.u32 	%r1825, [%r350+24576];
	shr.u32 	%r1826, %r1825, %r2129;
	and.b32  	%r1827, %r1826, %r221;
	shl.b32 	%r1828, %r1827, 3;
	add.s32 	%r1830, %r783, %r1828;
	ld.shared.u64 	%rd245, [%r1830+26112];
	xor.b32  	%r1831, %r1825, 2147483647;
	add.s64 	%rd246, %rd245, %rd9;
	shl.b64 	%rd247, %rd246, 2;
	add.s64 	%rd248, %rd22, %rd247;
	st.global.u32 	[%rd248+24576], %r1831;
$L__BB12_259:
	bar.warp.sync 	-1;
$L__BB12_260:
	ld.param.u32 	%r2130, [_ZN3cub18CUB_300001_SM_10006detail10radix_sort29DeviceRadixSortOnesweepKernelINS1_5radix10policy_hubIiiyE10Policy1000ELNS0_9SortOrderE1EiiyiiNS1_21identity_decomposer_tEEEvPT5_SB_PT3_PKSC_PT1_PKSG_PT2_PKSK_T4_iiT6__param_9];
	ld.param.u32 	%r2090, [_ZN3cub18CUB_300001_SM_10006detail10radix_sort29DeviceRadixSortOnesweepKernelINS1_5radix10policy_hubIiiyE10Policy1000ELNS0_9SortOrderE1EiiyiiNS1_21identity_decomposer_tEEEvPT5_SB_PT3_PKSC_PT1_PKSG_PT2_PKSK_T4_iiT6__param_8];
	setp.gt.s32 	%p169, %r349, %r2090;
	ld.shared.u32 	%r1832, [%r350];
	shr.u32 	%r1833, %r1832, %r2130;
	and.b32  	%r352, %r1833, %r221;
	ld.shared.u32 	%r1834, [%r350+1536];
	shr.u32 	%r1835, %r1834, %r2130;
	and.b32  	%r353, %r1835, %r221;
	ld.shared.u32 	%r1836, [%r350+3072];
	shr.u32 	%r1837, %r1836, %r2130;
	and.b32  	%r354, %r1837, %r221;
	ld.shared.u32 	%r1838, [%r350+4608];
	shr.u32 	%r1839, %r1838, %r2130;
	and.b32  	%r355, %r1839, %r221;
	ld.shared.u32 	%r1840, [%r350+6144];
	shr.u32 	%r1841, %r1840, %r2130;
	and.b32  	%r356, %r1841, %r221;
	ld.shared.u32 	%r1842, [%r350+7680];
	shr.u32 	%r1843, %r1842, %r2130;
	and.b32  	%r357, %r1843, %r221;
	ld.shared.u32 	%r1844, [%r350+9216];
	shr.u32 	%r1845, %r1844, %r2130;
	and.b32  	%r358, %r1845, %r221;
	ld.shared.u32 	%r1846, [%r350+10752];
	shr.u32 	%r1847, %r1846, %r2130;
	and.b32  	%r359, %r1847, %r221;
	ld.shared.u32 	%r1848, [%r350+12288];
	shr.u32 	%r1849, %r1848, %r2130;
	and.b32  	%r360, %r1849, %r221;
	ld.shared.u32 	%r1850, [%r350+13824];
	shr.u32 	%r1851, %r1850, %r2130;
	and.b32  	%r361, %r1851, %r221;
	ld.shared.u32 	%r1852, [%r350+15360];
	shr.u32 	%r1853, %r1852, %r2130;
	and.b32  	%r362, %r1853, %r221;
	ld.shared.u32 	%r1854, [%r350+16896];
	shr.u32 	%r1855, %r1854, %r2130;
	and.b32  	%r363, %r1855, %r221;
	ld.shared.u32 	%r1856, [%r350+18432];
	shr.u32 	%r1857, %r1856, %r2130;
	and.b32  	%r364, %r1857, %r221;
	ld.shared.u32 	%r1858, [%r350+19968];
	shr.u32 	%r1859, %r1858, %r2130;
	and.b32  	%r365, %r1859, %r221;
	ld.shared.u32 	%r1860, [%r350+21504];
	shr.u32 	%r1861, %r1860, %r2130;
	and.b32  	%r366, %r1861, %r221;
	ld.shared.u32 	%r1862, [%r350+23040];
	shr.u32 	%r1863, %r1862, %r2130;
	and.b32  	%r367, %r1863, %r221;
	ld.shared.u32 	%r1864, [%r350+24576];
	shr.u32 	%r1865, %r1864, %r2130;
	and.b32  	%r368, %r1865, %r221;
	@%p169 bra 	$L__BB12_262;
	ld.param.u64 	%rd443, [_ZN3cub18CUB_300001_SM_10006detail10radix_sort29DeviceRadixSortOnesweepKernelINS1_5radix10policy_hubIiiyE10Policy1000ELNS0_9SortOrderE1EiiyiiNS1_21identity_decomposer_tEEEvPT5_SB_PT3_PKSC_PT1_PKSG_PT2_PKSK_T4_iiT6__param_7];
	cvta.to.global.u64 	%rd249, %rd443;
	and.b32  	%r1869, %r1, 31;
	or.b32  	%r1870, %r647, %r1869;
	cvt.u64.u32 	%rd250, %r1870;
	mul.lo.s32 	%r1871, %r3, 6528;
	cvt.s64.s32 	%rd251, %r1871;
	add.s64 	%rd252, %rd250, %rd251;
	shl.b64 	%rd253, %rd252, 2;
	add.s64 	%rd254, %rd249, %rd253;
	ld.global.u32 	%r2266, [%rd254];
	ld.global.u32 	%r2267, [%rd254+128];
	ld.global.u32 	%r2268, [%rd254+256];
	ld.global.u32 	%r2269, [%rd254+384];
	ld.global.u32 	%r2270, [%rd254+512];
	ld.global.u32 	%r2271, [%rd254+640];
	ld.global.u32 	%r2272, [%rd254+768];
	ld.global.u32 	%r2273, [%rd254+896];
	ld.global.u32 	%r2274, [%rd254+1024];
	ld.global.u32 	%r2275, [%rd254+1152];
	ld.global.u32 	%r2276, [%rd254+1280];
	ld.global.u32 	%r2277, [%rd254+1408];
	ld.global.u32 	%r2278, [%rd254+1536];
	ld.global.u32 	%r2279, [%rd254+1664];
	ld.global.u32 	%r2280, [%rd254+1792];
	ld.global.u32 	%r2281, [%rd254+1920];
	ld.global.u32 	%r2282, [%rd254+2048];
	bra.uni 	$L__BB12_296;
$L__BB12_262:
	ld.param.u32 	%r2091, [_ZN3cub18CUB_300001_SM_10006detail10radix_sort29DeviceRadixSortOnesweepKernelINS1_5radix10policy_hubIiiyE10Policy1000ELNS0_9SortOrderE1EiiyiiNS1_21identity_decomposer_tEEEvPT5_SB_PT3_PKSC_PT1_PKSG_PT2_PKSK_T4_iiT6__param_8];
	ld.param.u64 	%rd444, [_ZN3cub18CUB_300001_SM_10006detail10radix_sort29DeviceRadixSortOnesweepKernelINS1_5radix10policy_hubIiiyE10Policy1000ELNS0_9SortOrderE1EiiyiiNS1_21identity_decomposer_tEEEvPT5_SB_PT3_PKSC_PT1_PKSG_PT2_PKSK_T4_iiT6__param_7];
	cvta.to.global.u64 	%rd255, %rd444;
	add.s64 	%rd23, %rd255, %rd63;
	cvt.u32.u64 	%r1874, %rd7;
	sub.s32 	%r386, %r2091, %r649;
	setp.ge.s32 	%p170, %r1874, %r386;
	@%p170 bra 	$L__BB12_264;
	ld.global.u32 	%r2266, [%rd23];
$L__BB12_264:
	add.s32 	%r1877, %r1874, 32;
	setp.ge.s32 	%p171, %r1877, %r386;
	@%p171 bra 	$L__BB12_266;
	ld.global.u32 	%r2267, [%rd23+128];
$L__BB12_266:
	add.s32 	%r1880, %r1874, 64;
	setp.ge.s32 	%p172, %r1880, %r386;
	@%p172 bra 	$L__BB12_268;
	ld.global.u32 	%r2268, [%rd23+256];
$L__BB12_268:
	add.s32 	%r1883, %r1874, 96;
	setp.ge.s32 	%p173, %r1883, %r386;
	@%p173 bra 	$L__BB12_270;
	ld.global.u32 	%r2269, [%rd23+384];
$L__BB12_270:
	add.s32 	%r1886, %r1874, 128;
	setp.ge.s32 	%p174, %r1886, %r386;
	@%p174 bra 	$L__BB12_272;
	ld.global.u32 	%r2270, [%rd23+512];
$L__BB12_272:
	add.s32 	%r1889, %r1874, 160;
	setp.ge.s32 	%p175, %r1889, %r386;
	@%p175 bra 	$L__BB12_274;
	ld.global.u32 	%r2271, [%rd23+640];
$L__BB12_274:
	add.s32 	%r1892, %r1874, 192;
	setp.ge.s32 	%p176, %r1892, %r386;
	@%p176 bra 	$L__BB12_276;
	ld.global.u32 	%r2272, [%rd23+768];
$L__BB12_276:
	add.s32 	%r1895, %r1874, 224;
	setp.ge.s32 	%p177, %r1895, %r386;
	@%p177 bra 	$L__BB12_278;
	ld.param.u64 	%rd445, [_ZN3cub18CUB_300001_SM_10006detail10radix_sort29DeviceRadixSortOnesweepKernelINS1_5radix10policy_hubIiiyE10Policy1000ELNS0_9SortOrderE1EiiyiiNS1_21identity_decomposer_tEEEvPT5_SB_PT3_PKSC_PT1_PKSG_PT2_PKSK_T4_iiT6__param_7];
	cvta.to.global.u64 	%rd259, %rd445;
	cvt.s64.s32 	%rd260, %r649;
	add.s64 	%rd261, %rd7, %rd260;
	shl.b64 	%rd262, %rd261, 2;
	add.s64 	%rd263, %rd259, %rd262;
	ld.global.u32 	%r2273, [%rd263+896];
$L__BB12_278:
	add.s32 	%r1899, %r1874, 256;
	setp.ge.s32 	%p178, %r1899, %r386;
	@%p178 bra 	$L__BB12_280;
	ld.param.u64 	%rd446, [_ZN3cub18CUB_300001_SM_10006detail10radix_sort29DeviceRadixSortOnesweepKernelINS1_5radix10policy_hubIiiyE10Policy1000ELNS0_9SortOrderE1EiiyiiNS1_21identity_decomposer_tEEEvPT5_SB_PT3_PKSC_PT1_PKSG_PT2_PKSK_T4_iiT6__param_7];
	cvta.to.global.u64 	%rd264, %rd446;
	cvt.s64.s32 	%rd265, %r649;
	add.s64 	%rd266, %rd7, %rd265;
	shl.b64 	%rd267, %rd266, 2;
	add.s64 	%rd268, %rd264, %rd267;
	ld.global.u32 	%r2274, [%rd268+1024];
$L__BB12_280:
	add.s32 	%r1903, %r1874, 288;
	setp.ge.s32 	%p179, %r1903, %r386;
	@%p179 bra 	$L__BB12_282;
	ld.param.u64 	%rd447, [_ZN3cub18CUB_300001_SM_10006detail10radix_sort29DeviceRadixSortOnesweepKernelINS1_5radix10policy_hubIiiyE10Policy1000ELNS0_9SortOrderE1EiiyiiNS1_21identity_decomposer_tEEEvPT5_SB_PT3_PKSC_PT1_PKSG_PT2_PKSK_T4_iiT6__param_7];
	cvta.to.global.u64 	%rd269, %rd447;
	cvt.s64.s32 	%rd270, %r649;
	add.s64 	%rd271, %rd7, %rd270;
	shl.b64 	%rd272, %rd271, 2;
	add.s64 	%rd273, %rd269, %rd272;
	ld.global.u32 	%r2275, [%rd273+1152];
$L__BB12_282:
	add.s32 	%r1907, %r1874, 320;
	setp.ge.s32 	%p180, %r1907, %r386;
	@%p180 bra 	$L__BB12_284;
	ld.param.u64 	%rd448, [_ZN3cub18CUB_300001_SM_10006detail10radix_sort29DeviceRadixSortOnesweepKernelINS1_5radix10policy_hubIiiyE10Policy1000ELNS0_9SortOrderE1EiiyiiNS1_21identity_decomposer_tEEEvPT5_SB_PT3_PKSC_PT1_PKSG_PT2_PKSK_T4_iiT6__param_7];
	cvta.to.global.u64 	%rd274, %rd448;
	cvt.s64.s32 	%rd275, %r649;
	add.s64 	%rd276, %rd7, %rd275;
	shl.b64 	%rd277, %rd276, 2;
	add.s64 	%rd278, %rd274, %rd277;
	ld.global.u32 	%r2276, [%rd278+1280];
$L__BB12_284:
	add.s32 	%r1911, %r1874, 352;
	setp.ge.s32 	%p181, %r1911, %r386;
	@%p181 bra 	$L__BB12_286;
	ld.param.u64 	%rd449, [_ZN3cub18CUB_300001_SM_10006detail10radix_sort29DeviceRadixSortOnesweepKernelINS1_5radix10policy_hubIiiyE10Policy1000ELNS0_9SortOrderE1EiiyiiNS1_21identity_decomposer_tEEEvPT5_SB_PT3_PKSC_PT1_PKSG_PT2_PKSK_T4_iiT6__param_7];
	cvta.to.global.u64 	%rd279, %rd449;
	mul.lo.s32 	%r1912, %r3, 6528;
	cvt.s64.s32 	%rd280, %r1912;
	add.s64 	%rd281, %rd7, %rd280;
	shl.b64 	%rd282, %rd281, 2;
	add.s64 	%rd283, %rd279, %rd282;
	ld.global.u32 	%r2277, [%rd283+1408];
$L__BB12_286:
	add.s32 	%r1915, %r1874, 384;
	setp.ge.s32 	%p182, %r1915, %r386;
	@%p182 bra 	$L__BB12_288;
	ld.param.u64 	%rd450, [_ZN3cub18CUB_300001_SM_10006detail10radix_sort29DeviceRadixSortOnesweepKernelINS1_5radix10policy_hubIiiyE10Policy1000ELNS0_9SortOrderE1EiiyiiNS1_21identity_decomposer_tEEEvPT5_SB_PT3_PKSC_PT1_PKSG_PT2_PKSK_T4_iiT6__param_7];
	cvta.to.global.u64 	%rd284, %rd450;
	mul.lo.s32 	%r1916, %r3, 6528;
	cvt.s64.s32 	%rd285, %r1916;
	add.s64 	%rd286, %rd7, %rd285;
	shl.b64 	%rd287, %rd286, 2;
	add.s64 	%rd288, %rd284, %rd287;
	ld.global.u32 	%r2278, [%rd288+1536];
$L__BB12_288:
	cvt.u32.u64 	%r1918, %rd7;
	add.s32 	%r1919, %r1918, 416;
	setp.ge.s32 	%p183, %r1919, %r386;
	@%p183 bra 	$L__BB12_290;
	ld.param.u64 	%rd451, [_ZN3cub18CUB_300001_SM_10006detail10radix_sort29DeviceRadixSortOnesweepKernelINS1_5radix10policy_hubIiiyE10Policy1000ELNS0_9SortOrderE1EiiyiiNS1_21identity_decomposer_tEEEvPT5_SB_PT3_PKSC_PT1_PKSG_PT2_PKSK_T4_iiT6__param_7];
	cvta.to.global.u64 	%rd289, %rd451;
	mul.lo.s32 	%r1920, %r3, 6528;
	cvt.s64.s32 	%rd290, %r1920;
	add.s64 	%rd291, %rd7, %rd290;
	shl.b64 	%rd292, %rd291, 2;
	add.s64 	%rd293, %rd289, %rd292;
	ld.global.u32 	%r2279, [%rd293+1664];
$L__BB12_290:
	cvt.u32.u64 	%r1922, %rd7;
	add.s32 	%r1923, %r1922, 448;
	setp.ge.s32 	%p184, %r1923, %r386;
	@%p184 bra 	$L__BB12_292;
	ld.param.u64 	%rd452, [_ZN3cub18CUB_300001_SM_10006detail10radix_sort29DeviceRadixSortOnesweepKernelINS1_5radix10policy_hubIiiyE10Policy1000ELNS0_9SortOrderE1EiiyiiNS1_21identity_decomposer_tEEEvPT5_SB_PT3_PKSC_PT1_PKSG_PT2_PKSK_T4_iiT6__param_7];
	cvta.to.global.u64 	%rd294, %rd452;
	mul.lo.s32 	%r1924, %r3, 6528;
	cvt.s64.s32 	%rd295, %r1924;
	add.s64 	%rd296, %rd7, %rd295;
	shl.b64 	%rd297, %rd296, 2;
	add.s64 	%rd298, %rd294, %rd297;
	ld.global.u32 	%r2280, [%rd298+1792];
$L__BB12_292:
	cvt.u32.u64 	%r1926, %rd7;
	add.s32 	%r1927, %r1926, 480;
	setp.ge.s32 	%p185, %r1927, %r386;
	@%p185 bra 	$L__BB12_294;
	ld.param.u64 	%rd453, [_ZN3cub18CUB_300001_SM_10006detail10radix_sort29DeviceRadixSortOnesweepKernelINS1_5radix10policy_hubIiiyE10Policy1000ELNS0_9SortOrderE1EiiyiiNS1_21identity_decomposer_tEEEvPT5_SB_PT3_PKSC_PT1_PKSG_PT2_PKSK_T4_iiT6__param_7];
	cvta.to.global.u64 	%rd299, %rd453;
	mul.lo.s32 	%r1928, %r3, 6528;
	cvt.s64.s32 	%rd300, %r1928;
	add.s64 	%rd301, %rd7, %rd300;
	shl.b64 	%rd302, %rd301, 2;
	add.s64 	%rd303, %rd299, %rd302;
	ld.global.u32 	%r2281, [%rd303+1920];
$L__BB12_294:
	cvt.u32.u64 	%r1930, %rd7;
	add.s32 	%r1931, %r1930, 512;
	setp.ge.s32 	%p186, %r1931, %r386;
	@%p186 bra 	$L__BB12_296;
	ld.param.u64 	%rd454, [_ZN3cub18CUB_300001_SM_10006detail10radix_sort29DeviceRadixSortOnesweepKernelINS1_5radix10policy_hubIiiyE10Policy1000ELNS0_9SortOrderE1EiiyiiNS1_21identity_decomposer_tEEEvPT5_SB_PT3_PKSC_PT1_PKSG_PT2_PKSK_T4_iiT6__param_7];
	cvta.to.global.u64 	%rd304, %rd454;
	mov.u32 	%r1932, %tid.x;
	and.b32  	%r1933, %r1932, 992;
	mul.lo.s32 	%r1934, %r1933, 17;
	and.b32  	%r1935, %r1932, 31;
	or.b32  	%r1936, %r1934, %r1935;
	cvt.u64.u32 	%rd305, %r1936;
	mul.lo.s32 	%r1937, %r3, 6528;
	cvt.s64.s32 	%rd306, %r1937;
	add.s64 	%rd307, %rd305, %rd306;
	shl.b64 	%rd308, %rd307, 2;
	add.s64 	%rd309, %rd304, %rd308;
	ld.global.u32 	%r2282, [%rd309+2048];
$L__BB12_296:
	ld.param.u32 	%r2092, [_ZN3cub18CUB_300001_SM_10006detail10radix_sort29DeviceRadixSortOnesweepKernelINS1_5radix10policy_hubIiiyE10Policy1000ELNS0_9SortOrderE1EiiyiiNS1_21identity_decomposer_tEEEvPT5_SB_PT3_PKSC_PT1_PKSG_PT2_PKSK_T4_iiT6__param_8];
	ld.param.u64 	%rd441, [_ZN3cub18CUB_300001_SM_10006detail10radix_sort29DeviceRadixSortOnesweepKernelINS1_5radix10policy_hubIiiyE10Policy1000ELNS0_9SortOrderE1EiiyiiNS1_21identity_decomposer_tEEEvPT5_SB_PT3_PKSC_PT1_PKSG_PT2_PKSK_T4_iiT6__param_6];
	cvta.to.global.u64 	%rd24, %rd441;
	mov.u32 	%r437, %tid.x;
	cvt.u64.u32 	%rd25, %r437;
	shl.b32 	%r1938, %r437, 2;
	mov.u32 	%r1939, _ZZN3cub18CUB_300001_SM_10006detail10radix_sort29DeviceRadixSortOnesweepKernelINS1_5radix10policy_hubIiiyE10Policy1000ELNS0_9SortOrderE1EiiyiiNS1_21identity_decomposer_tEEEvPT5_SB_PT3_PKSC_PT1_PKSG_PT2_PKSK_T4_iiT6_E1s;
	add.s32 	%r438, %r1939, %r1938;
	mad.lo.s32 	%r1940, %r3, 6528, 6528;
	setp.gt.s32 	%p187, %r1940, %r2092;
	bar.sync 	0;
	st.shared.u32 	[%r323+-4], %r2266;
	st.shared.u32 	[%r324+-4], %r2267;
	st.shared.u32 	[%r325+-4], %r2268;
	st.shared.u32 	[%r326+-4], %r2269;
	st.shared.u32 	[%r327+-4], %r2270;
	st.shared.u32 	[%r328+-4], %r2271;
	st.shared.u32 	[%r329+-4], %r2272;
	st.shared.u32 	[%r330+-4], %r2273;
	st.shared.u32 	[%r331+-4], %r2274;
	st.shared.u32 	[%r332+-4], %r2275;
	st.shared.u32 	[%r333+-4], %r2276;
	st.shared.u32 	[%r334+-4], %r2277;
	st.shared.u32 	[%r335+-4], %r2278;
	st.shared.u32 	[%r336+-4], %r2279;
	st.shared.u32 	[%r337+-4], %r2280;
	st.shared.u32 	[%r338+-4], %r2281;
	st.shared.u32 	[%r339+-4], %r2282;
	bar.sync 	0;
	@%p187 bra 	$L__BB12_298;
	ld.shared.u32 	%r1941, [%r438];
	shl.b32 	%r1942, %r352, 3;
	add.s32 	%r1944, %r1939, 26112;
	add.s32 	%r1945, %r1944, %r1942;
	ld.shared.u64 	%rd310, [%r1945];
	add.s64 	%rd311, %rd310, %rd25;
	shl.b64 	%rd312, %rd311, 2;
	add.s64 	%rd313, %rd24, %rd312;
	st.global.u32 	[%rd313], %r1941;
	bar.warp.sync 	-1;
	ld.shared.u32 	%r1946, [%r438+1536];
	shl.b32 	%r1947, %r353, 3;
	add.s32 	%r1948, %r1944, %r1947;
	ld.shared.u64 	%rd314, [%r1948];
	add.s64 	%rd315, %rd314, %rd25;
	shl.b64 	%rd316, %rd315, 2;
	add.s64 	%rd317, %rd24, %rd316;
	st.global.u32 	[%rd317+1536], %r1946;
	bar.warp.sync 	-1;
	ld.shared.u32 	%r1949, [%r438+3072];
	shl.b32 	%r1950, %r354, 3;
	add.s32 	%r1951, %r1944, %r1950;
	ld.shared.u64 	%rd318, [%r1951];
	add.s64 	%rd319, %rd318, %rd25;
	shl.b64 	%rd320, %rd319, 2;
	add.s64 	%rd321, %rd24, %rd320;
	st.global.u32 	[%rd321+3072], %r1949;
	bar.warp.sync 	-1;
	ld.shared.u32 	%r1952, [%r438+4608];
	shl.b32 	%r1953, %r355, 3;
	add.s32 	%r1954, %r1944, %r1953;
	ld.shared.u64 	%rd322, [%r1954];
	add.s64 	%rd323, %rd322, %rd25;
	shl.b64 	%rd324, %rd323, 2;
	add.s64 	%rd325, %rd24, %rd324;
	st.global.u32 	[%rd325+4608], %r1952;
	bar.warp.sync 	-1;
	ld.shared.u32 	%r1955, [%r438+6144];
	shl.b32 	%r1956, %r356, 3;
	add.s32 	%r1957, %r1944, %r1956;
	ld.shared.u64 	%rd326, [%r1957];
	add.s64 	%rd327, %rd326, %rd25;
	shl.b64 	%rd328, %rd327, 2;
	add.s64 	%rd329, %rd24, %rd328;
	st.global.u32 	[%rd329+6144], %r1955;
	bar.warp.sync 	-1;
	ld.shared.u32 	%r1958, [%r438+7680];
	shl.b32 	%r1959, %r357, 3;
	add.s32 	%r1960, %r1944, %r1959;
	ld.shared.u64 	%rd330, [%r1960];
	add.s64 	%rd331, %rd330, %rd25;
	shl.b64 	%rd332, %rd331, 2;
	add.s64 	%rd333, %rd24, %rd332;
	st.global.u32 	[%rd333+7680], %r1958;
	bar.warp.sync 	-1;
	ld.shared.u32 	%r1961, [%r438+9216];
	shl.b32 	%r1962, %r358, 3;
	add.s32 	%r1963, %r1944, %r1962;
	ld.shared.u64 	%rd334, [%r1963];
	add.s64 	%rd335, %rd334, %rd25;
	shl.b64 	%rd336, %rd335, 2;
	add.s64 	%rd337, %rd24, %rd336;
	st.global.u32 	[%rd337+9216], %r1961;
	bar.warp.sync 	-1;
	ld.shared.u32 	%r1964, [%r438+10752];
	shl.b32 	%r1965, %r359, 3;
	add.s32 	%r1966, %r1944, %r1965;
	ld.shared.u64 	%rd338, [%r1966];
	add.s64 	%rd339, %rd338, %rd25;
	shl.b64 	%rd340, %rd339, 2;
	add.s64 	%rd341, %rd24, %rd340;
	st.global.u32 	[%rd341+10752], %r1964;
	bar.warp.sync 	-1;
	ld.shared.u32 	%r1967, [%r438+12288];
	shl.b32 	%r1968, %r360, 3;
	add.s32 	%r1969, %r1944, %r1968;
	ld.shared.u64 	%rd342, [%r1969];
	add.s64 	%rd343, %rd342, %rd25;
	shl.b64 	%rd344, %rd343, 2;
	add.s64 	%rd345, %rd24, %rd344;
	st.global.u32 	[%rd345+12288], %r1967;
	bar.warp.sync 	-1;
	ld.shared.u32 	%r1970, [%r438+13824];
	shl.b32 	%r1971, %r361, 3;
	add.s32 	%r1972, %r1944, %r1971;
	ld.shared.u64 	%rd346, [%r1972];
	add.s64 	%rd347, %rd346, %rd25;
	shl.b64 	%rd348, %rd347, 2;
	add.s64 	%rd349, %rd24, %rd348;
	st.global.u32 	[%rd349+13824], %r1970;
	bar.warp.sync 	-1;
	ld.shared.u32 	%r1973, [%r438+15360];
	shl.b32 	%r1974, %r362, 3;
	add.s32 	%r1975, %r1944, %r1974;
	ld.shared.u64 	%rd350, [%r1975];
	add.s64 	%rd351, %rd350, %rd25;
	shl.b64 	%rd352, %rd351, 2;
	add.s64 	%rd353, %rd24, %rd352;
	st.global.u32 	[%rd353+15360], %r1973;
	bar.warp.sync 	-1;
	ld.shared.u32 	%r1976, [%r438+16896];
	shl.b32 	%r1977, %r363, 3;
	add.s32 	%r1978, %r1944, %r1977;
	ld.shared.u64 	%rd354, [%r1978];
	add.s64 	%rd355, %rd354, %rd25;
	shl.b64 	%rd356, %rd355, 2;
	add.s64 	%rd357, %rd24, %rd356;
	st.global.u32 	[%rd357+16896], %r1976;
	bar.warp.sync 	-1;
	ld.shared.u32 	%r1979, [%r438+18432];
	shl.b32 	%r1980, %r364, 3;
	add.s32 	%r1981, %r1944, %r1980;
	ld.shared.u64 	%rd358, [%r1981];
	add.s64 	%rd359, %rd358, %rd25;
	shl.b64 	%rd360, %rd359, 2;
	add.s64 	%rd361, %rd24, %rd360;
	st.global.u32 	[%rd361+18432], %r1979;
	bar.warp.sync 	-1;
	ld.shared.u32 	%r1982, [%r438+19968];
	shl.b32 	%r1983, %r365, 3;
	add.s32 	%r1984, %r1944, %r1983;
	ld.shared.u64 	%rd362, [%r1984];
	add.s64 	%rd363, %rd362, %rd25;
	shl.b64 	%rd364, %rd363, 2;
	add.s64 	%rd365, %rd24, %rd364;
	st.global.u32 	[%rd365+19968], %r1982;
	bar.warp.sync 	-1;
	ld.shared.u32 	%r1985, [%r438+21504];
	shl.b32 	%r1986, %r366, 3;
	add.s32 	%r1987, %r1944, %r1986;
	ld.shared.u64 	%rd366, [%r1987];
	add.s64 	%rd367, %rd366, %rd25;
	shl.b64 	%rd368, %rd367, 2;
	add.s64 	%rd369, %rd24, %rd368;
	st.global.u32 	[%rd369+21504], %r1985;
	bar.warp.sync 	-1;
	ld.shared.u32 	%r1988, [%r438+23040];
	shl.b32 	%r1989, %r367, 3;
	add.s32 	%r1990, %r1944, %r1989;
	ld.shared.u64 	%rd370, [%r1990];
	add.s64 	%rd371, %rd370, %rd25;
	shl.b64 	%rd372, %rd371, 2;
	add.s64 	%rd373, %rd24, %rd372;
	st.global.u32 	[%rd373+23040], %r1988;
	bar.warp.sync 	-1;
	ld.shared.u32 	%r1991, [%r438+24576];
	shl.b32 	%r1992, %r368, 3;
	add.s32 	%r1993, %r1944, %r1992;
	ld.shared.u64 	%rd374, [%r1993];
	add.s64 	%rd375, %rd374, %rd25;
	shl.b64 	%rd376, %rd375, 2;
	add.s64 	%rd377, %rd24, %rd376;
	st.global.u32 	[%rd377+24576], %r1991;
	bar.warp.sync 	-1;
	bra.uni 	$L__BB12_333;
$L__BB12_298:
	ld.param.u32 	%r2093, [_ZN3cub18CUB_300001_SM_10006detail10radix_sort29DeviceRadixSortOnesweepKernelINS1_5radix10policy_hubIiiyE10Policy1000ELNS0_9SortOrderE1EiiyiiNS1_21identity_decomposer_tEEEvPT5_SB_PT3_PKSC_PT1_PKSG_PT2_PKSK_T4_iiT6__param_8];
	mad.lo.s32 	%r439, %r3, -6528, %r2093;
	shl.b32 	%r1994, %r352, 3;
	add.s32 	%r1996, %r1939, %r1994;
	ld.shared.u64 	%rd26, [%r1996+26112];
	setp.ge.s32 	%p188, %r437, %r439;
	@%p188 bra 	$L__BB12_300;
	ld.shared.u32 	%r1997, [%r438];
	add.s64 	%rd378, %rd26, %rd25;
	shl.b64 	%rd379, %rd378, 2;
	add.s64 	%rd380, %rd24, %rd379;
	st.global.u32 	[%rd380], %r1997;
$L__BB12_300:
	bar.warp.sync 	-1;
	shl.b32 	%r1998, %r353, 3;
	add.s32 	%r2000, %r1939, %r1998;
	ld.shared.u64 	%rd27, [%r2000+26112];
	add.s32 	%r2001, %r437, 384;
	setp.ge.s32 	%p189, %r2001, %r439;
	@%p189 bra 	$L__BB12_302;
	ld.shared.u32 	%r2002, [%r438+1536];
	add.s64 	%rd381, %rd27, %rd25;
	shl.b64 	%rd382, %rd381, 2;
	add.s64 	%rd383, %rd24, %rd382;
	st.global.u32 	[%rd383+1536], %r2002;
$L__BB12_302:
	bar.warp.sync 	-1;
	shl.b32 	%r2003, %r354, 3;
	add.s32 	%r2005, %r1939, %r2003;
	ld.shared.u64 	%rd28, [%r2005+26112];
	add.s32 	%r2006, %r437, 768;
	setp.ge.s32 	%p190, %r2006, %r439;
	@%p190 bra 	$L__BB12_304;
	ld.shared.u32 	%r2007, [%r438+3072];
	add.s64 	%rd384, %rd28, %rd25;
	shl.b64 	%rd385, %rd384, 2;
	add.s64 	%rd386, %rd24, %rd385;
	st.global.u32 	[%rd386+3072], %r2007;
$L__BB12_304:
	bar.warp.sync 	-1;
	shl.b32 	%r2008, %r355, 3;
	add.s32 	%r2010, %r1939, %r2008;
	ld.shared.u64 	%rd29, [%r2010+26112];
	add.s32 	%r2011, %r437, 1152;
	setp.ge.s32 	%p191, %r2011, %r439;
	@%p191 bra 	$L__BB12_306;
	ld.shared.u32 	%r2012, [%r438+4608];
	add.s64 	%rd387, %rd29, %rd25;
	shl.b64 	%rd388, %rd387, 2;
	add.s64 	%rd389, %rd24, %rd388;
	st.global.u32 	[%rd389+4608], %r2012;
$L__BB12_306:
	bar.warp.sync 	-1;
	shl.b32 	%r2013, %r356, 3;
	add.s32 	%r2015, %r1939, %r2013;
	ld.shared.u64 	%rd30, [%r2015+26112];
	add.s32 	%r2016, %r437, 1536;
	setp.ge.s32 	%p192, %r2016, %r439;
	@%p192 bra 	$L__BB12_308;
	ld.shared.u32 	%r2017, [%r438+6144];
	add.s64 	%rd390, %rd30, %rd25;
	shl.b64 	%rd391, %rd390, 2;
	add.s64 	%rd392, %rd24, %rd391;
	st.global.u32 	[%rd392+6144], %r2017;
$L__BB12_308:
	bar.warp.sync 	-1;
	shl.b32 	%r2018, %r357, 3;
	add.s32 	%r2020, %r1939, %r2018;
	ld.shared.u64 	%rd31, [%r2020+26112];
	add.s32 	%r2021, %r437, 1920;
	setp.ge.s32 	%p193, %r2021, %r439;
	@%p193 bra 	$L__BB12_310;
	ld.shared.u32 	%r2022, [%r438+7680];
	add.s64 	%rd393, %rd31, %rd25;
	shl.b64 	%rd394, %rd393, 2;
	add.s64 	%rd395, %rd24, %rd394;
	st.global.u32 	[%rd395+7680], %r2022;
$L__BB12_310:
	bar.warp.sync 	-1;
	shl.b32 	%r2023, %r358, 3;
	add.s32 	%r2025, %r1939, %r2023;
	ld.shared.u64 	%rd32, [%r2025+26112];
	add.s32 	%r2026, %r437, 2304;
	setp.ge.s32 	%p194, %r2026, %r439;
	@%p194 bra 	$L__BB12_312;
	ld.shared.u32 	%r2027, [%r438+9216];
	add.s64 	%rd396, %rd32, %rd25;
	shl.b64 	%rd397, %rd396, 2;
	add.s64 	%rd398, %rd24, %rd397;
	st.global.u32 	[%rd398+9216], %r2027;
$L__BB12_312:
	bar.warp.sync 	-1;
	shl.b32 	%r2028, %r359, 3;
	add.s32 	%r2030, %r1939, %r2028;
	ld.shared.u64 	%rd33, [%r2030+26112];
	add.s32 	%r2031, %r437, 2688;
	setp.ge.s32 	%p195, %r2031, %r439;
	@%p195 bra 	$L__BB12_314;
	ld.shared.u32 	%r2032, [%r438+10752];
	add.s64 	%rd399, %rd33, %rd25;
	shl.b64 	%rd400, %rd399, 2;
	add.s64 	%rd401, %rd24, %rd400;
	st.global.u32 	[%rd401+10752], %r2032;
$L__BB12_314:
	bar.warp.sync 	-1;
	shl.b32 	%r2033, %r360, 3;
	add.s32 	%r2035, %r1939, %r2033;
	ld.shared.u64 	%rd34, [%r2035+26112];
	or.b32  	%r2036, %r437, 3072;
	setp.ge.s32 	%p196, %r2036, %r439;
	@%p196 bra 	$L__BB12_316;
	ld.shared.u32 	%r2037, [%r438+12288];
	add.s64 	%rd402, %rd34, %rd25;
	shl.b64 	%rd403, %rd402, 2;
	add.s64 	%rd404, %rd24, %rd403;
	st.global.u32 	[%rd404+12288], %r2037;
$L__BB12_316:
	bar.warp.sync 	-1;
	shl.b32 	%r2038, %r361, 3;
	add.s32 	%r2040, %r1939, %r2038;
	ld.shared.u64 	%rd35, [%r2040+26112];
	add.s32 	%r2041, %r437, 3456;
	setp.ge.s32 	%p197, %r2041, %r439;
	@%p197 bra 	$L__BB12_318;
	ld.shared.u32 	%r2042, [%r438+13824];
	add.s64 	%rd405, %rd35, %rd25;
	shl.b64 	%rd406, %rd405, 2;
	add.s64 	%rd407, %rd24, %rd406;
	st.global.u32 	[%rd407+13824], %r2042;
$L__BB12_318:
	bar.warp.sync 	-1;
	shl.b32 	%r2043, %r362, 3;
	add.s32 	%r2045, %r1939, %r2043;
	ld.shared.u64 	%rd36, [%r2045+26112];
	add.s32 	%r2046, %r437, 3840;
	setp.ge.s32 	%p198, %r2046, %r439;
	@%p198 bra 	$L__BB12_320;
	ld.shared.u32 	%r2047, [%r438+15360];
	add.s64 	%rd408, %rd36, %rd25;
	shl.b64 	%rd409, %rd408, 2;
	add.s64 	%rd410, %rd24, %rd409;
	st.global.u32 	[%rd410+15360], %r2047;
$L__BB12_320:
	bar.warp.sync 	-1;
	shl.b32 	%r2048, %r363, 3;
	add.s32 	%r2050, %r1939, %r2048;
	ld.shared.u64 	%rd37, [%r2050+26112];
	add.s32 	%r2051, %r437, 4224;
	setp.ge.s32 	%p199, %r2051, %r439;
	@%p199 bra 	$L__BB12_322;
	ld.shared.u32 	%r2052, [%r438+16896];
	add.s64 	%rd411, %rd37, %rd25;
	shl.b64 	%rd412, %rd411, 2;
	add.s64 	%rd413, %rd24, %rd412;
	st.global.u32 	[%rd413+16896], %r2052;
$L__BB12_322:
	bar.warp.sync 	-1;
	shl.b32 	%r2053, %r364, 3;
	add.s32 	%r2055, %r1939, %r2053;
	ld.shared.u64 	%rd38, [%r2055+26112];
	add.s32 	%r2056, %r437, 4608;
	setp.ge.s32 	%p200, %r2056, %r439;
	@%p200 bra 	$L__BB12_324;
	ld.shared.u32 	%r2057, [%r438+18432];
	add.s64 	%rd414, %rd38, %rd25;
	shl.b64 	%rd415, %rd414, 2;
	add.s64 	%rd416, %rd24, %rd415;
	st.global.u32 	[%rd416+18432], %r2057;
$L__BB12_324:
	bar.warp.sync 	-1;
	shl.b32 	%r2058, %r365, 3;
	add.s32 	%r2060, %r1939, %r2058;
	ld.shared.u64 	%rd39, [%r2060+26112];
	add.s32 	%r2061, %r437, 4992;
	setp.ge.s32 	%p201, %r2061, %r439;
	@%p201 bra 	$L__BB12_326;
	ld.shared.u32 	%r2062, [%r438+19968];
	add.s64 	%rd417, %rd39, %rd25;
	shl.b64 	%rd418, %rd417, 2;
	add.s64 	%rd419, %rd24, %rd418;
	st.global.u32 	[%rd419+19968], %r2062;
$L__BB12_326:
	bar.warp.sync 	-1;
	shl.b32 	%r2063, %r366, 3;
	add.s32 	%r2065, %r1939, %r2063;
	ld.shared.u64 	%rd40, [%r2065+26112];
	add.s32 	%r2066, %r437, 5376;
	setp.ge.s32 	%p202, %r2066, %r439;
	@%p202 bra 	$L__BB12_328;
	ld.shared.u32 	%r2067, [%r438+21504];
	add.s64 	%rd420, %rd40, %rd25;
	shl.b64 	%rd421, %rd420, 2;
	add.s64 	%rd422, %rd24, %rd421;
	st.global.u32 	[%rd422+21504], %r2067;
$L__BB12_328:
	bar.warp.sync 	-1;
	shl.b32 	%r2068, %r367, 3;
	add.s32 	%r2070, %r1939, %r2068;
	ld.shared.u64 	%rd41, [%r2070+26112];
	add.s32 	%r2071, %r437, 5760;
	setp.ge.s32 	%p203, %r2071, %r439;
	@%p203 bra 	$L__BB12_330;
	ld.shared.u32 	%r2072, [%r438+23040];
	add.s64 	%rd423, %rd41, %rd25;
	shl.b64 	%rd424, %rd423, 2;
	add.s64 	%rd425, %rd24, %rd424;
	st.global.u32 	[%rd425+23040], %r2072;
$L__BB12_330:
	bar.warp.sync 	-1;
	shl.b32 	%r2073, %r368, 3;
	add.s32 	%r2075, %r1939, %r2073;
	ld.shared.u64 	%rd426, [%r2075+26112];
	add.s64 	%rd42, %rd426, %rd25;
	or.b32  	%r2076, %r437, 6144;
	setp.ge.s32 	%p204, %r2076, %r439;
	@%p204 bra 	$L__BB12_332;
	ld.shared.u32 	%r2077, [%r438+24576];
	shl.b64 	%rd427, %rd42, 2;
	add.s64 	%rd428, %rd24, %rd427;
	st.global.u32 	[%rd428+24576], %r2077;
$L__BB12_332:
	bar.warp.sync 	-1;
$L__BB12_333:
	ret;

}
.func  (.param .b64 func_retval0) __internal_accurate_pow(
	.param .b64 __internal_accurate_pow_param_0
)
{
	.reg .pred 	%p<8>;
	.reg .b32 	%r<49>;
	.reg .b32 	%f<3>;
	.reg .b64 	%fd<109>;

	ld.param.f64 	%fd10, [__internal_accurate_pow_param_0];
	{
	.reg .b32 %temp; 
	mov.b64 	{%temp, %r46}, %fd10;
	}
	{
	.reg .b32 %temp; 
	mov.b64 	{%r45, %temp}, %fd10;
	}
	shr.u32 	%r47, %r46, 20;
	setp.gt.u32 	%p1, %r46, 1048575;
	@%p1 bra 	$L__BB13_2;
	mul.f64 	%fd11, %fd10, 0d4350000000000000;
	{
	.reg .b32 %temp; 
	mov.b64 	{%temp, %r46}, %fd11;
	}
	{
	.reg .b32 %temp; 
	mov.b64 	{%r45, %temp}, %fd11;
	}
	shr.u32 	%r16, %r46, 20;
	add.s32 	%r47, %r16, -54;
$L__BB13_2:
	add.s32 	%r48, %r47, -1023;
	and.b32  	%r17, %r46, -2146435073;
	or.b32  	%r18, %r17, 1072693248;
	mov.b64 	%fd107, {%r45, %r18};
	setp.lt.u32 	%p2, %r18, 1073127583;
	@%p2 bra 	$L__BB13_4;
	{
	.reg .b32 %temp; 
	mov.b64 	{%r19, %temp}, %fd107;
	}
	{
	.reg .b32 %temp; 
	mov.b64 	{%temp, %r20}, %fd107;
	}
	add.s32 	%r21, %r20, -1048576;
	mov.b64 	%fd107, {%r19, %r21};
	add.s32 	%r48, %r47, -1022;
$L__BB13_4:
	add.f64 	%fd12, %fd107, 0dBFF0000000000000;
	add.f64 	%fd13, %fd107, 0d3FF0000000000000;
	rcp.approx.ftz.f64 	%fd14, %fd13;
	neg.f64 	%fd15, %fd13;
	fma.rn.f64 	%fd16, %fd15, %fd14, 0d3FF0000000000000;
	fma.rn.f64 	%fd17, %fd16, %fd16, %fd16;
	fma.rn.f64 	%fd18, %fd17, %fd14, %fd14;
	mul.f64 	%fd19, %fd12, %fd18;
	fma.rn.f64 	%fd20, %fd12, %fd18, %fd19;
	mul.f64 	%fd21, %fd20, %fd20;
	fma.rn.f64 	%fd22, %fd21, 0d3EB0F5FF7D2CAFE2, 0d3ED0F5D241AD3B5A;
	fma.rn.f64 	%fd23, %fd22, %fd21, 0d3EF3B20A75488A3F;
	fma.rn.f64 	%fd24, %fd23, %fd21, 0d3F1745CDE4FAECD5;
	fma.rn.f64 	%fd25, %fd24, %fd21, 0d3F3C71C7258A578B;
	fma.rn.f64 	%fd26, %fd25, %fd21, 0d3F6249249242B910;
	fma.rn.f64 	%fd27, %fd26, %fd21, 0d3F89999999999DFB;
	sub.f64 	%fd28, %fd12, %fd20;
	add.f64 	%fd29, %fd28, %fd28;
	neg.f64 	%fd30, %fd20;
	fma.rn.f64 	%fd31, %fd30, %fd12, %fd29;
	mul.f64 	%fd32, %fd18, %fd31;
	fma.rn.f64 	%fd33, %fd21, %fd27, 0d3FB5555555555555;
	mov.f64 	%fd34, 0d3FB5555555555555;
	sub.f64 	%fd35, %fd34, %fd33;
	fma.rn.f64 	%fd36, %fd21, %fd27, %fd35;
	add.f64 	%fd37, %fd36, 0dBC46A4CB00B9E7B0;
	add.f64 	%fd38, %fd33, %fd37;
	sub.f64 	%fd39, %fd33, %fd38;
	add.f64 	%fd40, %fd37, %fd39;
	mul.rn.f64 	%fd41, %fd20, %fd20;
	neg.f64 	%fd42, %fd41;
	fma.rn.f64 	%fd43, %fd20, %fd20, %fd42;
	{
	.reg .b32 %temp; 
	mov.b64 	{%r22, %temp}, %fd32;
	}
	{
	.reg .b32 %temp; 
	mov.b64 	{%temp, %r23}, %fd32;
	}
	add.s32 	%r24, %r23, 1048576;
	mov.b64 	%fd44, {%r22, %r24};
	fma.rn.f64 	%fd45, %fd20, %fd44, %fd43;
	mul.rn.f64 	%fd46, %fd41, %fd20;
	neg.f64 	%fd47, %fd46;
	fma.rn.f64 	%fd48, %fd41, %fd20, %fd47;
	fma.rn.f64 	%fd49, %fd41, %fd32, %fd48;
	fma.rn.f64 	%fd50, %fd45, %fd20, %fd49;
	mul.rn.f64 	%fd51, %fd38, %fd46;
	neg.f64 	%fd52, %fd51;
	fma.rn.f64 	%fd53, %fd38, %fd46, %fd52;
	fma.rn.f64 	%fd54, %fd38, %fd50, %fd53;
	fma.rn.f64 	%fd55, %fd40, %fd46, %fd54;
	add.f64 	%fd56, %fd51, %fd55;
	sub.f64 	%fd57, %fd51, %fd56;
	add.f64 	%fd58, %fd55, %fd57;
	add.f64 	%fd59, %fd20, %fd56;
	sub.f64 	%fd60, %fd20, %fd59;
	add.f64 	%fd61, %fd56, %fd60;
	add.f64 	%fd62, %fd58, %fd61;
	add.f64 	%fd63, %fd32, %fd62;
	add.f64 	%fd64, %fd59, %fd63;
	sub.f64 	%fd65, %fd59, %fd64;
	add.f64 	%fd66, %fd63, %fd65;
	xor.b32  	%r25, %r48, -2147483648;
	mov.b32 	%r26, 1127219200;
	mov.b64 	%fd67, {%r25, %r26};
	mov.b32 	%r27, -2147483648;
	mov.b64 	%fd68, {%r27, %r26};
	sub.f64 	%fd69, %fd67, %fd68;
	fma.rn.f64 	%fd70, %fd69, 0d3FE62E42FEFA39EF, %fd64;
	fma.rn.f64 	%fd71, %fd69, 0dBFE62E42FEFA39EF, %fd70;
	sub.f64 	%fd72, %fd71, %fd64;
	sub.f64 	%fd73, %fd66, %fd72;
	fma.rn.f64 	%fd74, %fd69, 0d3C7ABC9E3B39803F, %fd73;
	add.f64 	%fd75, %fd70, %fd74;
	sub.f64 	%fd76, %fd70, %fd75;
	add.f64 	%fd77, %fd74, %fd76;
	mov.f64 	%fd78, 0d4000000000000000;
	{
	.reg .b32 %temp; 
	mov.b64 	{%temp, %r28}, %fd78;
	}
	{
	.reg .b32 %temp; 
	mov.b64 	{%r29, %temp}, %fd78;
	}
	shl.b32 	%r30, %r28, 1;
	setp.gt.u32 	%p3, %r30, -33554433;
	and.b32  	%r31, %r28, -15728641;
	selp.b32 	%r32, %r31, %r28, %p3;
	mov.b64 	%fd79, {%r29, %r32};
	mul.rn.f64 	%fd80, %fd75, %fd79;
	neg.f64 	%fd81, %fd80;
	fma.rn.f64 	%fd82, %fd75, %fd79, %fd81;
	fma.rn.f64 	%fd83, %fd77, %fd79, %fd82;
	add.f64 	%fd4, %fd80, %fd83;
	sub.f64 	%fd84, %fd80, %fd4;
	add.f64 	%fd5, %fd83, %fd84;
	fma.rn.f64 	%fd85, %fd4, 0d3FF71547652B82FE, 0d4338000000000000;
	{
	.reg .b32 %temp; 
	mov.b64 	{%r13, %temp}, %fd85;
	}
	mov.f64 	%fd86, 0dC338000000000000;
	add.rn.f64 	%fd87, %fd85, %fd86;
	fma.rn.f64 	%fd88, %fd87, 0dBFE62E42FEFA39EF, %fd4;
	fma.rn.f64 	%fd89, %fd87, 0dBC7ABC9E3B39803F, %fd88;
	fma.rn.f64 	%fd90, %fd89, 0d3E5ADE1569CE2BDF, 0d3E928AF3FCA213EA;
	fma.rn.f64 	%fd91, %fd90, %fd89, 0d3EC71DEE62401315;
	fma.rn.f64 	%fd92, %fd91, %fd89, 0d3EFA01997C89EB71;
	fma.rn.f64 	%fd93, %fd92, %fd89, 0d3F2A01A014761F65;
	fma.rn.f64 	%fd94, %fd93, %fd89, 0d3F56C16C1852B7AF;
	fma.rn.f64 	%fd95, %fd94, %fd89, 0d3F81111111122322;
	fma.rn.f64 	%fd96, %fd95, %fd89, 0d3FA55555555502A1;
	fma.rn.f64 	%fd97, %fd96, %fd89, 0d3FC5555555555511;
	fma.rn.f64 	%fd98, %fd97, %fd89, 0d3FE000000000000B;
	fma.rn.f64 	%fd99, %fd98, %fd89, 0d3FF0000000000000;
	fma.rn.f64 	%fd100, %fd99, %fd89, 0d3FF0000000000000;
	{
	.reg .b32 %temp; 
	mov.b64 	{%r14, %temp}, %fd100;
	}
	{
	.reg .b32 %temp; 
	mov.b64 	{%temp, %r15}, %fd100;
	}
	shl.b32 	%r33, %r13, 20;
	add.s32 	%r34, %r33, %r15;
	mov.b64 	%fd108, {%r14, %r34};
	{
	.reg .b32 %temp; 
	mov.b64 	{%temp, %r35}, %fd4;
	}
	mov.b32 	%f2, %r35;
	abs.f32 	%f1, %f2;
	setp.lt.f32 	%p4, %f1, 0f4086232B;
	@%p4 bra 	$L__BB13_7;
	setp.lt.f64 	%p5, %fd4, 0d0000000000000000;
	add.f64 	%fd101, %fd4, 0d7FF0000000000000;
	selp.f64 	%fd108, 0d0000000000000000, %fd101, %p5;
	setp.geu.f32 	%p6, %f1, 0f40874800;
	@%p6 bra 	$L__BB13_7;
	shr.u32 	%r36, %r13, 31;
	add.s32 	%r37, %r13, %r36;
	shr.s32 	%r38, %r37, 1;
	shl.b32 	%r39, %r38, 20;
	add.s32 	%r40, %r15, %r39;
	mov.b64 	%fd102, {%r14, %r40};
	sub.s32 	%r41, %r13, %r38;
	shl.b32 	%r42, %r41, 20;
	add.s32 	%r43, %r42, 1072693248;
	mov.b32 	%r44, 0;
	mov.b64 	%fd103, {%r44, %r43};
	mul.f64 	%fd108, %fd103, %fd102;
$L__BB13_7:
	abs.f64 	%fd104, %fd108;
	setp.eq.f64 	%p7, %fd104, 0d7FF0000000000000;
	fma.rn.f64 	%fd105, %fd108, %fd5, %fd108;
	selp.f64 	%fd106, %fd108, %fd105, %p7;
	st.param.f64 	[func_retval0], %fd106;
	ret;

}


// ===== COMPILED SASS (sm_100) =====

	.target	sm_100

	.elftype	@"ET_EXEC"


//--------------------- .note.nv.tkinfo           --------------------------
	.section	.note.nv.tkinfo,"",@"SHT_NOTE"
	.sectionflags	@"SHF_NOTE_NV_TKINFO"
	.tkinfo
        /*0018*/ 	.word	0x00000002
        /*0030*/ 	.string	""
        /*0030*/ 	.string	"ptxas"
        /*0030*/ 	.string	"Cuda compilation tools, release 13.0, V13.0.88"
        /*0030*/ 	.string	"Build cuda_13.0.r13.0/compiler.36424714_0"
        /*0030*/ 	.string	"-arch sm_100 -m 64 "



//--------------------- .note.nv.cuinfo           --------------------------
	.section	.note.nv.cuinfo,"",@"SHT_NOTE"
	.sectionflags	@"SHF_NOTE_NV_CUINFO"
        /*0018*/ 	.short	0x0002
        /*001a*/ 	.short	0x0064
        /*001c*/ 	.short	0x0082
	.zero		2


//--------------------- .nv.info                  --------------------------
	.section	.nv.info,"",@"SHT_CUDA_INFO"
	.align	4


	//----- nvinfo : EIATTR_REGCOUNT
	.align		4
        /*0000*/ 	.byte	0x04, 0x2f
        /*0002*/ 	.short	(.L_58 - .L_57)
	.align		4
.L_57:
        /*0004*/ 	.word	index@(_Z7myprintPfi)
        /*0008*/ 	.word	0x00000018


	//----- nvinfo : EIATTR_FRAME_SIZE
	.align		4
.L_58:
        /*000c*/ 	.byte	0x04, 0x11
        /*000e*/ 	.short	(.L_60 - .L_59)
	.align		4
.L_59:
        /*0010*/ 	.word	index@(_Z7myprintPfi)
        /*0014*/ 	.word	0x00000008


	//----- nvinfo : EIATTR_REGCOUNT
	.align		4
.L_60:
        /*0018*/ 	.byte	0x04, 0x2f
        /*001a*/ 	.short	(.L_62 - .L_61)
	.align		4
.L_61:
        /*001c*/ 	.word	index@(_Z13initialise_nnPfPj)
        /*0020*/ 	.word	0x0000000a


	//----- nvinfo : EIATTR_FRAME_SIZE
	.align		4
.L_62:
        /*0024*/ 	.byte	0x04, 0x11
        /*0026*/ 	.short	(.L_64 - .L_63)
	.align		4
.L_63:
        /*0028*/ 	.word	index@(_Z13initialise_nnPfPj)
        /*002c*/ 	.word	0x00000000


	//----- nvinfo : EIATTR_REGCOUNT
	.align		4
.L_64:
        /*0030*/ 	.byte	0x04, 0x2f
        /*0032*/ 	.short	(.L_66 - .L_65)
	.align		4
.L_65:
        /*0034*/ 	.word	index@(_Z9play_gamePfPiPjS1_i)
        /*0038*/ 	.word	0x00000047


	//----- nvinfo : EIATTR_FRAME_SIZE
	.align		4
.L_66:
        /*003c*/ 	.byte	0x04, 0x11
        /*003e*/ 	.short	(.L_68 - .L_67)
	.align		4
.L_67:
        /*0040*/ 	.word	index@($_Z9play_gamePfPiPjS1_i$__internal_accurate_pow)
        /*0044*/ 	.word	0x00000320


	//----- nvinfo : EIATTR_FRAME_SIZE
	.align		4
.L_68:
        /*0048*/ 	.byte	0x04, 0x11
        /*004a*/ 	.short	(.L_70 - .L_69)
	.align		4
.L_69:
        /*004c*/ 	.word	index@($__internal_3_$__cuda_sm3x_div_rn_noftz_f32_slowpath)
        /*0050*/ 	.word	0x00000320


	//----- nvinfo : EIATTR_FRAME_SIZE
	.align		4
.L_70:
        /*0054*/ 	.byte	0x04, 0x11
        /*0056*/ 	.short	(.L_72 - .L_71)
	.align		4
.L_71:
        /*0058*/ 	.word	index@($__internal_2_$__cuda_sm20_dsqrt_rn_f64_mediumpath_v1)
        /*005c*/ 	.word	0x00000320


	//----- nvinfo : EIATTR_FRAME_SIZE
	.align		4
.L_72:
        /*0060*/ 	.byte	0x04, 0x11
        /*0062*/ 	.short	(.L_74 - .L_73)
	.align		4
.L_73:
        /*0064*/ 	.word	index@($__internal_1_$__cuda_sm20_dblrcp_rn_slowpath_v3)
        /*0068*/ 	.word	0x00000320


	//----- nvinfo : EIATTR_FRAME_SIZE
	.align		4
.L_74:
        /*006c*/ 	.byte	0x04, 0x11
        /*006e*/ 	.short	(.L_76 - .L_75)
	.align		4
.L_75:
        /*0070*/ 	.word	index@(_Z9play_gamePfPiPjS1_i)
        /*0074*/ 	.word	0x00000320


	//----- nvinfo : EIATTR_REGCOUNT
	.align		4
.L_76:
        /*0078*/ 	.byte	0x04, 0x2f
        /*007a*/ 	.short	(.L_78 - .L_77)
	.align		4
.L_77:
        /*007c*/ 	.word	index@(_Z10select_topPfS_Pi)
        /*0080*/ 	.word	0x0000000c


	//----- nvinfo : EIATTR_FRAME_SIZE
	.align		4
.L_78:
        /*0084*/ 	.byte	0x04, 0x11
        /*0086*/ 	.short	(.L_80 - .L_79)
	.align		4
.L_79:
        /*0088*/ 	.word	index@(_Z10select_topPfS_Pi)
        /*008c*/ 	.word	0x00000000


	//----- nvinfo : EIATTR_REGCOUNT
	.align		4
.L_80:
        /*0090*/ 	.byte	0x04, 0x2f
        /*0092*/ 	.short	(.L_82 - .L_81)
	.align		4
.L_81:
        /*0094*/ 	.word	index@(_Z8myprint1PiS_)
        /*0098*/ 	.word	0x0000001d


	//----- nvinfo : EIATTR_FRAME_SIZE
	.align		4
.L_82:
        /*009c*/ 	.byte	0x04, 0x11
        /*009e*/ 	.short	(.L_84 - .L_83)
	.align		4
.L_83:
        /*00a0*/ 	.word	index@(_Z8myprint1PiS_)
        /*00a4*/ 	.word	0x00000008


	//----- nvinfo : EIATTR_REGCOUNT
	.align		4
.L_84:
        /*00a8*/ 	.byte	0x04, 0x2f
        /*00aa*/ 	.short	(.L_86 - .L_85)
	.align		4
.L_85:
        /*00ac*/ 	.word	index@(_Z17intialise_indicesPi)
        /*00b0*/ 	.word	0x00000008


	//----- nvinfo : EIATTR_FRAME_SIZE
	.align		4
.L_86:
        /*00b4*/ 	.byte	0x04, 0x11
        /*00b6*/ 	.short	(.L_88 - .L_87)
	.align		4
.L_87:
        /*00b8*/ 	.word	index@(_Z17intialise_indicesPi)
        /*00bc*/ 	.word	0x00000000


	//----- nvinfo : EIATTR_REGCOUNT
	.align		4
.L_88:
        /*00c0*/ 	.byte	0x04, 0x2f
        /*00c2*/ 	.short	(.L_90 - .L_89)
	.align		4
.L_89:
        /*00c4*/ 	.word	index@(_Z9crossoverPfPjS0_)
        /*00c8*/ 	.word	0x0000000c


	//----- nvinfo : EIATTR_FRAME_SIZE
	.align		4
.L_90:
        /*00cc*/ 	.byte	0x04, 0x11
        /*00ce*/ 	.short	(.L_92 - .L_91)
	.align		4
.L_91:
        /*00d0*/ 	.word	index@(_Z9crossoverPfPjS0_)
        /*00d4*/ 	.word	0x00000000


	//----- nvinfo : EIATTR_REGCOUNT
	.align		4
.L_92:
        /*00d8*/ 	.byte	0x04, 0x2f
        /*00da*/ 	.short	(.L_94 - .L_93)
	.align		4
.L_93:
        /*00dc*/ 	.word	index@(_Z6mutatePfS_S_)
        /*00e0*/ 	.word	0x0000000d


	//----- nvinfo : EIATTR_FRAME_SIZE
	.align		4
.L_94:
        /*00e4*/ 	.byte	0x04, 0x11
        /*00e6*/ 	.short	(.L_96 - .L_95)
	.align		4
.L_95:
        /*00e8*/ 	.word	index@($__internal_0_$__cuda_sm3x_div_rn_noftz_f32_slowpath)
        /*00ec*/ 	.word	0x00000000


	//----- nvinfo : EIATTR_FRAME_SIZE
	.align		4
.L_96:
        /*00f0*/ 	.byte	0x04, 0x11
        /*00f2*/ 	.short	(.L_98 - .L_97)
	.align		4
.L_97:
        /*00f4*/ 	.word	index@(_Z6mutatePfS_S_)
        /*00f8*/ 	.word	0x00000000


	//----- nvinfo : EIATTR_REGCOUNT
	.align		4
.L_98:
        /*00fc*/ 	.byte	0x04, 0x2f
        /*00fe*/ 	.short	(.L_100 - .L_99)
	.align		4
.L_99:
        /*0100*/ 	.word	index@(_ZN3cub18CUB_300001_SM_10006detail11EmptyKernelIvEEvv)
        /*0104*/ 	.word	0x00000004


	//----- nvinfo : EIATTR_FRAME_SIZE
	.align		4
.L_100:
        /*0108*/ 	.byte	0x04, 0x11
        /*010a*/ 	.short	(.L_102 - .L_101)
	.align		4
.L_101:
        /*010c*/ 	.word	index@(_ZN3cub18CUB_300001_SM_10006detail11EmptyKernelIvEEvv)
        /*0110*/ 	.word	0x00000000


	//----- nvinfo : EIATTR_REGCOUNT
	.align		4
.L_102:
        /*0114*/ 	.byte	0x04, 0x2f
        /*0116*/ 	.short	(.L_104 - .L_103)
	.align		4
.L_103:
        /*0118*/ 	.word	index@(_ZN3cub18CUB_300001_SM_10006detail10radix_sort31DeviceRadixSortSingleTileKernelINS1_5radix10policy_hubIiiyE10Policy1000ELNS0_9SortOrderE1EiiyNS1_21identity_decomposer_tEEEvPKT1_PSA_PKT2_PSE_T3_iiT4_)
        /*011c*/ 	.word	0x00000099


	//----- nvinfo : EIATTR_FRAME_SIZE
	.align		4
.L_104:
        /*0120*/ 	.byte	0x04, 0x11
        /*0122*/ 	.short	(.L_106 - .L_105)
	.align		4
.L_105:
        /*0124*/ 	.word	index@(_ZN3cub18CUB_300001_SM_10006detail10radix_sort31DeviceRadixSortSingleTileKernelINS1_5radix10policy_hubIiiyE10Policy1000ELNS0_9SortOrderE1EiiyNS1_21identity_decomposer_tEEEvPKT1_PSA_PKT2_PSE_T3_iiT4_)
        /*0128*/ 	.word	0x00000000


	//----- nvinfo : EIATTR_REGCOUNT
	.align		4
.L_106:
        /*012c*/ 	.byte	0x04, 0x2f
        /*012e*/ 	.short	(.L_108 - .L_107)
	.align		4
.L_107:
        /*0130*/ 	.word	index@(_ZN3cub18CUB_300001_SM_10006detail10radix_sort30DeviceRadixSortHistogramKernelINS1_5radix10policy_hubIiiyE10Policy1000ELNS0_9SortOrderE1EiyNS1_21identity_decomposer_tEEEvPT2_PKT1_SA_iiT3_)
        /*0134*/ 	.word	0x00000020


	//----- nvinfo : EIATTR_FRAME_SIZE
	.align		4
.L_108:
        /*0138*/ 	.byte	0x04, 0x11
        /*013a*/ 	.short	(.L_110 - .L_109)
	.align		4
.L_109:
        /*013c*/ 	.word	index@(_ZN3cub18CUB_300001_SM_10006detail10radix_sort30DeviceRadixSortHistogramKernelINS1_5radix10policy_hubIiiyE10Policy1000ELNS0_9SortOrderE1EiyNS1_21identity_decomposer_tEEEvPT2_PKT1_SA_iiT3_)
        /*0140*/ 	.word	0x00000000


	//----- nvinfo : EIATTR_REGCOUNT
	.align		4
.L_110:
        /*0144*/ 	.byte	0x04, 0x2f
        /*0146*/ 	.short	(.L_112 - .L_111)
	.align		4
.L_111:
        /*0148*/ 	.word	index@(_ZN3cub18CUB_300001_SM_10006detail10radix_sort33DeviceRadixSortExclusiveSumKernelINS1_5radix10policy_hubIiiyE10Policy1000EyEEvPT0_)
        /*014c*/ 	.word	0x00000020


	//----- nvinfo : EIATTR_FRAME_SIZE
	.align		4
.L_112:
        /*0150*/ 	.byte	0x04, 0x11
        /*0152*/ 	.short	(.L_114 - .L_113)
	.align		4
.L_113:
        /*0154*/ 	.word	index@(_ZN3cub18CUB_300001_SM_10006detail10radix_sort33DeviceRadixSortExclusiveSumKernelINS1_5radix10policy_hubIiiyE10Policy1000EyEEvPT0_)
        /*0158*/ 	.word	0x00000000


	//----- nvinfo : EIATTR_REGCOUNT
	.align		4
.L_114:
        /*015c*/ 	.byte	0x04, 0x2f
        /*015e*/ 	.short	(.L_116 - .L_115)
	.align		4
.L_115:
        /*0160*/ 	.word	index@(_ZN3cub18CUB_300001_SM_10006detail10radix_sort29DeviceRadixSortOnesweepKernelINS1_5radix10policy_hubIiiyE10Policy1000ELNS0_9SortOrderE1EiiyiiNS1_21identity_decomposer_tEEEvPT5_SB_PT3_PKSC_PT1_PKSG_PT2_PKSK_T4_iiT6_)
        /*0164*/ 	.word	0x00000049


	//----- nvinfo : EIATTR_FRAME_SIZE
	.align		4
.L_116:
        /*0168*/ 	.byte	0x04, 0x11
        /*016a*/ 	.short	(.L_118 - .L_117)
	.align		4
.L_117:
        /*016c*/ 	.word	index@(_ZN3cub18CUB_300001_SM_10006detail10radix_sort29DeviceRadixSortOnesweepKernelINS1_5radix10policy_hubIiiyE10Policy1000ELNS0_9SortOrderE1EiiyiiNS1_21identity_decomposer_tEEEvPT5_SB_PT3_PKSC_PT1_PKSG_PT2_PKSK_T4_iiT6_)
        /*0170*/ 	.word	0x00000000


	//----- nvinfo : EIATTR_MIN_STACK_SIZE
	.align		4
.L_118:
        /*0174*/ 	.byte	0x04, 0x12
        /*0176*/ 	.short	(.L_120 - .L_119)
	.align		4
.L_119:
        /*0178*/ 	.word	index@(_ZN3cub18CUB_300001_SM_10006detail10radix_sort29DeviceRadixSortOnesweepKernelINS1_5radix10policy_hubIiiyE10Policy1000ELNS0_9SortOrderE1EiiyiiNS1_21identity_decomposer_tEEEvPT5_SB_PT3_PKSC_PT1_PKSG_PT2_PKSK_T4_iiT6_)
        /*017c*/ 	.word	0x00000000


	//----- nvinfo : EIATTR_MIN_STACK_SIZE
	.align		4
.L_120:
        /*0180*/ 	.byte	0x04, 0x12
        /*0182*/ 	.short	(.L_122 - .L_121)
	.align		4
.L_121:
        /*0184*/ 	.word	index@(_ZN3cub18CUB_300001_SM_10006detail10radix_sort33DeviceRadixSortExclusiveSumKernelINS1_5radix10policy_hubIiiyE10Policy1000EyEEvPT0_)
        /*0188*/ 	.word	0x00000000


	//----- nvinfo : EIATTR_MIN_STACK_SIZE
	.align		4
.L_122:
        /*018c*/ 	.byte	0x04, 0x12
        /*018e*/ 	.short	(.L_124 - .L_123)
	.align		4
.L_123:
        /*0190*/ 	.word	index@(_ZN3cub18CUB_300001_SM_10006detail10radix_sort30DeviceRadixSortHistogramKernelINS1_5radix10policy_hubIiiyE10Policy1000ELNS0_9SortOrderE1EiyNS1_21identity_decomposer_tEEEvPT2_PKT1_SA_iiT3_)
        /*0194*/ 	.word	0x00000000


	//----- nvinfo : EIATTR_MIN_STACK_SIZE
	.align		4
.L_124:
        /*0198*/ 	.byte	0x04, 0x12
        /*019a*/ 	.short	(.L_126 - .L_125)
	.align		4
.L_125:
        /*019c*/ 	.word	index@(_ZN3cub18CUB_300001_SM_10006detail10radix_sort31DeviceRadixSortSingleTileKernelINS1_5radix10policy_hubIiiyE10Policy1000ELNS0_9SortOrderE1EiiyNS1_21identity_decomposer_tEEEvPKT1_PSA_PKT2_PSE_T3_iiT4_)
        /*01a0*/ 	.word	0x00000000


	//----- nvinfo : EIATTR_MIN_STACK_SIZE
	.align		4
.L_126:
        /*01a4*/ 	.byte	0x04, 0x12
        /*01a6*/ 	.short	(.L_128 - .L_127)
	.align		4
.L_127:
        /*01a8*/ 	.word	index@(_ZN3cub18CUB_300001_SM_10006detail11EmptyKernelIvEEvv)
        /*01ac*/ 	.word	0x00000000


	//----- nvinfo : EIATTR_MIN_STACK_SIZE
	.align		4
.L_128:
        /*01b0*/ 	.byte	0x04, 0x12
        /*01b2*/ 	.short	(.L_130 - .L_129)
	.align		4
.L_129:
        /*01b4*/ 	.word	index@(_Z6mutatePfS_S_)
        /*01b8*/ 	.word	0x00000000


	//----- nvinfo : EIATTR_MIN_STACK_SIZE
	.align		4
.L_130:
        /*01bc*/ 	.byte	0x04, 0x12
        /*01be*/ 	.short	(.L_132 - .L_131)
	.align		4
.L_131:
        /*01c0*/ 	.word	index@(_Z9crossoverPfPjS0_)
        /*01c4*/ 	.word	0x00000000


	//----- nvinfo : EIATTR_MIN_STACK_SIZE
	.align		4
.L_132:
        /*01c8*/ 	.byte	0x04, 0x12
        /*01ca*/ 	.short	(.L_134 - .L_133)
	.align		4
.L_133:
        /*01cc*/ 	.word	index@(_Z17intialise_indicesPi)
        /*01d0*/ 	.word	0x00000000


	//----- nvinfo : EIATTR_MIN_STACK_SIZE
	.align		4
.L_134:
        /*01d4*/ 	.byte	0x04, 0x12
        /*01d6*/ 	.short	(.L_136 - .L_135)
	.align		4
.L_135:
        /*01d8*/ 	.word	index@(_Z8myprint1PiS_)
        /*01dc*/ 	.word	0x00000008


	//----- nvinfo : EIATTR_MIN_STACK_SIZE
	.align		4
.L_136:
        /*01e0*/ 	.byte	0x04, 0x12
        /*01e2*/ 	.short	(.L_138 - .L_137)
	.align		4
.L_137:
        /*01e4*/ 	.word	index@(_Z10select_topPfS_Pi)
        /*01e8*/ 	.word	0x00000000


	//----- nvinfo : EIATTR_MIN_STACK_SIZE
	.align		4
.L_138:
        /*01ec*/ 	.byte	0x04, 0x12
        /*01ee*/ 	.short	(.L_140 - .L_139)
	.align		4
.L_139:
        /*01f0*/ 	.word	index@(_Z9play_gamePfPiPjS1_i)
        /*01f4*/ 	.word	0x00000320


	//----- nvinfo : EIATTR_MIN_STACK_SIZE
	.align		4
.L_140:
        /*01f8*/ 	.byte	0x04, 0x12
        /*01fa*/ 	.short	(.L_142 - .L_141)
	.align		4
.L_141:
        /*01fc*/ 	.word	index@(_Z13initialise_nnPfPj)
        /*0200*/ 	.word	0x00000000


	//----- nvinfo : EIATTR_MIN_STACK_SIZE
	.align		4
.L_142:
        /*0204*/ 	.byte	0x04, 0x12
        /*0206*/ 	.short	(.L_144 - .L_143)
	.align		4
.L_143:
        /*0208*/ 	.word	index@(_Z7myprintPfi)
        /*020c*/ 	.word	0x00000008
.L_144:


//--------------------- .nv.compat                --------------------------
	.section	.nv.compat,"",@"SHT_CUDA_COMPAT_INFO"
	.align	4
        /*0000*/ 	.byte	0x02, 0x09, 0x00, 0x00, 0x02, 0x02, 0x01, 0x00, 0x02, 0x05, 0x05, 0x00, 0x03, 0x07, 0x01, 0x01
        /*0010*/ 	.byte	0x02, 0x03, 0x00, 0x00, 0x02, 0x06, 0x01, 0x00, 0x04, 0x0b, 0x08, 0x00, 0x01, 0x00, 0x00, 0x00
        /*0020*/ 	.byte	0x00, 0x00, 0x00, 0x00


//--------------------- .nv.info._ZN3cub18CUB_300001_SM_10006detail10radix_sort29DeviceRadixSortOnesweepKernelINS1_5radix10policy_hubIiiyE10Policy1000ELNS0_9SortOrderE1EiiyiiNS1_21identity_decomposer_tEEEvPT5_SB_PT3_PKSC_PT1_PKSG_PT2_PKSK_T4_iiT6_ --------------------------
	.section	.nv.info._ZN3cub18CUB_300001_SM_10006detail10radix_sort29DeviceRadixSortOnesweepKernelINS1_5radix10policy_hubIiiyE10Policy1000ELNS0_9SortOrderE1EiiyiiNS1_21identity_decomposer_tEEEvPT5_SB_PT3_PKSC_PT1_PKSG_PT2_PKSK_T4_iiT6_,"",@"SHT_CUDA_INFO"
	.sectionflags	@""
	.align	4


	//----- nvinfo : EIATTR_CUDA_API_VERSION
	.align		4
        /*0000*/ 	.byte	0x04, 0x37
        /*0002*/ 	.short	(.L_146 - .L_145)
.L_145:
        /*0004*/ 	.word	0x00000082


	//----- nvinfo : EIATTR_KPARAM_INFO
	.align		4
.L_146:
        /*0008*/ 	.byte	0x04, 0x17
        /*000a*/ 	.short	(.L_148 - .L_147)
.L_147:
        /*000c*/ 	.word	0x00000000
        /*0010*/ 	.short	0x000b
        /*0012*/ 	.short	0x004c
        /*0014*/ 	.byte	0x00, 0xf0, 0x05, 0x00


	//----- nvinfo : EIATTR_KPARAM_INFO
	.align		4
.L_148:
        /*0018*/ 	.byte	0x04, 0x17
        /*001a*/ 	.short	(.L_150 - .L_149)
.L_149:
        /*001c*/ 	.word	0x00000000
        /*0020*/ 	.short	0x000a
        /*0022*/ 	.short	0x0048
        /*0024*/ 	.byte	0x00, 0xf0, 0x11, 0x00


	//----- nvinfo : EIATTR_KPARAM_INFO
	.align		4
.L_150:
        /*0028*/ 	.byte	0x04, 0x17
        /*002a*/ 	.short	(.L_152 - .L_151)
.L_151:
        /*002c*/ 	.word	0x00000000
        /*0030*/ 	.short	0x0009
        /*0032*/ 	.short	0x0044
        /*0034*/ 	.byte	0x00, 0xf0, 0x11, 0x00


	//----- nvinfo : EIATTR_KPARAM_INFO
	.align		4
.L_152:
        /*0038*/ 	.byte	0x04, 0x17
        /*003a*/ 	.short	(.L_154 - .L_153)
.L_153:
        /*003c*/ 	.word	0x00000000
        /*0040*/ 	.short	0x0008
        /*0042*/ 	.short	0x0040
        /*0044*/ 	.byte	0x00, 0xf0, 0x11, 0x00


	//----- nvinfo : EIATTR_KPARAM_INFO
	.align		4
.L_154:
        /*0048*/ 	.byte	0x04, 0x17
        /*004a*/ 	.short	(.L_156 - .L_155)
.L_155:
        /*004c*/ 	.word	0x00000000
        /*0050*/ 	.short	0x0007
        /*0052*/ 	.short	0x0038
        /*0054*/ 	.byte	0x00, 0xf5, 0x21, 0x00


	//----- nvinfo : EIATTR_KPARAM_INFO
	.align		4
.L_156:
        /*0058*/ 	.byte	0x04, 0x17
        /*005a*/ 	.short	(.L_158 - .L_157)
.L_157:
        /*005c*/ 	.word	0x00000000
        /*0060*/ 	.short	0x0006
        /*0062*/ 	.short	0x0030
        /*0064*/ 	.byte	0x00, 0xf5, 0x21, 0x00


	//----- nvinfo : EIATTR_KPARAM_INFO
	.align		4
.L_158:
        /*0068*/ 	.byte	0x04, 0x17
        /*006a*/ 	.short	(.L_160 - .L_159)
.L_159:
        /*006c*/ 	.word	0x00000000
        /*0070*/ 	.short	0x0005
        /*0072*/ 	.short	0x0028
        /*0074*/ 	.byte	0x00, 0xf5, 0x21, 0x00


	//----- nvinfo : EIATTR_KPARAM_INFO
	.align		4
.L_160:
        /*0078*/ 	.byte	0x04, 0x17
        /*007a*/ 	.short	(.L_162 - .L_161)
.L_161:
        /*007c*/ 	.word	0x00000000
        /*0080*/ 	.short	0x0004
        /*0082*/ 	.short	0x0020
        /*0084*/ 	.byte	0x00, 0xf5, 0x21, 0x00


	//----- nvinfo : EIATTR_KPARAM_INFO
	.align		4
.L_162:
        /*0088*/ 	.byte	0x04, 0x17
        /*008a*/ 	.short	(.L_164 - .L_163)
.L_163:
        /*008c*/ 	.word	0x00000000
        /*0090*/ 	.short	0x0003
        /*0092*/ 	.short	0x0018
        /*0094*/ 	.byte	0x00, 0xf5, 0x21, 0x00


	//----- nvinfo : EIATTR_KPARAM_INFO
	.align		4
.L_164:
        /*0098*/ 	.byte	0x04, 0x17
        /*009a*/ 	.short	(.L_166 - .L_165)
.L_165:
        /*009c*/ 	.word	0x00000000
        /*00a0*/ 	.short	0x0002
        /*00a2*/ 	.short	0x0010
        /*00a4*/ 	.byte	0x00, 0xf5, 0x21, 0x00


	//----- nvinfo : EIATTR_KPARAM_INFO
	.align		4
.L_166:
        /*00a8*/ 	.byte	0x04, 0x17
        /*00aa*/ 	.short	(.L_168 - .L_167)
.L_167:
        /*00ac*/ 	.word	0x00000000
        /*00b0*/ 	.short	0x0001
        /*00b2*/ 	.short	0x0008
        /*00b4*/ 	.byte	0x00, 0xf5, 0x21, 0x00


	//----- nvinfo : EIATTR_KPARAM_INFO
	.align		4
.L_168:
        /*00b8*/ 	.byte	0x04, 0x17
        /*00ba*/ 	.short	(.L_170 - .L_169)
.L_169:
        /*00bc*/ 	.word	0x00000000
        /*00c0*/ 	.short	0x0000
        /*00c2*/ 	.short	0x0000
        /*00c4*/ 	.byte	0x00, 0xf5, 0x21, 0x00


	//----- nvinfo : EIATTR_SPARSE_MMA_MASK
	.align		4
.L_170:
        /*00c8*/ 	.byte	0x03, 0x50
        /*00ca*/ 	.short	0x0000


	//----- nvinfo : EIATTR_MAXREG_COUNT
	.align		4
        /*00cc*/ 	.byte	0x03, 0x1b
        /*00ce*/ 	.short	0x00a8


	//----- nvinfo : EIATTR_NUM_BARRIERS
	.align		4
        /*00d0*/ 	.byte	0x02, 0x4c
        /*00d2*/ 	.byte	0x01
	.zero		1


	//----- nvinfo : EIATTR_MERCURY_ISA_VERSION
	.align		4
        /*00d4*/ 	.byte	0x03, 0x5f
        /*00d6*/ 	.short	0x0101


	//----- nvinfo : EIATTR_COOP_GROUP_MASK_REGIDS
	.align		4
        /*00d8*/ 	.byte	0x04, 0x29
        /*00da*/ 	.short	(.L_172 - .L_171)


	//   ....[0]....
.L_171:
        /*00dc*/ 	.word	0xffffffff


	//   ....[1]....
        /*00e0*/ 	.word	0x05000006


	//   ....[2]....
        /*00e4*/ 	.word	0xffffffff


	//   ....[3]....
        /*00e8*/ 	.word	0xffffffff


	//   ....[4]....
        /*00ec*/ 	.word	0xffffffff


	//   ....[5]....
        /*00f0*/ 	.word	0xffffffff


	//   ....[6]....
        /*00f4*/ 	.word	0xffffffff


	//   ....[7]....
        /*00f8*/ 	.word	0xffffffff


	//   ....[8]....
        /*00fc*/ 	.word	0xffffffff


	//   ....[9]....
        /*0100*/ 	.word	0xffffffff


	//   ....[10]....
        /*0104*/ 	.word	0xffffffff


	//   ....[11]....
        /*0108*/ 	.word	0xffffffff


	//   ....[12]....
        /*010c*/ 	.word	0xffffffff


	//   ....[13]....
        /*0110*/ 	.word	0xffffffff


	//   ....[14]....
        /*0114*/ 	.word	0xffffffff


	//   ....[15]....
        /*0118*/ 	.word	0xffffffff


	//   ....[16]....
        /*011c*/ 	.word	0xffffffff


	//   ....[17]....
        /*0120*/ 	.word	0xffffffff


	//   ....[18]....
        /*0124*/ 	.word	0xffffffff


	//   ....[19]....
        /*0128*/ 	.word	0xffffffff


	//   ....[20]....
        /*012c*/ 	.word	0xffffffff


	//   ....[21]....
        /*0130*/ 	.word	0xffffffff


	//   ....[22]....
        /*0134*/ 	.word	0xffffffff


	//   ....[23]....
        /*0138*/ 	.word	0xffffffff


	//   ....[24]....
        /*013c*/ 	.word	0xffffffff


	//   ....[25]....
        /*0140*/ 	.word	0xffffffff


	//   ....[26]....
        /*0144*/ 	.word	0xffffffff


	//   ....[27]....
        /*0148*/ 	.word	0xffffffff


	//   ....[28]....
        /*014c*/ 	.word	0xffffffff


	//   ....[29]....
        /*0150*/ 	.word	0xffffffff


	//   ....[30]....
        /*0154*/ 	.word	0xffffffff


	//   ....[31]....
        /*0158*/ 	.word	0xffffffff


	//   ....[32]....
        /*015c*/ 	.word	0xffffffff


	//   ....[33]....
        /*0160*/ 	.word	0xffffffff


	//   ....[34]....
        /*0164*/ 	.word	0xffffffff


	//   ....[35]....
        /*0168*/ 	.word	0xffffffff


	//   ....[36]....
        /*016c*/ 	.word	0xffffffff


	//   ....[37]....
        /*0170*/ 	.word	0xffffffff


	//   ....[38]....
        /*0174*/ 	.word	0xffffffff


	//   ....[39]....
        /*0178*/ 	.word	0xffffffff


	//   ....[40]....
        /*017c*/ 	.word	0xffffffff


	//   ....[41]....
        /*0180*/ 	.word	0xffffffff


	//   ....[42]....
        /*0184*/ 	.word	0xffffffff


	//   ....[43]....
        /*0188*/ 	.word	0xffffffff


	//   ....[44]....
        /*018c*/ 	.word	0xffffffff


	//   ....[45]....
        /*0190*/ 	.word	0xffffffff


	//   ....[46]....
        /*0194*/ 	.word	0xffffffff


	//   ....[47]....
        /*0198*/ 	.word	0xffffffff


	//   ....[48]....
        /*019c*/ 	.word	0xffffffff


	//   ....[49]....
        /*01a0*/ 	.word	0xffffffff


	//   ....[50]....
        /*01a4*/ 	.word	0xffffffff


	//   ....[51]....
        /*01a8*/ 	.word	0xffffffff


	//   ....[52]....
        /*01ac*/ 	.word	0xffffffff


	//   ....[53]....
        /*01b0*/ 	.word	0xffffffff


	//   ....[54]....
        /*01b4*/ 	.word	0xffffffff


	//   ....[55]....
        /*01b8*/ 	.word	0xffffffff


	//   ....[56]....
        /*01bc*/ 	.word	0xffffffff


	//   ....[57]....
        /*01c0*/ 	.word	0xffffffff


	//   ....[58]....
        /*01c4*/ 	.word	0xffffffff


	//   ....[59]....
        /*01c8*/ 	.word	0xffffffff


	//   ....[60]....
        /*01cc*/ 	.word	0xffffffff


	//   ....[61]....
        /*01d0*/ 	.word	0xffffffff


	//   ....[62]....
        /*01d4*/ 	.word	0xffffffff


	//   ....[63]....
        /*01d8*/ 	.word	0xffffffff


	//   ....[64]....
        /*01dc*/ 	.word	0xffffffff


	//   ....[65]....
        /*01e0*/ 	.word	0xffffffff


	//   ....[66]....
        /*01e4*/ 	.word	0xffffffff


	//   ....[67]....
        /*01e8*/ 	.word	0xffffffff


	//   ....[68]....
        /*01ec*/ 	.word	0xffffffff


	//   ....[69]....
        /*01f0*/ 	.word	0xffffffff


	//   ....[70]....
        /*01f4*/ 	.word	0xffffffff


	//   ....[71]....
        /*01f8*/ 	.word	0xffffffff


	//   ....[72]....
        /*01fc*/ 	.word	0xffffffff


	//   ....[73]....
        /*0200*/ 	.word	0xffffffff


	//   ....[74]....
        /*0204*/ 	.word	0xffffffff


	//   ....[75]....
        /*0208*/ 	.word	0xffffffff


	//   ....[76]....
        /*020c*/ 	.word	0xffffffff


	//   ....[77]....
        /*0210*/ 	.word	0xffffffff


	//   ....[78]....
        /*0214*/ 	.word	0xffffffff


	//   ....[79]....
        /*0218*/ 	.word	0xffffffff


	//   ....[80]....
        /*021c*/ 	.word	0xffffffff


	//   ....[81]....
        /*0220*/ 	.word	0xffffffff


	//   ....[82]....
        /*0224*/ 	.word	0xffffffff


	//   ....[83]....
        /*0228*/ 	.word	0xffffffff


	//   ....[84]....
        /*022c*/ 	.word	0xffffffff


	//   ....[85]....
        /*0230*/ 	.word	0xffffffff


	//   ....[86]....
        /*0234*/ 	.word	0xffffffff


	//   ....[87]....
        /*0238*/ 	.word	0xffffffff


	//   ....[88]....
        /*023c*/ 	.word	0xffffffff


	//   ....[89]....
        /*0240*/ 	.word	0xffffffff


	//   ....[90]....
        /*0244*/ 	.word	0xffffffff


	//   ....[91]....
        /*0248*/ 	.word	0xffffffff


	//   ....[92]....
        /*024c*/ 	.word	0xffffffff


	//   ....[93]....
        /*0250*/ 	.word	0xffffffff


	//   ....[94]....
        /*0254*/ 	.word	0xffffffff


	//   ....[95]....
        /*0258*/ 	.word	0xffffffff


	//   ....[96]....
        /*025c*/ 	.word	0xffffffff


	//   ....[97]....
        /*0260*/ 	.word	0xffffffff


	//   ....[98]....
        /*0264*/ 	.word	0xffffffff


	//   ....[99]....
        /*0268*/ 	.word	0xffffffff


	//   ....[100]....
        /*026c*/ 	.word	0xffffffff


	//   ....[101]....
        /*0270*/ 	.word	0xffffffff


	//   ....[102]....
        /*0274*/ 	.word	0xffffffff


	//   ....[103]....
        /*0278*/ 	.word	0xffffffff


	//   ....[104]....
        /*027c*/ 	.word	0xffffffff


	//   ....[105]....
        /*0280*/ 	.word	0xffffffff


	//   ....[106]....
        /*0284*/ 	.word	0xffffffff


	//   ....[107]....
        /*0288*/ 	.word	0xffffffff


	//   ....[108]....
        /*028c*/ 	.word	0xffffffff


	//   ....[109]....
        /*0290*/ 	.word	0xffffffff


	//   ....[110]....
        /*0294*/ 	.word	0xffffffff


	//   ....[111]....
        /*0298*/ 	.word	0xffffffff


	//   ....[112]....
        /*029c*/ 	.word	0xffffffff


	//   ....[113]....
        /*02a0*/ 	.word	0xffffffff


	//   ....[114]....
        /*02a4*/ 	.word	0xffffffff


	//   ....[115]....
        /*02a8*/ 	.word	0xffffffff


	//   ....[116]....
        /*02ac*/ 	.word	0xffffffff


	//   ....[117]....
        /*02b0*/ 	.word	0xffffffff


	//   ....[118]....
        /*02b4*/ 	.word	0xffffffff


	//   ....[119]....
        /*02b8*/ 	.word	0xffffffff


	//   ....[120]....
        /*02bc*/ 	.word	0xffffffff


	//   ....[121]....
        /*02c0*/ 	.word	0xffffffff


	//   ....[122]....
        /*02c4*/ 	.word	0xffffffff


	//   ....[123]....
        /*02c8*/ 	.word	0xffffffff


	//   ....[124]....
        /*02cc*/ 	.word	0xffffffff


	//   ....[125]....
        /*02d0*/ 	.word	0xffffffff


	//   ....[126]....
        /*02d4*/ 	.word	0xffffffff


	//   ....[127]....
        /*02d8*/ 	.word	0xffffffff


	//   ....[128]....
        /*02dc*/ 	.word	0xffffffff


	//   ....[129]....
        /*02e0*/ 	.word	0xffffffff


	//   ....[130]....
        /*02e4*/ 	.word	0xffffffff


	//   ....[131]....
        /*02e8*/ 	.word	0xffffffff


	//   ....[132]....
        /*02ec*/ 	.word	0xffffffff


	//   ....[133]....
        /*02f0*/ 	.word	0xffffffff


	//   ....[134]....
        /*02f4*/ 	.word	0xffffffff


	//   ....[135]....
        /*02f8*/ 	.word	0xffffffff


	//   ....[136]....
        /*02fc*/ 	.word	0xffffffff


	//   ....[137]....
        /*0300*/ 	.word	0xffffffff


	//   ....[138]....
        /*0304*/ 	.word	0xffffffff


	//   ....[139]....
        /*0308*/ 	.word	0xffffffff


	//   ....[140]....
        /*030c*/ 	.word	0xffffffff


	//   ....[141]....
        /*0310*/ 	.word	0xffffffff


	//   ....[142]....
        /*0314*/ 	.word	0xffffffff


	//   ....[143]....
        /*0318*/ 	.word	0xffffffff


	//   ....[144]....
        /*031c*/ 	.word	0xffffffff


	//   ....[145]....
        /*0320*/ 	.word	0xffffffff


	//   ....[146]....
        /*0324*/ 	.word	0xffffffff


	//   ....[147]....
        /*0328*/ 	.word	0xffffffff


	//   ....[148]....
        /*032c*/ 	.word	0xffffffff


	//   ....[149]....
        /*0330*/ 	.word	0xffffffff


	//   ....[150]....
        /*0334*/ 	.word	0xffffffff


	//   ....[151]....
        /*0338*/ 	.word	0xffffffff


	//   ....[152]....
        /*033c*/ 	.word	0xffffffff


	//   ....[153]....
        /*0340*/ 	.word	0xffffffff


	//   ....[154]....
        /*0344*/ 	.word	0xffffffff


	//   ....[155]....
        /*0348*/ 	.word	0xffffffff


	//   ....[156]....
        /*034c*/ 	.word	0xffffffff


	//   ....[157]....
        /*0350*/ 	.word	0xffffffff


	//   ....[158]....
        /*0354*/ 	.word	0xffffffff


	//   ....[159]....
        /*0358*/ 	.word	0xffffffff


	//   ....[160]....
        /*035c*/ 	.word	0x05000006


	//   ....[161]....
        /*0360*/ 	.word	0xffffffff


	//   ....[162]....
        /*0364*/ 	.word	0xffffffff


	//   ....[163]....
        /*0368*/ 	.word	0xffffffff


	//   ....[164]....
        /*036c*/ 	.word	0xffffffff


	//   ....[165]....
        /*0370*/ 	.word	0xffffffff


	//   ....[166]....
        /*0374*/ 	.word	0xffffffff


	//   ....[167]....
        /*0378*/ 	.word	0xffffffff


	//   ....[168]....
        /*037c*/ 	.word	0xffffffff


	//   ....[169]....
        /*0380*/ 	.word	0xffffffff


	//   ....[170]....
        /*0384*/ 	.word	0xffffffff


	//   ....[171]....
        /*0388*/ 	.word	0xffffffff


	//   ....[172]....
        /*038c*/ 	.word	0xffffffff


	//   ....[173]....
        /*0390*/ 	.word	0xffffffff


	//   ....[174]....
        /*0394*/ 	.word	0xffffffff


	//   ....[175]....
        /*0398*/ 	.word	0xffffffff


	//   ....[176]....
        /*039c*/ 	.word	0xffffffff


	//   ....[177]....
        /*03a0*/ 	.word	0xffffffff


	//   ....[178]....
        /*03a4*/ 	.word	0xffffffff


	//   ....[179]....
        /*03a8*/ 	.word	0xffffffff


	//   ....[180]....
        /*03ac*/ 	.word	0xffffffff


	//   ....[181]....
        /*03b0*/ 	.word	0xffffffff


	//   ....[182]....
        /*03b4*/ 	.word	0xffffffff


	//   ....[183]....
        /*03b8*/ 	.word	0xffffffff


	//   ....[184]....
        /*03bc*/ 	.word	0xffffffff


	//   ....[185]....
        /*03c0*/ 	.word	0xffffffff


	//   ....[186]....
        /*03c4*/ 	.word	0xffffffff


	//   ....[187]....
        /*03c8*/ 	.word	0xffffffff


	//   ....[188]....
        /*03cc*/ 	.word	0xffffffff


	//   ....[189]....
        /*03d0*/ 	.word	0xffffffff


	//   ....[190]....
        /*03d4*/ 	.word	0xffffffff


	//   ....[191]....
        /*03d8*/ 	.word	0xffffffff


	//   ....[192]....
        /*03dc*/ 	.word	0xffffffff


	//   ....[193]....
        /*03e0*/ 	.word	0xffffffff


	//   ....[194]....
        /*03e4*/ 	.word	0xffffffff


	//   ....[195]....
        /*03e8*/ 	.word	0xffffffff


	//   ....[196]....
        /*03ec*/ 	.word	0xffffffff


	//   ....[197]....
        /*03f0*/ 	.word	0xffffffff


	//   ....[198]....
        /*03f4*/ 	.word	0xffffffff


	//   ....[199]....
        /*03f8*/ 	.word	0xffffffff


	//   ....[200]....
        /*03fc*/ 	.word	0xffffffff


	//   ....[201]....
        /*0400*/ 	.word	0xffffffff


	//   ....[202]....
        /*0404*/ 	.word	0xffffffff


	//   ....[203]....
        /*0408*/ 	.word	0xffffffff


	//   ....[204]....
        /*040c*/ 	.word	0xffffffff


	//   ....[205]....
        /*0410*/ 	.word	0xffffffff


	//   ....[206]....
        /*0414*/ 	.word	0xffffffff


	//   ....[207]....
        /*0418*/ 	.word	0xffffffff


	//   ....[208]....
        /*041c*/ 	.word	0xffffffff


	//   ....[209]....
        /*0420*/ 	.word	0xffffffff


	//   ....[210]....
        /*0424*/ 	.word	0xffffffff


	//   ....[211]....
        /*0428*/ 	.word	0xffffffff


	//   ....[212]....
        /*042c*/ 	.word	0xffffffff


	//   ....[213]....
        /*0430*/ 	.word	0xffffffff


	//   ....[214]....
        /*0434*/ 	.word	0xffffffff


	//   ....[215]....
        /*0438*/ 	.word	0xffffffff


	//   ....[216]....
        /*043c*/ 	.word	0xffffffff


	//   ....[217]....
        /*0440*/ 	.word	0xffffffff


	//   ....[218]....
        /*0444*/ 	.word	0xffffffff


	//   ....[219]....
        /*0448*/ 	.word	0xffffffff


	//   ....[220]....
        /*044c*/ 	.word	0xffffffff


	//   ....[221]....
        /*0450*/ 	.word	0xffffffff


	//   ....[222]....
        /*0454*/ 	.word	0xffffffff


	//   ....[223]....
        /*0458*/ 	.word	0xffffffff


	//   ....[224]....
        /*045c*/ 	.word	0xffffffff


	//   ....[225]....
        /*0460*/ 	.word	0xffffffff


	//   ....[226]....
        /*0464*/ 	.word	0xffffffff


	//   ....[227]....
        /*0468*/ 	.word	0xffffffff


	//   ....[228]....
        /*046c*/ 	.word	0xffffffff


	//   ....[229]....
        /*0470*/ 	.word	0x0500002f


	//   ....[230]....
        /*0474*/ 	.word	0x0500002f


	//   ....[231]....
        /*0478*/ 	.word	0x0500002f


	//   ....[232]....
        /*047c*/ 	.word	0x0500002f


	//   ....[233]....
        /*0480*/ 	.word	0x0500002f


	//----- nvinfo : EIATTR_COOP_GROUP_INSTR_OFFSETS
	.align		4
.L_172:
        /*0484*/ 	.byte	0x04, 0x28
        /*0486*/ 	.short	(.L_174 - .L_173)


	//   ....[0]....
.L_173:
        /*0488*/ 	.word	0x00000e40


	//   ....[1]....
        /*048c*/ 	.word	0x00001890


	//   ....[2]....
        /*0490*/ 	.word	0x00002ad0


	//   ....[3]....
        /*0494*/ 	.word	0x00002af0


	//   ....[4]....
        /*0498*/ 	.word	0x00002b10


	//   ....[5]....
        /*049c*/ 	.word	0x00002b30


	//   ....[6]....
        /*04a0*/ 	.word	0x00002b50


	//   ....[7]....
        /*04a4*/ 	.word	0x00003000


	//   ....[8]....
        /*04a8*/ 	.word	0x00003010


	//   ....[9]....
        /*04ac*/ 	.word	0x00003030


	//   ....[10]....
        /*04b0*/ 	.word	0x00003050


	//   ....[11]....
        /*04b4*/ 	.word	0x000030a0


	//   ....[12]....
        /*04b8*/ 	.word	0x000030d0


	//   ....[13]....
        /*04bc*/ 	.word	0x00003120


	//   ....[14]....
        /*04c0*/ 	.word	0x00003160


	//   ....[15]....
        /*04c4*/ 	.word	0x00003250


	//   ....[16]....
        /*04c8*/ 	.word	0x00003280


	//   ....[17]....
        /*04cc*/ 	.word	0x00003290


	//   ....[18]....
        /*04d0*/ 	.word	0x000032b0


	//   ....[19]....
        /*04d4*/ 	.word	0x000032f0


	//   ....[20]....
        /*04d8*/ 	.word	0x00003320


	//   ....[21]....
        /*04dc*/ 	.word	0x00003360


	//   ....[22]....
        /*04e0*/ 	.word	0x00003380


	//   ....[23]....
        /*04e4*/ 	.word	0x000033a0


	//   ....[24]....
        /*04e8*/ 	.word	0x00003490


	//   ....[25]....
        /*04ec*/ 	.word	0x000034c0


	//   ....[26]....
        /*04f0*/ 	.word	0x000034d0


	//   ....[27]....
        /*04f4*/ 	.word	0x000034f0


	//   ....[28]....
        /*04f8*/ 	.word	0x00003530


	//   ....[29]....
        /*04fc*/ 	.word	0x00003560


	//   ....[30]....
        /*0500*/ 	.word	0x000035a0


	//   ....[31]....
        /*0504*/ 	.word	0x000035c0


	//   ....[32]....
        /*0508*/ 	.word	0x000035e0


	//   ....[33]....
        /*050c*/ 	.word	0x000036d0


	//   ....[34]....
        /*0510*/ 	.word	0x00003700


	//   ....[35]....
        /*0514*/ 	.word	0x00003710


	//   ....[36]....
        /*0518*/ 	.word	0x00003730


	//   ....[37]....
        /*051c*/ 	.word	0x00003770


	//   ....[38]....
        /*0520*/ 	.word	0x000037a0


	//   ....[39]....
        /*0524*/ 	.word	0x000037e0


	//   ....[40]....
        /*0528*/ 	.word	0x00003800


	//   ....[41]....
        /*052c*/ 	.word	0x00003820


	//   ....[42]....
        /*0530*/ 	.word	0x00003930


	//   ....[43]....
        /*0534*/ 	.word	0x00003960


	//   ....[44]....
        /*0538*/ 	.word	0x00003970


	//   ....[45]....
        /*053c*/ 	.word	0x00003990


	//   ....[46]....
        /*0540*/ 	.word	0x000039d0


	//   ....[47]....
        /*0544*/ 	.word	0x00003a00


	//   ....[48]....
        /*0548*/ 	.word	0x00003a40


	//   ....[49]....
        /*054c*/ 	.word	0x00003a60


	//   ....[50]....
        /*0550*/ 	.word	0x00003a80


	//   ....[51]....
        /*0554*/ 	.word	0x00003b90


	//   ....[52]....
        /*0558*/ 	.word	0x00003bc0


	//   ....[53]....
        /*055c*/ 	.word	0x00003bd0


	//   ....[54]....
        /*0560*/ 	.word	0x00003bf0


	//   ....[55]....
        /*0564*/ 	.word	0x00003c30


	//   ....[56]....
        /*0568*/ 	.word	0x00003c60


	//   ....[57]....
        /*056c*/ 	.word	0x00003ca0


	//   ....[58]....
        /*0570*/ 	.word	0x00003cc0


	//   ....[59]....
        /*0574*/ 	.word	0x00003ce0


	//   ....[60]....
        /*0578*/ 	.word	0x00003df0


	//   ....[61]....
        /*057c*/ 	.word	0x00003e20


	//   ....[62]....
        /*0580*/ 	.word	0x00003e30


	//   ....[63]....
        /*0584*/ 	.word	0x00003e50


	//   ....[64]....
        /*0588*/ 	.word	0x00003e90


	//   ....[65]....
        /*058c*/ 	.word	0x00003ec0


	//   ....[66]....
        /*0590*/ 	.word	0x00003f00


	//   ....[67]....
        /*0594*/ 	.word	0x00003f20


	//   ....[68]....
        /*0598*/ 	.word	0x00003f40


	//   ....[69]....
        /*059c*/ 	.word	0x00004050


	//   ....[70]....
        /*05a0*/ 	.word	0x00004080


	//   ....[71]....
        /*05a4*/ 	.word	0x00004090


	//   ....[72]....
        /*05a8*/ 	.word	0x000040b0


	//   ....[73]....
        /*05ac*/ 	.word	0x000040f0


	//   ....[74]....
        /*05b0*/ 	.word	0x00004120


	//   ....[75]....
        /*05b4*/ 	.word	0x00004160


	//   ....[76]....
        /*05b8*/ 	.word	0x00004180


	//   ....[77]....
        /*05bc*/ 	.word	0x000041a0


	//   ....[78]....
        /*05c0*/ 	.word	0x000042b0


	//   ....[79]....
        /*05c4*/ 	.word	0x00004300


	//   ....[80]....
        /*05c8*/ 	.word	0x00004310


	//   ....[81]....
        /*05cc*/ 	.word	0x00004330


	//   ....[82]....
        /*05d0*/ 	.word	0x00004370


	//   ....[83]....
        /*05d4*/ 	.word	0x000043a0


	//   ....[84]....
        /*05d8*/ 	.word	0x000043e0


	//   ....[85]....
        /*05dc*/ 	.word	0x00004400


	//   ....[86]....
        /*05e0*/ 	.word	0x00004420


	//   ....[87]....
        /*05e4*/ 	.word	0x00004510


	//   ....[88]....
        /*05e8*/ 	.word	0x00004560


	//   ....[89]....
        /*05ec*/ 	.word	0x00004570


	//   ....[90]....
        /*05f0*/ 	.word	0x000045a0


	//   ....[91]....
        /*05f4*/ 	.word	0x000045c0


	//   ....[92]....
        /*05f8*/ 	.word	0x00004610


	//   ....[93]....
        /*05fc*/ 	.word	0x00004630


	//   ....[94]....
        /*0600*/ 	.word	0x00004670


	//   ....[95]....
        /*0604*/ 	.word	0x00004690


	//   ....[96]....
        /*0608*/ 	.word	0x00004770


	//   ....[97]....
        /*060c*/ 	.word	0x000047c0


	//   ....[98]....
        /*0610*/ 	.word	0x000047d0


	//   ....[99]....
        /*0614*/ 	.word	0x00004820


	//   ....[100]....
        /*0618*/ 	.word	0x00004850


	//   ....[101]....
        /*061c*/ 	.word	0x00004880


	//   ....[102]....
        /*0620*/ 	.word	0x000048b0


	//   ....[103]....
        /*0624*/ 	.word	0x000048e0


	//   ....[104]....
        /*0628*/ 	.word	0x00004910


	//   ....[105]....
        /*062c*/ 	.word	0x000049d0


	//   ....[106]....
        /*0630*/ 	.word	0x00004a20


	//   ....[107]....
        /*0634*/ 	.word	0x00004a30


	//   ....[108]....
        /*0638*/ 	.word	0x00004a80


	//   ....[109]....
        /*063c*/ 	.word	0x00004ab0


	//   ....[110]....
        /*0640*/ 	.word	0x00004ae0


	//   ....[111]....
        /*0644*/ 	.word	0x00004b10


	//   ....[112]....
        /*0648*/ 	.word	0x00004b40


	//   ....[113]....
        /*064c*/ 	.word	0x00004b70


	//   ....[114]....
        /*0650*/ 	.word	0x00004c60


	//   ....[115]....
        /*0654*/ 	.word	0x00004c80


	//   ....[116]....
        /*0658*/ 	.word	0x00004c90


	//   ....[117]....
        /*065c*/ 	.word	0x00004ce0


	//   ....[118]....
        /*0660*/ 	.word	0x00004d10


	//   ....[119]....
        /*0664*/ 	.word	0x00004d40


	//   ....[120]....
        /*0668*/ 	.word	0x00004d70


	//   ....[121]....
        /*066c*/ 	.word	0x00004da0


	//   ....[122]....
        /*0670*/ 	.word	0x00004dd0


	//   ....[123]....
        /*0674*/ 	.word	0x00004ec0


	//   ....[124]....
        /*0678*/ 	.word	0x00004f00


	//   ....[125]....
        /*067c*/ 	.word	0x00004f10


	//   ....[126]....
        /*0680*/ 	.word	0x00004f60


	//   ....[127]....
        /*0684*/ 	.word	0x00004f90


	//   ....[128]....
        /*0688*/ 	.word	0x00004fc0


	//   ....[129]....
        /*068c*/ 	.word	0x00004ff0


	//   ....[130]....
        /*0690*/ 	.word	0x00005020


	//   ....[131]....
        /*0694*/ 	.word	0x00005050


	//   ....[132]....
        /*0698*/ 	.word	0x00005140


	//   ....[133]....
        /*069c*/ 	.word	0x00005170


	//   ....[134]....
        /*06a0*/ 	.word	0x00005180


	//   ....[135]....
        /*06a4*/ 	.word	0x000051d0


	//   ....[136]....
        /*06a8*/ 	.word	0x00005200


	//   ....[137]....
        /*06ac*/ 	.word	0x00005230


	//   ....[138]....
        /*06b0*/ 	.word	0x00005260


	//   ....[139]....
        /*06b4*/ 	.word	0x00005290


	//   ....[140]....
        /*06b8*/ 	.word	0x000052c0


	//   ....[141]....
        /*06bc*/ 	.word	0x000053e0


	//   ....[142]....
        /*06c0*/ 	.word	0x000053f0


	//   ....[143]....
        /*06c4*/ 	.word	0x00005440


	//   ....[144]....
        /*06c8*/ 	.word	0x00005470


	//   ....[145]....
        /*06cc*/ 	.word	0x000054a0


	//   ....[146]....
        /*06d0*/ 	.word	0x000054d0


	//   ....[147]....
        /*06d4*/ 	.word	0x00005500


	//   ....[148]....
        /*06d8*/ 	.word	0x00005530


	//   ....[149]....
        /*06dc*/ 	.word	0x00005560


	//   ....[150]....
        /*06e0*/ 	.word	0x00005600


	//   ....[151]....
        /*06e4*/ 	.word	0x00005620


	//   ....[152]....
        /*06e8*/ 	.word	0x00005630


	//   ....[153]....
        /*06ec*/ 	.word	0x00005680


	//   ....[154]....
        /*06f0*/ 	.word	0x000056b0


	//   ....[155]....
        /*06f4*/ 	.word	0x000056e0


	//   ....[156]....
        /*06f8*/ 	.word	0x00005710


	//   ....[157]....
        /*06fc*/ 	.word	0x00005740


	//   ....[158]....
        /*0700*/ 	.word	0x00005770


	//   ....[159]....
        /*0704*/ 	.word	0x000058a0


	//   ....[160]....
        /*0708*/ 	.word	0x00005d40


	//   ....[161]....
        /*070c*/ 	.word	0x00006070


	//   ....[162]....
        /*0710*/ 	.word	0x00006130


	//   ....[163]....
        /*0714*/ 	.word	0x000061f0


	//   ....[164]....
        /*0718*/ 	.word	0x000062b0


	//   ....[165]....
        /*071c*/ 	.word	0x00006370


	//   ....[166]....
        /*0720*/ 	.word	0x00006430


	//   ....[167]....
        /*0724*/ 	.word	0x000064f0


	//   ....[168]....
        /*0728*/ 	.word	0x000065b0


	//   ....[169]....
        /*072c*/ 	.word	0x00006670


	//   ....[170]....
        /*0730*/ 	.word	0x00006730


	//   ....[171]....
        /*0734*/ 	.word	0x000067f0


	//   ....[172]....
        /*0738*/ 	.word	0x000068b0


	//   ....[173]....
        /*073c*/ 	.word	0x00006970


	//   ....[174]....
        /*0740*/ 	.word	0x00006a30


	//   ....[175]....
        /*0744*/ 	.word	0x00006af0


	//   ....[176]....
        /*0748*/ 	.word	0x00006bb0


	//   ....[177]....
        /*074c*/ 	.word	0x00006c70


	//   ....[178]....
        /*0750*/ 	.word	0x00006e60


	//   ....[179]....
        /*0754*/ 	.word	0x00006f90


	//   ....[180]....
        /*0758*/ 	.word	0x000070c0


	//   ....[181]....
        /*075c*/ 	.word	0x000071f0


	//   ....[182]....
        /*0760*/ 	.word	0x00007320


	//   ....[183]....
        /*0764*/ 	.word	0x00007450


	//   ....[184]....
        /*0768*/ 	.word	0x00007580


	//   ....[185]....
        /*076c*/ 	.word	0x000076b0


	//   ....[186]....
        /*0770*/ 	.word	0x000077e0


	//   ....[187]....
        /*0774*/ 	.word	0x00007910


	//   ....[188]....
        /*0778*/ 	.word	0x00007a40


	//   ....[189]....
        /*077c*/ 	.word	0x00007b60


	//   ....[190]....
        /*0780*/ 	.word	0x00007c70


	//   ....[191]....
        /*0784*/ 	.word	0x00007d80


	//   ....[192]....
        /*0788*/ 	.word	0x00007e90


	//   ....[193]....
        /*078c*/ 	.word	0x00007fa0


	//   ....[194]....
        /*0790*/ 	.word	0x000080b0


	//   ....[195]....
        /*0794*/ 	.word	0x00008eb0


	//   ....[196]....
        /*0798*/ 	.word	0x00008f40


	//   ....[197]....
        /*079c*/ 	.word	0x00008fc0


	//   ....[198]....
        /*07a0*/ 	.word	0x00009050


	//   ....[199]....
        /*07a4*/ 	.word	0x000090d0


	//   ....[200]....
        /*07a8*/ 	.word	0x00009160


	//   ....[201]....
        /*07ac*/ 	.word	0x000091e0


	//   ....[202]....
        /*07b0*/ 	.word	0x00009270


	//   ....[203]....
        /*07b4*/ 	.word	0x000092f0


	//   ....[204]....
        /*07b8*/ 	.word	0x00009380


	//   ....[205]....
        /*07bc*/ 	.word	0x00009400


	//   ....[206]....
        /*07c0*/ 	.word	0x00009490


	//   ....[207]....
        /*07c4*/ 	.word	0x00009510


	//   ....[208]....
        /*07c8*/ 	.word	0x000095a0


	//   ....[209]....
        /*07cc*/ 	.word	0x00009620


	//   ....[210]....
        /*07d0*/ 	.word	0x000096b0


	//   ....[211]....
        /*07d4*/ 	.word	0x00009730


	//   ....[212]....
        /*07d8*/ 	.word	0x00009890


	//   ....[213]....
        /*07dc*/ 	.word	0x00009960


	//   ....[214]....
        /*07e0*/ 	.word	0x00009a10


	//   ....[215]....
        /*07e4*/ 	.word	0x00009ad0


	//   ....[216]....
        /*07e8*/ 	.word	0x00009b80


	//   ....[217]....
        /*07ec*/ 	.word	0x00009c40


	//   ....[218]....
        /*07f0*/ 	.word	0x00009cf0


	//   ....[219]....
        /*07f4*/ 	.word	0x00009db0


	//   ....[220]....
        /*07f8*/ 	.word	0x00009e60


	//   ....[221]....
        /*07fc*/ 	.word	0x00009f20


	//   ....[222]....
        /*0800*/ 	.word	0x00009fd0


	//   ....[223]....
        /*0804*/ 	.word	0x0000a090


	//   ....[224]....
        /*0808*/ 	.word	0x0000a140


	//   ....[225]....
        /*080c*/ 	.word	0x0000a200


	//   ....[226]....
        /*0810*/ 	.word	0x0000a2a0


	//   ....[227]....
        /*0814*/ 	.word	0x0000a360


	//   ....[228]....
        /*0818*/ 	.word	0x0000a400


	//   ....[229]....
        /*081c*/ 	.word	0x0000a470


	//   ....[230]....
        /*0820*/ 	.word	0x0000a4e0


	//   ....[231]....
        /*0824*/ 	.word	0x0000a550


	//   ....[232]....
        /*0828*/ 	.word	0x0000a5c0


	//   ....[233]....
        /*082c*/ 	.word	0x0000a630


	//----- nvinfo : EIATTR_VRC_CTA_INIT_COUNT
	.align		4
.L_174:
        /*0830*/ 	.byte	0x02, 0x4a
	.zero		1
	.zero		1


	//----- nvinfo : EIATTR_EXIT_INSTR_OFFSETS
	.align		4
        /*0834*/ 	.byte	0x04, 0x1c
        /*0836*/ 	.short	(.L_176 - .L_175)


	//   ....[0]....
.L_175:
        /*0838*/ 	.word	0x00002570


	//   ....[1]....
        /*083c*/ 	.word	0x000028d0


	//   ....[2]....
        /*0840*/ 	.word	0x000028f0


	//   ....[3]....
        /*0844*/ 	.word	0x00009740


	//   ....[4]....
        /*0848*/ 	.word	0x0000a410


	//----- nvinfo : EIATTR_MAX_THREADS
	.align		4
.L_176:
        /*084c*/ 	.byte	0x04, 0x05
        /*084e*/ 	.short	(.L_178 - .L_177)
.L_177:
        /*0850*/ 	.word	0x00000180
        /*0854*/ 	.word	0x00000001
        /*0858*/ 	.word	0x00000001


	//----- nvinfo : EIATTR_CRS_STACK_SIZE
	.align		4
.L_178:
        /*085c*/ 	.byte	0x04, 0x1e
        /*085e*/ 	.short	(.L_180 - .L_179)
.L_179:
        /*0860*/ 	.word	0x00000000


	//----- nvinfo : EIATTR_CBANK_PARAM_SIZE
	.align		4
.L_180:
        /*0864*/ 	.byte	0x03, 0x19
        /*0866*/ 	.short	0x004d


	//----- nvinfo : EIATTR_PARAM_CBANK
	.align		4
        /*0868*/ 	.byte	0x04, 0x0a
        /*086a*/ 	.short	(.L_182 - .L_181)
	.align		4
.L_181:
        /*086c*/ 	.word	index@(.nv.constant0._ZN3cub18CUB_300001_SM_10006detail10radix_sort29DeviceRadixSortOnesweepKernelINS1_5radix10policy_hubIiiyE10Policy1000ELNS0_9SortOrderE1EiiyiiNS1_21identity_decomposer_tEEEvPT5_SB_PT3_PKSC_PT1_PKSG_PT2_PKSK_T4_iiT6_)
        /*0870*/ 	.short	0x0380
        /*0872*/ 	.short	0x004d


	//----- nvinfo : EIATTR_SW_WAR
	.align		4
.L_182:
        /*0874*/ 	.byte	0x04, 0x36
        /*0876*/ 	.short	(.L_184 - .L_183)
.L_183:
        /*0878*/ 	.word	0x00000008
.L_184:


//--------------------- .nv.info._ZN3cub18CUB_300001_SM_10006detail10radix_sort33DeviceRadixSortExclusiveSumKernelINS1_5radix10policy_hubIiiyE10Policy1000EyEEvPT0_ --------------------------
	.section	.nv.info._ZN3cub18CUB_300001_SM_10006detail10radix_sort33DeviceRadixSortExclusiveSumKernelINS1_5radix10policy_hubIiiyE10Policy1000EyEEvPT0_,"",@"SHT_CUDA_INFO"
	.sectionflags	@""
	.align	4


	//----- nvinfo : EIATTR_CUDA_API_VERSION
	.align		4
        /*0000*/ 	.byte	0x04, 0x37
        /*0002*/ 	.short	(.L_186 - .L_185)
.L_185:
        /*0004*/ 	.word	0x00000082


	//----- nvinfo : EIATTR_KPARAM_INFO
	.align		4
.L_186:
        /*0008*/ 	.byte	0x04, 0x17
        /*000a*/ 	.short	(.L_188 - .L_187)
.L_187:
        /*000c*/ 	.word	0x00000000
        /*0010*/ 	.short	0x0000
        /*0012*/ 	.short	0x0000
        /*0014*/ 	.byte	0x00, 0xf5, 0x21, 0x00


	//----- nvinfo : EIATTR_SPARSE_MMA_MASK
	.align		4
.L_188:
        /*0018*/ 	.byte	0x03, 0x50
        /*001a*/ 	.short	0x0000


	//----- nvinfo : EIATTR_MAXREG_COUNT
	.align		4
        /*001c*/ 	.byte	0x03, 0x1b
        /*001e*/ 	.short	0x00ff


	//----- nvinfo : EIATTR_NUM_BARRIERS
	.align		4
        /*0020*/ 	.byte	0x02, 0x4c
        /*0022*/ 	.byte	0x01
	.zero		1


	//----- nvinfo : EIATTR_MERCURY_ISA_VERSION
	.align		4
        /*0024*/ 	.byte	0x03, 0x5f
        /*0026*/ 	.short	0x0101


	//----- nvinfo : EIATTR_COOP_GROUP_MASK_REGIDS
	.align		4
        /*0028*/ 	.byte	0x04, 0x29
        /*002a*/ 	.short	(.L_190 - .L_189)


	//   ....[0]....
.L_189:
        /*002c*/ 	.word	0xffffffff


	//   ....[1]....
        /*0030*/ 	.word	0xffffffff


	//   ....[2]....
        /*0034*/ 	.word	0xffffffff


	//   ....[3]....
        /*0038*/ 	.word	0xffffffff


	//   ....[4]....
        /*003c*/ 	.word	0xffffffff


	//   ....[5]....
        /*0040*/ 	.word	0xffffffff


	//   ....[6]....
        /*0044*/ 	.word	0xffffffff


	//   ....[7]....
        /*0048*/ 	.word	0xffffffff


	//   ....[8]....
        /*004c*/ 	.word	0xffffffff


	//   ....[9]....
        /*0050*/ 	.word	0xffffffff


	//   ....[10]....
        /*0054*/ 	.word	0x05000015


	//   ....[11]....
        /*0058*/ 	.word	0x05000015


	//   ....[12]....
        /*005c*/ 	.word	0x05000015


	//   ....[13]....
        /*0060*/ 	.word	0x05000015


	//   ....[14]....
        /*0064*/ 	.word	0x05000015


	//   ....[15]....
        /*0068*/ 	.word	0x05000015


	//   ....[16]....
        /*006c*/ 	.word	0x05000015


	//   ....[17]....
        /*0070*/ 	.word	0x05000015


	//   ....[18]....
        /*0074*/ 	.word	0x05000015


	//   ....[19]....
        /*0078*/ 	.word	0x05000015


	//----- nvinfo : EIATTR_COOP_GROUP_INSTR_OFFSETS
	.align		4
.L_190:
        /*007c*/ 	.byte	0x04, 0x28
        /*007e*/ 	.short	(.L_192 - .L_191)


	//   ....[0]....
.L_191:
        /*0080*/ 	.word	0x00000250


	//   ....[1]....
        /*0084*/ 	.word	0x00000260


	//   ....[2]....
        /*0088*/ 	.word	0x000002a0


	//   ....[3]....
        /*008c*/ 	.word	0x000002c0


	//   ....[4]....
        /*0090*/ 	.word	0x00000310


	//   ....[5]....
        /*0094*/ 	.word	0x00000320


	//   ....[6]....
        /*0098*/ 	.word	0x00000360


	//   ....[7]....
        /*009c*/ 	.word	0x00000380


	//   ....[8]....
        /*00a0*/ 	.word	0x000003d0


	//   ....[9]....
        /*00a4*/ 	.word	0x000003e0


	//   ....[10]....
        /*00a8*/ 	.word	0x00000660


	//   ....[11]....
        /*00ac*/ 	.word	0x000006b0


	//   ....[12]....
        /*00b0*/ 	.word	0x00000740


	//   ....[13]....
        /*00b4*/ 	.word	0x00000790


	//   ....[14]....
        /*00b8*/ 	.word	0x00000820


	//   ....[15]....
        /*00bc*/ 	.word	0x00000870


	//   ....[16]....
        /*00c0*/ 	.word	0x00000900


	//   ....[17]....
        /*00c4*/ 	.word	0x00000950


	//   ....[18]....
        /*00c8*/ 	.word	0x000009e0


	//   ....[19]....
        /*00cc*/ 	.word	0x00000a30


	//----- nvinfo : EIATTR_VRC_CTA_INIT_COUNT
	.align		4
.L_192:
        /*00d0*/ 	.byte	0x02, 0x4a
	.zero		1
	.zero		1


	//----- nvinfo : EIATTR_EXIT_INSTR_OFFSETS
	.align		4
        /*00d4*/ 	.byte	0x04, 0x1c
        /*00d6*/ 	.short	(.L_194 - .L_193)


	//   ....[0]....
.L_193:
        /*00d8*/ 	.word	0x000005d0


	//   ....[1]....
        /*00dc*/ 	.word	0x00000600


	//----- nvinfo : EIATTR_CRS_STACK_SIZE
	.align		4
.L_194:
        /*00e0*/ 	.byte	0x04, 0x1e
        /*00e2*/ 	.short	(.L_196 - .L_195)
.L_195:
        /*00e4*/ 	.word	0x00000000


	//----- nvinfo : EIATTR_CBANK_PARAM_SIZE
	.align		4
.L_196:
        /*00e8*/ 	.byte	0x03, 0x19
        /*00ea*/ 	.short	0x0008


	//----- nvinfo : EIATTR_PARAM_CBANK
	.align		4
        /*00ec*/ 	.byte	0x04, 0x0a
        /*00ee*/ 	.short	(.L_198 - .L_197)
	.align		4
.L_197:
        /*00f0*/ 	.word	index@(.nv.constant0._ZN3cub18CUB_300001_SM_10006detail10radix_sort33DeviceRadixSortExclusiveSumKernelINS1_5radix10policy_hubIiiyE10Policy1000EyEEvPT0_)
        /*00f4*/ 	.short	0x0380
        /*00f6*/ 	.short	0x0008


	//----- nvinfo : EIATTR_SW_WAR
	.align		4
.L_198:
        /*00f8*/ 	.byte	0x04, 0x36
        /*00fa*/ 	.short	(.L_200 - .L_199)
.L_199:
        /*00fc*/ 	.word	0x00000008
.L_200:


//--------------------- .nv.info._ZN3cub18CUB_300001_SM_10006detail10radix_sort30DeviceRadixSortHistogramKernelINS1_5radix10policy_hubIiiyE10Policy1000ELNS0_9SortOrderE1EiyNS1_21identity_decomposer_tEEEvPT2_PKT1_SA_iiT3_ --------------------------
	.section	.nv.info._ZN3cub18CUB_300001_SM_10006detail10radix_sort30DeviceRadixSortHistogramKernelINS1_5radix10policy_hubIiiyE10Policy1000ELNS0_9SortOrderE1EiyNS1_21identity_decomposer_tEEEvPT2_PKT1_SA_iiT3_,"",@"SHT_CUDA_INFO"
	.sectionflags	@""
	.align	4


	//----- nvinfo : EIATTR_CUDA_API_VERSION
	.align		4
        /*0000*/ 	.byte	0x04, 0x37
        /*0002*/ 	.short	(.L_202 - .L_201)
.L_201:
        /*0004*/ 	.word	0x00000082


	//----- nvinfo : EIATTR_KPARAM_INFO
	.align		4
.L_202:
        /*0008*/ 	.byte	0x04, 0x17
        /*000a*/ 	.short	(.L_204 - .L_203)
.L_203:
        /*000c*/ 	.word	0x00000000
        /*0010*/ 	.short	0x0005
        /*0012*/ 	.short	0x0020
        /*0014*/ 	.byte	0x00, 0xf0, 0x05, 0x00


	//----- nvinfo : EIATTR_KPARAM_INFO
	.align		4
.L_204:
        /*0018*/ 	.byte	0x04, 0x17
        /*001a*/ 	.short	(.L_206 - .L_205)
.L_205:
        /*001c*/ 	.word	0x00000000
        /*0020*/ 	.short	0x0004
        /*0022*/ 	.short	0x001c
        /*0024*/ 	.byte	0x00, 0xf0, 0x11, 0x00


	//----- nvinfo : EIATTR_KPARAM_INFO
	.align		4
.L_206:
        /*0028*/ 	.byte	0x04, 0x17
        /*002a*/ 	.short	(.L_208 - .L_207)
.L_207:
        /*002c*/ 	.word	0x00000000
        /*0030*/ 	.short	0x0003
        /*0032*/ 	.short	0x0018
        /*0034*/ 	.byte	0x00, 0xf0, 0x11, 0x00


	//----- nvinfo : EIATTR_KPARAM_INFO
	.align		4
.L_208:
        /*0038*/ 	.byte	0x04, 0x17
        /*003a*/ 	.short	(.L_210 - .L_209)
.L_209:
        /*003c*/ 	.word	0x00000000
        /*0040*/ 	.short	0x0002
        /*0042*/ 	.short	0x0010
        /*0044*/ 	.byte	0x00, 0xf0, 0x21, 0x00


	//----- nvinfo : EIATTR_KPARAM_INFO
	.align		4
.L_210:
        /*0048*/ 	.byte	0x04, 0x17
        /*004a*/ 	.short	(.L_212 - .L_211)
.L_211:
        /*004c*/ 	.word	0x00000000
        /*0050*/ 	.short	0x0001
        /*0052*/ 	.short	0x0008
        /*0054*/ 	.byte	0x00, 0xf5, 0x21, 0x00


	//----- nvinfo : EIATTR_KPARAM_INFO
	.align		4
.L_212:
        /*0058*/ 	.byte	0x04, 0x17
        /*005a*/ 	.short	(.L_214 - .L_213)
.L_213:
        /*005c*/ 	.word	0x00000000
        /*0060*/ 	.short	0x0000
        /*0062*/ 	.short	0x0000
        /*0064*/ 	.byte	0x00, 0xf5, 0x21, 0x00


	//----- nvinfo : EIATTR_SPARSE_MMA_MASK
	.align		4
.L_214:
        /*0068*/ 	.byte	0x03, 0x50
        /*006a*/ 	.short	0x0000


	//----- nvinfo : EIATTR_MAXREG_COUNT
	.align		4
        /*006c*/ 	.byte	0x03, 0x1b
        /*006e*/ 	.short	0x00ff


	//----- nvinfo : EIATTR_NUM_BARRIERS
	.align		4
        /*0070*/ 	.byte	0x02, 0x4c
        /*0072*/ 	.byte	0x01
	.zero		1


	//----- nvinfo : EIATTR_MERCURY_ISA_VERSION
	.align		4
        /*0074*/ 	.byte	0x03, 0x5f
        /*0076*/ 	.short	0x0101


	//----- nvinfo : EIATTR_VRC_CTA_INIT_COUNT
	.align		4
        /*0078*/ 	.byte	0x02, 0x4a
	.zero		1
	.zero		1


	//----- nvinfo : EIATTR_EXIT_INSTR_OFFSETS
	.align		4
        /*007c*/ 	.byte	0x04, 0x1c
        /*007e*/ 	.short	(.L_216 - .L_215)


	//   ....[0]....
.L_215:
        /*0080*/ 	.word	0x00000040


	//   ....[1]....
        /*0084*/ 	.word	0x00002ee0


	//----- nvinfo : EIATTR_MAX_THREADS
	.align		4
.L_216:
        /*0088*/ 	.byte	0x04, 0x05
        /*008a*/ 	.short	(.L_218 - .L_217)
.L_217:
        /*008c*/ 	.word	0x00000080
        /*0090*/ 	.word	0x00000001
        /*0094*/ 	.word	0x00000001


	//----- nvinfo : EIATTR_CRS_STACK_SIZE
	.align		4
.L_218:
        /*0098*/ 	.byte	0x04, 0x1e
        /*009a*/ 	.short	(.L_220 - .L_219)
.L_219:
        /*009c*/ 	.word	0x00000000


	//----- nvinfo : EIATTR_CBANK_PARAM_SIZE
	.align		4
.L_220:
        /*00a0*/ 	.byte	0x03, 0x19
        /*00a2*/ 	.short	0x0021


	//----- nvinfo : EIATTR_PARAM_CBANK
	.align		4
        /*00a4*/ 	.byte	0x04, 0x0a
        /*00a6*/ 	.short	(.L_222 - .L_221)
	.align		4
.L_221:
        /*00a8*/ 	.word	index@(.nv.constant0._ZN3cub18CUB_300001_SM_10006detail10radix_sort30DeviceRadixSortHistogramKernelINS1_5radix10policy_hubIiiyE10Policy1000ELNS0_9SortOrderE1EiyNS1_21identity_decomposer_tEEEvPT2_PKT1_SA_iiT3_)
        /*00ac*/ 	.short	0x0380
        /*00ae*/ 	.short	0x0021


	//----- nvinfo : EIATTR_SW_WAR
	.align		4
.L_222:
        /*00b0*/ 	.byte	0x04, 0x36
        /*00b2*/ 	.short	(.L_224 - .L_223)
.L_223:
        /*00b4*/ 	.word	0x00000008
.L_224:


//--------------------- .nv.info._ZN3cub18CUB_300001_SM_10006detail10radix_sort31DeviceRadixSortSingleTileKernelINS1_5radix10policy_hubIiiyE10Policy1000ELNS0_9SortOrderE1EiiyNS1_21identity_decomposer_tEEEvPKT1_PSA_PKT2_PSE_T3_iiT4_ --------------------------
	.section	.nv.info._ZN3cub18CUB_300001_SM_10006detail10radix_sort31DeviceRadixSortSingleTileKernelINS1_5radix10policy_hubIiiyE10Policy1000ELNS0_9SortOrderE1EiiyNS1_21identity_decomposer_tEEEvPKT1_PSA_PKT2_PSE_T3_iiT4_,"",@"SHT_CUDA_INFO"
	.sectionflags	@""
	.align	4


	//----- nvinfo : EIATTR_CUDA_API_VERSION
	.align		4
        /*0000*/ 	.byte	0x04, 0x37
        /*0002*/ 	.short	(.L_226 - .L_225)
.L_225:
        /*0004*/ 	.word	0x00000082


	//----- nvinfo : EIATTR_KPARAM_INFO
	.align		4
.L_226:
        /*0008*/ 	.byte	0x04, 0x17
        /*000a*/ 	.short	(.L_228 - .L_227)
.L_227:
        /*000c*/ 	.word	0x00000000
        /*0010*/ 	.short	0x0007
        /*0012*/ 	.short	0x0030
        /*0014*/ 	.byte	0x00, 0xf0, 0x05, 0x00


	//----- nvinfo : EIATTR_KPARAM_INFO
	.align		4
.L_228:
        /*0018*/ 	.byte	0x04, 0x17
        /*001a*/ 	.short	(.L_230 - .L_229)
.L_229:
        /*001c*/ 	.word	0x00000000
        /*0020*/ 	.short	0x0006
        /*0022*/ 	.short	0x002c
        /*0024*/ 	.byte	0x00, 0xf0, 0x11, 0x00


	//----- nvinfo : EIATTR_KPARAM_INFO
	.align		4
.L_230:
        /*0028*/ 	.byte	0x04, 0x17
        /*002a*/ 	.short	(.L_232 - .L_231)
.L_231:
        /*002c*/ 	.word	0x00000000
        /*0030*/ 	.short	0x0005
        /*0032*/ 	.short	0x0028
        /*0034*/ 	.byte	0x00, 0xf0, 0x11, 0x00


	//----- nvinfo : EIATTR_KPARAM_INFO
	.align		4
.L_232:
        /*0038*/ 	.byte	0x04, 0x17
        /*003a*/ 	.short	(.L_234 - .L_233)
.L_233:
        /*003c*/ 	.word	0x00000000
        /*0040*/ 	.short	0x0004
        /*0042*/ 	.short	0x0020
        /*0044*/ 	.byte	0x00, 0xf0, 0x21, 0x00


	//----- nvinfo : EIATTR_KPARAM_INFO
	.align		4
.L_234:
        /*0048*/ 	.byte	0x04, 0x17
        /*004a*/ 	.short	(.L_236 - .L_235)
.L_235:
        /*004c*/ 	.word	0x00000000
        /*0050*/ 	.short	0x0003
        /*0052*/ 	.short	0x0018
        /*0054*/ 	.byte	0x00, 0xf5, 0x21, 0x00


	//----- nvinfo : EIATTR_KPARAM_INFO
	.align		4
.L_236:
        /*0058*/ 	.byte	0x04, 0x17
        /*005a*/ 	.short	(.L_238 - .L_237)
.L_237:
        /*005c*/ 	.word	0x00000000
        /*0060*/ 	.short	0x0002
        /*0062*/ 	.short	0x0010
        /*0064*/ 	.byte	0x00, 0xf5, 0x21, 0x00


	//----- nvinfo : EIATTR_KPARAM_INFO
	.align		4
.L_238:
        /*0068*/ 	.byte	0x04, 0x17
        /*006a*/ 	.short	(.L_240 - .L_239)
.L_239:
        /*006c*/ 	.word	0x00000000
        /*0070*/ 	.short	0x0001
        /*0072*/ 	.short	0x0008
        /*0074*/ 	.byte	0x00, 0xf5, 0x21, 0x00


	//----- nvinfo : EIATTR_KPARAM_INFO
	.align		4
.L_240:
        /*0078*/ 	.byte	0x04, 0x17
        /*007a*/ 	.short	(.L_242 - .L_241)
.L_241:
        /*007c*/ 	.word	0x00000000
        /*0080*/ 	.short	0x0000
        /*0082*/ 	.short	0x0000
        /*0084*/ 	.byte	0x00, 0xf5, 0x21, 0x00


	//----- nvinfo : EIATTR_SPARSE_MMA_MASK
	.align		4
.L_242:
        /*0088*/ 	.byte	0x03, 0x50
        /*008a*/ 	.short	0x0000


	//----- nvinfo : EIATTR_MAXREG_COUNT
	.align		4
        /*008c*/ 	.byte	0x03, 0x1b
        /*008e*/ 	.short	0x00ff


	//----- nvinfo : EIATTR_NUM_BARRIERS
	.align		4
        /*0090*/ 	.byte	0x02, 0x4c
        /*0092*/ 	.byte	0x01
	.zero		1


	//----- nvinfo : EIATTR_MERCURY_ISA_VERSION
	.align		4
        /*0094*/ 	.byte	0x03, 0x5f
        /*0096*/ 	.short	0x0101


	//----- nvinfo : EIATTR_COOP_GROUP_MASK_REGIDS
	.align		4
        /*0098*/ 	.byte	0x04, 0x29
        /*009a*/ 	.short	(.L_244 - .L_243)


	//   ....[0]....
.L_243:
        /*009c*/ 	.word	0xffffffff


	//   ....[1]....
        /*00a0*/ 	.word	0xffffffff


	//   ....[2]....
        /*00a4*/ 	.word	0xffffffff


	//   ....[3]....
        /*00a8*/ 	.word	0xffffffff


	//   ....[4]....
        /*00ac*/ 	.word	0xffffffff


	//----- nvinfo : EIATTR_COOP_GROUP_INSTR_OFFSETS
	.align		4
.L_244:
        /*00b0*/ 	.byte	0x04, 0x28
        /*00b2*/ 	.short	(.L_246 - .L_245)


	//   ....[0]....
.L_245:
        /*00b4*/ 	.word	0x00001de0


	//   ....[1]....
        /*00b8*/ 	.word	0x00001e00


	//   ....[2]....
        /*00bc*/ 	.word	0x00001e20


	//   ....[3]....
        /*00c0*/ 	.word	0x00001e40


	//   ....[4]....
        /*00c4*/ 	.word	0x00001e60


	//----- nvinfo : EIATTR_VRC_CTA_INIT_COUNT
	.align		4
.L_246:
        /*00c8*/ 	.byte	0x02, 0x4a
	.zero		1
	.zero		1


	//----- nvinfo : EIATTR_EXIT_INSTR_OFFSETS
	.align		4
        /*00cc*/ 	.byte	0x04, 0x1c
        /*00ce*/ 	.short	(.L_248 - .L_247)


	//   ....[0]....
.L_247:
        /*00d0*/ 	.word	0x00003bb0


	//   ....[1]....
        /*00d4*/ 	.word	0x00003c00


	//----- nvinfo : EIATTR_MAX_THREADS
	.align		4
.L_248:
        /*00d8*/ 	.byte	0x04, 0x05
        /*00da*/ 	.short	(.L_250 - .L_249)
.L_249:
        /*00dc*/ 	.word	0x00000100
        /*00e0*/ 	.word	0x00000001
        /*00e4*/ 	.word	0x00000001


	//----- nvinfo : EIATTR_CBANK_PARAM_SIZE
	.align		4
.L_250:
        /*00e8*/ 	.byte	0x03, 0x19
        /*00ea*/ 	.short	0x0031


	//----- nvinfo : EIATTR_PARAM_CBANK
	.align		4
        /*00ec*/ 	.byte	0x04, 0x0a
        /*00ee*/ 	.short	(.L_252 - .L_251)
	.align		4
.L_251:
        /*00f0*/ 	.word	index@(.nv.constant0._ZN3cub18CUB_300001_SM_10006detail10radix_sort31DeviceRadixSortSingleTileKernelINS1_5radix10policy_hubIiiyE10Policy1000ELNS0_9SortOrderE1EiiyNS1_21identity_decomposer_tEEEvPKT1_PSA_PKT2_PSE_T3_iiT4_)
        /*00f4*/ 	.short	0x0380
        /*00f6*/ 	.short	0x0031


	//----- nvinfo : EIATTR_SW_WAR
	.align		4
.L_252:
        /*00f8*/ 	.byte	0x04, 0x36
        /*00fa*/ 	.short	(.L_254 - .L_253)
.L_253:
        /*00fc*/ 	.word	0x00000008
.L_254:


//--------------------- .nv.info._ZN3cub18CUB_300001_SM_10006detail11EmptyKernelIvEEvv --------------------------
	.section	.nv.info._ZN3cub18CUB_300001_SM_10006detail11EmptyKernelIvEEvv,"",@"SHT_CUDA_INFO"
	.sectionflags	@""
	.align	4


	//----- nvinfo : EIATTR_CUDA_API_VERSION
	.align		4
        /*0000*/ 	.byte	0x04, 0x37
        /*0002*/ 	.short	(.L_256 - .L_255)
.L_255:
        /*0004*/ 	.word	0x00000082


	//----- nvinfo : EIATTR_SPARSE_MMA_MASK
	.align		4
.L_256:
        /*0008*/ 	.byte	0x03, 0x50
        /*000a*/ 	.short	0x0000


	//----- nvinfo : EIATTR_MAXREG_COUNT
	.align		4
        /*000c*/ 	.byte	0x03, 0x1b
        /*000e*/ 	.short	0x00ff


	//----- nvinfo : EIATTR_MERCURY_ISA_VERSION
	.align		4
        /*0010*/ 	.byte	0x03, 0x5f
        /*0012*/ 	.short	0x0101


	//----- nvinfo : EIATTR_VRC_CTA_INIT_COUNT
	.align		4
        /*0014*/ 	.byte	0x02, 0x4a
	.zero		1
	.zero		1


	//----- nvinfo : EIATTR_EXIT_INSTR_OFFSETS
	.align		4
        /*0018*/ 	.byte	0x04, 0x1c
        /*001a*/ 	.short	(.L_258 - .L_257)


	//   ....[0]....
.L_257:
        /*001c*/ 	.word	0x00000010


	//----- nvinfo : EIATTR_SW_WAR
	.align		4
.L_258:
        /*0020*/ 	.byte	0x04, 0x36
        /*0022*/ 	.short	(.L_260 - .L_259)
.L_259:
        /*0024*/ 	.word	0x00000008
.L_260:


//--------------------- .nv.info._Z6mutatePfS_S_  --------------------------
	.section	.nv.info._Z6mutatePfS_S_,"",@"SHT_CUDA_INFO"
	.sectionflags	@""
	.align	4


	//----- nvinfo : EIATTR_CUDA_API_VERSION
	.align		4
        /*0000*/ 	.byte	0x04, 0x37
        /*0002*/ 	.short	(.L_262 - .L_261)
.L_261:
        /*0004*/ 	.word	0x00000082


	//----- nvinfo : EIATTR_KPARAM_INFO
	.align		4
.L_262:
        /*0008*/ 	.byte	0x04, 0x17
        /*000a*/ 	.short	(.L_264 - .L_263)
.L_263:
        /*000c*/ 	.word	0x00000000
        /*0010*/ 	.short	0x0002
        /*0012*/ 	.short	0x0010
        /*0014*/ 	.byte	0x00, 0xf5, 0x21, 0x00


	//----- nvinfo : EIATTR_KPARAM_INFO
	.align		4
.L_264:
        /*0018*/ 	.byte	0x04, 0x17
        /*001a*/ 	.short	(.L_266 - .L_265)
.L_265:
        /*001c*/ 	.word	0x00000000
        /*0020*/ 	.short	0x0001
        /*0022*/ 	.short	0x0008
        /*0024*/ 	.byte	0x00, 0xf5, 0x21, 0x00


	//----- nvinfo : EIATTR_KPARAM_INFO
	.align		4
.L_266:
        /*0028*/ 	.byte	0x04, 0x17
        /*002a*/ 	.short	(.L_268 - .L_267)
.L_267:
        /*002c*/ 	.word	0x00000000
        /*0030*/ 	.short	0x0000
        /*0032*/ 	.short	0x0000
        /*0034*/ 	.byte	0x00, 0xf5, 0x21, 0x00


	//----- nvinfo : EIATTR_SPARSE_MMA_MASK
	.align		4
.L_268:
        /*0038*/ 	.byte	0x03, 0x50
        /*003a*/ 	.short	0x0000


	//----- nvinfo : EIATTR_MAXREG_COUNT
	.align		4
        /*003c*/ 	.byte	0x03, 0x1b
        /*003e*/ 	.short	0x00ff


	//----- nvinfo : EIATTR_MERCURY_ISA_VERSION
	.align		4
        /*0040*/ 	.byte	0x03, 0x5f
        /*0042*/ 	.short	0x0101


	//----- nvinfo : EIATTR_VRC_CTA_INIT_COUNT
	.align		4
        /*0044*/ 	.byte	0x02, 0x4a
	.zero		1
	.zero		1


	//----- nvinfo : EIATTR_EXIT_INSTR_OFFSETS
	.align		4
        /*0048*/ 	.byte	0x04, 0x1c
        /*004a*/ 	.short	(.L_270 - .L_269)


	//   ....[0]....
.L_269:
        /*004c*/ 	.word	0x000000d0


	//   ....[1]....
        /*0050*/ 	.word	0x00000250


	//   ....[2]....
        /*0054*/ 	.word	0x00000280


	//----- nvinfo : EIATTR_CRS_STACK_SIZE
	.align		4
.L_270:
        /*0058*/ 	.byte	0x04, 0x1e
        /*005a*/ 	.short	(.L_272 - .L_271)
.L_271:
        /*005c*/ 	.word	0x00000000


	//----- nvinfo : EIATTR_CBANK_PARAM_SIZE
	.align		4
.L_272:
        /*0060*/ 	.byte	0x03, 0x19
        /*0062*/ 	.short	0x0018


	//----- nvinfo : EIATTR_PARAM_CBANK
	.align		4
        /*0064*/ 	.byte	0x04, 0x0a
        /*0066*/ 	.short	(.L_274 - .L_273)
	.align		4
.L_273:
        /*0068*/ 	.word	index@(.nv.constant0._Z6mutatePfS_S_)
        /*006c*/ 	.short	0x0380
        /*006e*/ 	.short	0x0018


	//----- nvinfo : EIATTR_SW_WAR
	.align		4
.L_274:
        /*0070*/ 	.byte	0x04, 0x36
        /*0072*/ 	.short	(.L_276 - .L_275)
.L_275:
        /*0074*/ 	.word	0x00000008
.L_276:


//--------------------- .nv.info._Z9crossoverPfPjS0_ --------------------------
	.section	.nv.info._Z9crossoverPfPjS0_,"",@"SHT_CUDA_INFO"
	.sectionflags	@""
	.align	4


	//----- nvinfo : EIATTR_CUDA_API_VERSION
	.align		4
        /*0000*/ 	.byte	0x04, 0x37
        /*0002*/ 	.short	(.L_278 - .L_277)
.L_277:
        /*0004*/ 	.word	0x00000082


	//----- nvinfo : EIATTR_KPARAM_INFO
	.align		4
.L_278:
        /*0008*/ 	.byte	0x04, 0x17
        /*000a*/ 	.short	(.L_280 - .L_279)
.L_279:
        /*000c*/ 	.word	0x00000000
        /*0010*/ 	.short	0x0002
        /*0012*/ 	.short	0x0010
        /*0014*/ 	.byte	0x00, 0xf5, 0x21, 0x00


	//----- nvinfo : EIATTR_KPARAM_INFO
	.align		4
.L_280:
        /*0018*/ 	.byte	0x04, 0x17
        /*001a*/ 	.short	(.L_282 - .L_281)
.L_281:
        /*001c*/ 	.word	0x00000000
        /*0020*/ 	.short	0x0001
        /*0022*/ 	.short	0x0008
        /*0024*/ 	.byte	0x00, 0xf5, 0x21, 0x00


	//----- nvinfo : EIATTR_KPARAM_INFO
	.align		4
.L_282:
        /*0028*/ 	.byte	0x04, 0x17
        /*002a*/ 	.short	(.L_284 - .L_283)
.L_283:
        /*002c*/ 	.word	0x00000000
        /*0030*/ 	.short	0x0000
        /*0032*/ 	.short	0x0000
        /*0034*/ 	.byte	0x00, 0xf5, 0x21, 0x00


	//----- nvinfo : EIATTR_SPARSE_MMA_MASK
	.align		4
.L_284:
        /*0038*/ 	.byte	0x03, 0x50
        /*003a*/ 	.short	0x0000


	//----- nvinfo : EIATTR_MAXREG_COUNT
	.align		4
        /*003c*/ 	.byte	0x03, 0x1b
        /*003e*/ 	.short	0x00ff


	//----- nvinfo : EIATTR_MERCURY_ISA_VERSION
	.align		4
        /*0040*/ 	.byte	0x03, 0x5f
        /*0042*/ 	.short	0x0101


	//----- nvinfo : EIATTR_VRC_CTA_INIT_COUNT
	.align		4
        /*0044*/ 	.byte	0x02, 0x4a
	.zero		1
	.zero		1


	//----- nvinfo : EIATTR_EXIT_INSTR_OFFSETS
	.align		4
        /*0048*/ 	.byte	0x04, 0x1c
        /*004a*/ 	.short	(.L_286 - .L_285)


	//   ....[0]....
.L_285:
        /*004c*/ 	.word	0x000002c0


	//----- nvinfo : EIATTR_CBANK_PARAM_SIZE
	.align		4
.L_286:
        /*0050*/ 	.byte	0x03, 0x19
        /*0052*/ 	.short	0x0018


	//----- nvinfo : EIATTR_PARAM_CBANK
	.align		4
        /*0054*/ 	.byte	0x04, 0x0a
        /*0056*/ 	.short	(.L_288 - .L_287)
	.align		4
.L_287:
        /*0058*/ 	.word	index@(.nv.constant0._Z9crossoverPfPjS0_)
        /*005c*/ 	.short	0x0380
        /*005e*/ 	.short	0x0018


	//----- nvinfo : EIATTR_SW_WAR
	.align		4
.L_288:
        /*0060*/ 	.byte	0x04, 0x36
        /*0062*/ 	.short	(.L_290 - .L_289)
.L_289:
        /*0064*/ 	.word	0x00000008
.L_290:


//--------------------- .nv.info._Z17intialise_indicesPi --------------------------
	.section	.nv.info._Z17intialise_indicesPi,"",@"SHT_CUDA_INFO"
	.sectionflags	@""
	.align	4


	//----- nvinfo : EIATTR_CUDA_API_VERSION
	.align		4
        /*0000*/ 	.byte	0x04, 0x37
        /*0002*/ 	.short	(.L_292 - .L_291)
.L_291:
        /*0004*/ 	.word	0x00000082


	//----- nvinfo : EIATTR_KPARAM_INFO
	.align		4
.L_292:
        /*0008*/ 	.byte	0x04, 0x17
        /*000a*/ 	.short	(.L_294 - .L_293)
.L_293:
        /*000c*/ 	.word	0x00000000
        /*0010*/ 	.short	0x0000
        /*0012*/ 	.short	0x0000
        /*0014*/ 	.byte	0x00, 0xf5, 0x21, 0x00


	//----- nvinfo : EIATTR_SPARSE_MMA_MASK
	.align		4
.L_294:
        /*0018*/ 	.byte	0x03, 0x50
        /*001a*/ 	.short	0x0000


	//----- nvinfo : EIATTR_MAXREG_COUNT
	.align		4
        /*001c*/ 	.byte	0x03, 0x1b
        /*001e*/ 	.short	0x00ff


	//----- nvinfo : EIATTR_MERCURY_ISA_VERSION
	.align		4
        /*0020*/ 	.byte	0x03, 0x5f
        /*0022*/ 	.short	0x0101


	//----- nvinfo : EIATTR_VRC_CTA_INIT_COUNT
	.align		4
        /*0024*/ 	.byte	0x02, 0x4a
	.zero		1
	.zero		1


	//----- nvinfo : EIATTR_EXIT_INSTR_OFFSETS
	.align		4
        /*0028*/ 	.byte	0x04, 0x1c
        /*002a*/ 	.short	(.L_296 - .L_295)


	//   ....[0]....
.L_295:
        /*002c*/ 	.word	0x00000090


	//----- nvinfo : EIATTR_CBANK_PARAM_SIZE
	.align		4
.L_296:
        /*0030*/ 	.byte	0x03, 0x19
        /*0032*/ 	.short	0x0008


	//----- nvinfo : EIATTR_PARAM_CBANK
	.align		4
        /*0034*/ 	.byte	0x04, 0x0a
        /*0036*/ 	.short	(.L_298 - .L_297)
	.align		4
.L_297:
        /*0038*/ 	.word	index@(.nv.constant0._Z17intialise_indicesPi)
        /*003c*/ 	.short	0x0380
        /*003e*/ 	.short	0x0008


	//----- nvinfo : EIATTR_SW_WAR
	.align		4
.L_298:
        /*0040*/ 	.byte	0x04, 0x36
        /*0042*/ 	.short	(.L_300 - .L_299)
.L_299:
        /*0044*/ 	.word	0x00000008
.L_300:


//--------------------- .nv.info._Z8myprint1PiS_  --------------------------
	.section	.nv.info._Z8myprint1PiS_,"",@"SHT_CUDA_INFO"
	.sectionflags	@""
	.align	4


	//----- nvinfo : EIATTR_CUDA_API_VERSION
	.align		4
        /*0000*/ 	.byte	0x04, 0x37
        /*0002*/ 	.short	(.L_302 - .L_301)
.L_301:
        /*0004*/ 	.word	0x00000082


	//----- nvinfo : EIATTR_KPARAM_INFO
	.align		4
.L_302:
        /*0008*/ 	.byte	0x04, 0x17
        /*000a*/ 	.short	(.L_304 - .L_303)
.L_303:
        /*000c*/ 	.word	0x00000000
        /*0010*/ 	.short	0x0001
        /*0012*/ 	.short	0x0008
        /*0014*/ 	.byte	0x00, 0xf5, 0x21, 0x00


	//----- nvinfo : EIATTR_KPARAM_INFO
	.align		4
.L_304:
        /*0018*/ 	.byte	0x04, 0x17
        /*001a*/ 	.short	(.L_306 - .L_305)
.L_305:
        /*001c*/ 	.word	0x00000000
        /*0020*/ 	.short	0x0000
        /*0022*/ 	.short	0x0000
        /*0024*/ 	.byte	0x00, 0xf5, 0x21, 0x00


	//----- nvinfo : EIATTR_SPARSE_MMA_MASK
	.align		4
.L_306:
        /*0028*/ 	.byte	0x03, 0x50
        /*002a*/ 	.short	0x0000


	//----- nvinfo : EIATTR_MAXREG_COUNT
	.align		4
        /*002c*/ 	.byte	0x03, 0x1b
        /*002e*/ 	.short	0x00ff


	//----- nvinfo : EIATTR_EXTERNS
	.align		4
        /*0030*/ 	.byte	0x04, 0x0f
        /*0032*/ 	.short	(.L_308 - .L_307)


	//   ....[0]....
	.align		4
.L_307:
        /*0034*/ 	.word	index@(vprintf)


	//----- nvinfo : EIATTR_MERCURY_ISA_VERSION
	.align		4
.L_308:
        /*0038*/ 	.byte	0x03, 0x5f
        /*003a*/ 	.short	0x0101


	//----- nvinfo : EIATTR_VRC_CTA_INIT_COUNT
	.align		4
        /*003c*/ 	.byte	0x02, 0x4a
	.zero		1
	.zero		1


	//----- nvinfo : EIATTR_SYSCALL_OFFSETS
	.align		4
        /*0040*/ 	.byte	0x04, 0x46
        /*0042*/ 	.short	(.L_310 - .L_309)


	//   ....[0]....
.L_309:
        /*0044*/ 	.word	0x000001f0


	//   ....[1]....
        /*0048*/ 	.word	0x000002a0


	//   ....[2]....
        /*004c*/ 	.word	0x00000350


	//   ....[3]....
        /*0050*/ 	.word	0x00000400


	//   ....[4]....
        /*0054*/ 	.word	0x000004b0


	//   ....[5]....
        /*0058*/ 	.word	0x00000560


	//   ....[6]....
        /*005c*/ 	.word	0x00000610


	//   ....[7]....
        /*0060*/ 	.word	0x000006c0


	//   ....[8]....
        /*0064*/ 	.word	0x00000770


	//   ....[9]....
        /*0068*/ 	.word	0x00000820


	//   ....[10]....
        /*006c*/ 	.word	0x000008d0


	//   ....[11]....
        /*0070*/ 	.word	0x00000980


	//   ....[12]....
        /*0074*/ 	.word	0x00000a30


	//   ....[13]....
        /*0078*/ 	.word	0x00000ae0


	//   ....[14]....
        /*007c*/ 	.word	0x00000b90


	//   ....[15]....
        /*0080*/ 	.word	0x00000c40


	//----- nvinfo : EIATTR_EXIT_INSTR_OFFSETS
	.align		4
.L_310:
        /*0084*/ 	.byte	0x04, 0x1c
        /*0086*/ 	.short	(.L_312 - .L_311)


	//   ....[0]....
.L_311:
        /*0088*/ 	.word	0x00000cb0


	//----- nvinfo : EIATTR_CRS_STACK_SIZE
	.align		4
.L_312:
        /*008c*/ 	.byte	0x04, 0x1e
        /*008e*/ 	.short	(.L_314 - .L_313)
.L_313:
        /*0090*/ 	.word	0x00000000


	//----- nvinfo : EIATTR_CBANK_PARAM_SIZE
	.align		4
.L_314:
        /*0094*/ 	.byte	0x03, 0x19
        /*0096*/ 	.short	0x0010


	//----- nvinfo : EIATTR_PARAM_CBANK
	.align		4
        /*0098*/ 	.byte	0x04, 0x0a
        /*009a*/ 	.short	(.L_316 - .L_315)
	.align		4
.L_315:
        /*009c*/ 	.word	index@(.nv.constant0._Z8myprint1PiS_)
        /*00a0*/ 	.short	0x0380
        /*00a2*/ 	.short	0x0010


	//----- nvinfo : EIATTR_SW_WAR
	.align		4
.L_316:
        /*00a4*/ 	.byte	0x04, 0x36
        /*00a6*/ 	.short	(.L_318 - .L_317)
.L_317:
        /*00a8*/ 	.word	0x00000008
.L_318:


//--------------------- .nv.info._Z10select_topPfS_Pi --------------------------
	.section	.nv.info._Z10select_topPfS_Pi,"",@"SHT_CUDA_INFO"
	.sectionflags	@""
	.align	4


	//----- nvinfo : EIATTR_CUDA_API_VERSION
	.align		4
        /*0000*/ 	.byte	0x04, 0x37
        /*0002*/ 	.short	(.L_320 - .L_319)
.L_319:
        /*0004*/ 	.word	0x00000082


	//----- nvinfo : EIATTR_KPARAM_INFO
	.align		4
.L_320:
        /*0008*/ 	.byte	0x04, 0x17
        /*000a*/ 	.short	(.L_322 - .L_321)
.L_321:
        /*000c*/ 	.word	0x00000000
        /*0010*/ 	.short	0x0002
        /*0012*/ 	.short	0x0010
        /*0014*/ 	.byte	0x00, 0xf5, 0x21, 0x00


	//----- nvinfo : EIATTR_KPARAM_INFO
	.align		4
.L_322:
        /*0018*/ 	.byte	0x04, 0x17
        /*001a*/ 	.short	(.L_324 - .L_323)
.L_323:
        /*001c*/ 	.word	0x00000000
        /*0020*/ 	.short	0x0001
        /*0022*/ 	.short	0x0008
        /*0024*/ 	.byte	0x00, 0xf5, 0x21, 0x00


	//----- nvinfo : EIATTR_KPARAM_INFO
	.align		4
.L_324:
        /*0028*/ 	.byte	0x04, 0x17
        /*002a*/ 	.short	(.L_326 - .L_325)
.L_325:
        /*002c*/ 	.word	0x00000000
        /*0030*/ 	.short	0x0000
        /*0032*/ 	.short	0x0000
        /*0034*/ 	.byte	0x00, 0xf5, 0x21, 0x00


	//----- nvinfo : EIATTR_SPARSE_MMA_MASK
	.align		4
.L_326:
        /*0038*/ 	.byte	0x03, 0x50
        /*003a*/ 	.short	0x0000


	//----- nvinfo : EIATTR_MAXREG_COUNT
	.align		4
        /*003c*/ 	.byte	0x03, 0x1b
        /*003e*/ 	.short	0x00ff


	//----- nvinfo : EIATTR_MERCURY_ISA_VERSION
	.align		4
        /*0040*/ 	.byte	0x03, 0x5f
        /*0042*/ 	.short	0x0101


	//----- nvinfo : EIATTR_VRC_CTA_INIT_COUNT
	.align		4
        /*0044*/ 	.byte	0x02, 0x4a
	.zero		1
	.zero		1


	//----- nvinfo : EIATTR_EXIT_INSTR_OFFSETS
	.align		4
        /*0048*/ 	.byte	0x04, 0x1c
        /*004a*/ 	.short	(.L_328 - .L_327)


	//   ....[0]....
.L_327:
        /*004c*/ 	.word	0x00000100


	//----- nvinfo : EIATTR_CBANK_PARAM_SIZE
	.align		4
.L_328:
        /*0050*/ 	.byte	0x03, 0x19
        /*0052*/ 	.short	0x0018


	//----- nvinfo : EIATTR_PARAM_CBANK
	.align		4
        /*0054*/ 	.byte	0x04, 0x0a
        /*0056*/ 	.short	(.L_330 - .L_329)
	.align		4
.L_329:
        /*0058*/ 	.word	index@(.nv.constant0._Z10select_topPfS_Pi)
        /*005c*/ 	.short	0x0380
        /*005e*/ 	.short	0x0018


	//----- nvinfo : EIATTR_SW_WAR
	.align		4
.L_330:
        /*0060*/ 	.byte	0x04, 0x36
        /*0062*/ 	.short	(.L_332 - .L_331)
.L_331:
        /*0064*/ 	.word	0x00000008
.L_332:


//--------------------- .nv.info._Z9play_gamePfPiPjS1_i --------------------------
	.section	.nv.info._Z9play_gamePfPiPjS1_i,"",@"SHT_CUDA_INFO"
	.sectionflags	@""
	.align	4


	//----- nvinfo : EIATTR_CUDA_API_VERSION
	.align		4
        /*0000*/ 	.byte	0x04, 0x37
        /*0002*/ 	.short	(.L_334 - .L_333)
.L_333:
        /*0004*/ 	.word	0x00000082


	//----- nvinfo : EIATTR_KPARAM_INFO
	.align		4
.L_334:
        /*0008*/ 	.byte	0x04, 0x17
        /*000a*/ 	.short	(.L_336 - .L_335)
.L_335:
        /*000c*/ 	.word	0x00000000
        /*0010*/ 	.short	0x0004
        /*0012*/ 	.short	0x0020
        /*0014*/ 	.byte	0x00, 0xf0, 0x11, 0x00


	//----- nvinfo : EIATTR_KPARAM_INFO
	.align		4
.L_336:
        /*0018*/ 	.byte	0x04, 0x17
        /*001a*/ 	.short	(.L_338 - .L_337)
.L_337:
        /*001c*/ 	.word	0x00000000
        /*0020*/ 	.short	0x0003
        /*0022*/ 	.short	0x0018
        /*0024*/ 	.byte	0x00, 0xf5, 0x21, 0x00


	//----- nvinfo : EIATTR_KPARAM_INFO
	.align		4
.L_338:
        /*0028*/ 	.byte	0x04, 0x17
        /*002a*/ 	.short	(.L_340 - .L_339)
.L_339:
        /*002c*/ 	.word	0x00000000
        /*0030*/ 	.short	0x0002
        /*0032*/ 	.short	0x0010
        /*0034*/ 	.byte	0x00, 0xf5, 0x21, 0x00


	//----- nvinfo : EIATTR_KPARAM_INFO
	.align		4
.L_340:
        /*0038*/ 	.byte	0x04, 0x17
        /*003a*/ 	.short	(.L_342 - .L_341)
.L_341:
        /*003c*/ 	.word	0x00000000
        /*0040*/ 	.short	0x0001
        /*0042*/ 	.short	0x0008
        /*0044*/ 	.byte	0x00, 0xf5, 0x21, 0x00


	//----- nvinfo : EIATTR_KPARAM_INFO
	.align		4
.L_342:
        /*0048*/ 	.byte	0x04, 0x17
        /*004a*/ 	.short	(.L_344 - .L_343)
.L_343:
        /*004c*/ 	.word	0x00000000
        /*0050*/ 	.short	0x0000
        /*0052*/ 	.short	0x0000
        /*0054*/ 	.byte	0x00, 0xf5, 0x21, 0x00


	//----- nvinfo : EIATTR_SPARSE_MMA_MASK
	.align		4
.L_344:
        /*0058*/ 	.byte	0x03, 0x50
        /*005a*/ 	.short	0x0000


	//----- nvinfo : EIATTR_MAXREG_COUNT
	.align		4
        /*005c*/ 	.byte	0x03, 0x1b
        /*005e*/ 	.short	0x00ff


	//----- nvinfo : EIATTR_NUM_BARRIERS
	.align		4
        /*0060*/ 	.byte	0x02, 0x4c
        /*0062*/ 	.byte	0x01
	.zero		1


	//----- nvinfo : EIATTR_MERCURY_ISA_VERSION
	.align		4
        /*0064*/ 	.byte	0x03, 0x5f
        /*0066*/ 	.short	0x0101


	//----- nvinfo : EIATTR_VRC_CTA_INIT_COUNT
	.align		4
        /*0068*/ 	.byte	0x02, 0x4a
	.zero		1
	.zero		1


	//----- nvinfo : EIATTR_EXIT_INSTR_OFFSETS
	.align		4
        /*006c*/ 	.byte	0x04, 0x1c
        /*006e*/ 	.short	(.L_346 - .L_345)


	//   ....[0]....
.L_345:
        /*0070*/ 	.word	0x00007730


	//   ....[1]....
        /*0074*/ 	.word	0x00007780


	//----- nvinfo : EIATTR_CRS_STACK_SIZE
	.align		4
.L_346:
        /*0078*/ 	.byte	0x04, 0x1e
        /*007a*/ 	.short	(.L_348 - .L_347)
.L_347:
        /*007c*/ 	.word	0x00000000


	//----- nvinfo : EIATTR_CBANK_PARAM_SIZE
	.align		4
.L_348:
        /*0080*/ 	.byte	0x03, 0x19
        /*0082*/ 	.short	0x0024


	//----- nvinfo : EIATTR_PARAM_CBANK
	.align		4
        /*0084*/ 	.byte	0x04, 0x0a
        /*0086*/ 	.short	(.L_350 - .L_349)
	.align		4
.L_349:
        /*0088*/ 	.word	index@(.nv.constant0._Z9play_gamePfPiPjS1_i)
        /*008c*/ 	.short	0x0380
        /*008e*/ 	.short	0x0024


	//----- nvinfo : EIATTR_SW_WAR
	.align		4
.L_350:
        /*0090*/ 	.byte	0x04, 0x36
        /*0092*/ 	.short	(.L_352 - .L_351)
.L_351:
        /*0094*/ 	.word	0x00000008
.L_352:


//--------------------- .nv.info._Z13initialise_nnPfPj --------------------------
	.section	.nv.info._Z13initialise_nnPfPj,"",@"SHT_CUDA_INFO"
	.sectionflags	@""
	.align	4


	//----- nvinfo : EIATTR_CUDA_API_VERSION
	.align		4
        /*0000*/ 	.byte	0x04, 0x37
        /*0002*/ 	.short	(.L_354 - .L_353)
.L_353:
        /*0004*/ 	.word	0x00000082


	//----- nvinfo : EIATTR_KPARAM_INFO
	.align		4
.L_354:
        /*0008*/ 	.byte	0x04, 0x17
        /*000a*/ 	.short	(.L_356 - .L_355)
.L_355:
        /*000c*/ 	.word	0x00000000
        /*0010*/ 	.short	0x0001
        /*0012*/ 	.short	0x0008
        /*0014*/ 	.byte	0x00, 0xf5, 0x21, 0x00


	//----- nvinfo : EIATTR_KPARAM_INFO
	.align		4
.L_356:
        /*0018*/ 	.byte	0x04, 0x17
        /*001a*/ 	.short	(.L_358 - .L_357)
.L_357:
        /*001c*/ 	.word	0x00000000
        /*0020*/ 	.short	0x0000
        /*0022*/ 	.short	0x0000
        /*0024*/ 	.byte	0x00, 0xf5, 0x21, 0x00


	//----- nvinfo : EIATTR_SPARSE_MMA_MASK
	.align		4
.L_358:
        /*0028*/ 	.byte	0x03, 0x50
        /*002a*/ 	.short	0x0000


	//----- nvinfo : EIATTR_MAXREG_COUNT
	.align		4
        /*002c*/ 	.byte	0x03, 0x1b
        /*002e*/ 	.short	0x00ff


	//----- nvinfo : EIATTR_MERCURY_ISA_VERSION
	.align		4
        /*0030*/ 	.byte	0x03, 0x5f
        /*0032*/ 	.short	0x0101


	//----- nvinfo : EIATTR_VRC_CTA_INIT_COUNT
	.align		4
        /*0034*/ 	.byte	0x02, 0x4a
	.zero		1
	.zero		1


	//----- nvinfo : EIATTR_EXIT_INSTR_OFFSETS
	.align		4
        /*0038*/ 	.byte	0x04, 0x1c
        /*003a*/ 	.short	(.L_360 - .L_359)


	//   ....[0]....
.L_359:
        /*003c*/ 	.word	0x00000100


	//----- nvinfo : EIATTR_CBANK_PARAM_SIZE
	.align		4
.L_360:
        /*0040*/ 	.byte	0x03, 0x19
        /*0042*/ 	.short	0x0010


	//----- nvinfo : EIATTR_PARAM_CBANK
	.align		4
        /*0044*/ 	.byte	0x04, 0x0a
        /*0046*/ 	.short	(.L_362 - .L_361)
	.align		4
.L_361:
        /*0048*/ 	.word	index@(.nv.constant0._Z13initialise_nnPfPj)
        /*004c*/ 	.short	0x0380
        /*004e*/ 	.short	0x0010


	//----- nvinfo : EIATTR_SW_WAR
	.align		4
.L_362:
        /*0050*/ 	.byte	0x04, 0x36
        /*0052*/ 	.short	(.L_364 - .L_363)
.L_363:
        /*0054*/ 	.word	0x00000008
.L_364:


//--------------------- .nv.info._Z7myprintPfi    --------------------------
	.section	.nv.info._Z7myprintPfi,"",@"SHT_CUDA_INFO"
	.sectionflags	@""
	.align	4


	//----- nvinfo : EIATTR_CUDA_API_VERSION
	.align		4
        /*0000*/ 	.byte	0x04, 0x37
        /*0002*/ 	.short	(.L_366 - .L_365)
.L_365:
        /*0004*/ 	.word	0x00000082


	//----- nvinfo : EIATTR_KPARAM_INFO
	.align		4
.L_366:
        /*0008*/ 	.byte	0x04, 0x17
        /*000a*/ 	.short	(.L_368 - .L_367)
.L_367:
        /*000c*/ 	.word	0x00000000
        /*0010*/ 	.short	0x0001
        /*0012*/ 	.short	0x0008
        /*0014*/ 	.byte	0x00, 0xf0, 0x11, 0x00


	//----- nvinfo : EIATTR_KPARAM_INFO
	.align		4
.L_368:
        /*0018*/ 	.byte	0x04, 0x17
        /*001a*/ 	.short	(.L_370 - .L_369)
.L_369:
        /*001c*/ 	.word	0x00000000
        /*0020*/ 	.short	0x0000
        /*0022*/ 	.short	0x0000
        /*0024*/ 	.byte	0x00, 0xf5, 0x21, 0x00


	//----- nvinfo : EIATTR_SPARSE_MMA_MASK
	.align		4
.L_370:
        /*0028*/ 	.byte	0x03, 0x50
        /*002a*/ 	.short	0x0000


	//----- nvinfo : EIATTR_MAXREG_COUNT
	.align		4
        /*002c*/ 	.byte	0x03, 0x1b
        /*002e*/ 	.short	0x00ff


	//----- nvinfo : EIATTR_EXTERNS
	.align		4
        /*0030*/ 	.byte	0x04, 0x0f
        /*0032*/ 	.short	(.L_372 - .L_371)


	//   ....[0]....
	.align		4
.L_371:
        /*0034*/ 	.word	index@(vprintf)


	//----- nvinfo : EIATTR_MERCURY_ISA_VERSION
	.align		4
.L_372:
        /*0038*/ 	.byte	0x03, 0x5f
        /*003a*/ 	.short	0x0101


	//----- nvinfo : EIATTR_VRC_CTA_INIT_COUNT
	.align		4
        /*003c*/ 	.byte	0x02, 0x4a
	.zero		1
	.zero		1


	//----- nvinfo : EIATTR_SYSCALL_OFFSETS
	.align		4
        /*0040*/ 	.byte	0x04, 0x46
        /*0042*/ 	.short	(.L_374 - .L_373)


	//   ....[0]....
.L_373:
        /*0044*/ 	.word	0x00000130


	//   ....[1]....
        /*0048*/ 	.word	0x000001f0


	//   ....[2]....
        /*004c*/ 	.word	0x000002b0


	//   ....[3]....
        /*0050*/ 	.word	0x00000370


	//   ....[4]....
        /*0054*/ 	.word	0x00000430


	//   ....[5]....
        /*0058*/ 	.word	0x000004f0


	//   ....[6]....
        /*005c*/ 	.word	0x000005b0


	//   ....[7]....
        /*0060*/ 	.word	0x00000670


	//   ....[8]....
        /*0064*/ 	.word	0x00000730


	//   ....[9]....
        /*0068*/ 	.word	0x000007f0


	//   ....[10]....
        /*006c*/ 	.word	0x000008b0


	//   ....[11]....
        /*0070*/ 	.word	0x00000970


	//   ....[12]....
        /*0074*/ 	.word	0x00000a30


	//   ....[13]....
        /*0078*/ 	.word	0x00000af0


	//   ....[14]....
        /*007c*/ 	.word	0x00000bb0


	//   ....[15]....
        /*0080*/ 	.word	0x00000c70


	//   ....[16]....
        /*0084*/ 	.word	0x00000d30


	//   ....[17]....
        /*0088*/ 	.word	0x00000df0


	//   ....[18]....
        /*008c*/ 	.word	0x00000eb0


	//   ....[19]....
        /*0090*/ 	.word	0x00000f70


	//   ....[20]....
        /*0094*/ 	.word	0x00001030


	//   ....[21]....
        /*0098*/ 	.word	0x000010f0


	//   ....[22]....
        /*009c*/ 	.word	0x000011b0


	//   ....[23]....
        /*00a0*/ 	.word	0x00001270


	//   ....[24]....
        /*00a4*/ 	.word	0x000012e0


	//----- nvinfo : EIATTR_EXIT_INSTR_OFFSETS
	.align		4
.L_374:
        /*00a8*/ 	.byte	0x04, 0x1c
        /*00aa*/ 	.short	(.L_376 - .L_375)


	//   ....[0]....
.L_375:
        /*00ac*/ 	.word	0x000012f0


	//----- nvinfo : EIATTR_CBANK_PARAM_SIZE
	.align		4
.L_376:
        /*00b0*/ 	.byte	0x03, 0x19
        /*00b2*/ 	.short	0x000c


	//----- nvinfo : EIATTR_PARAM_CBANK
	.align		4
        /*00b4*/ 	.byte	0x04, 0x0a
        /*00b6*/ 	.short	(.L_378 - .L_377)
	.align		4
.L_377:
        /*00b8*/ 	.word	index@(.nv.constant0._Z7myprintPfi)
        /*00bc*/ 	.short	0x0380
        /*00be*/ 	.short	0x000c


	//----- nvinfo : EIATTR_SW_WAR
	.align		4
.L_378:
        /*00c0*/ 	.byte	0x04, 0x36
        /*00c2*/ 	.short	(.L_380 - .L_379)
.L_379:
        /*00c4*/ 	.word	0x00000008
.L_380:


//--------------------- .nv.callgraph             --------------------------
	.section	.nv.callgraph,"",@"SHT_CUDA_CALLGRAPH"
	.align	4
	.sectionentsize	8
	.align		4
        /*0000*/ 	.word	0x00000000
	.align		4
        /*0004*/ 	.word	0xffffffff
	.align		4
        /*0008*/ 	.word	index@(_Z8myprint1PiS_)
	.align		4
        /*000c*/ 	.word	index@(vprintf)
	.align		4
        /*0010*/ 	.word	index@(_Z7myprintPfi)
	.align		4
        /*0014*/ 	.word	index@(vprintf)
	.align		4
        /*0018*/ 	.word	0x00000000
	.align		4
        /*001c*/ 	.word	0xfffffffe
	.align		4
        /*0020*/ 	.word	0x00000000
	.align		4
        /*0024*/ 	.word	0xfffffffd
	.align		4
        /*0028*/ 	.word	0x00000000
	.align		4
        /*002c*/ 	.word	0xfffffffc


//--------------------- .nv.constant4             --------------------------
	.section	.nv.constant4,"a",@progbits
	.align	8
	.align		8
.nv.constant4:
        /*0000*/ 	.dword	precalc_xorwow_matrix
	.align		8
        /*0008*/ 	.dword	precalc_xorwow_offset_matrix
	.align		8
        /*0010*/ 	.dword	mrg32k3aM1
	.align		8
        /*0018*/ 	.dword	mrg32k3aM2
	.align		8
        /*0020*/ 	.dword	mrg32k3aM1SubSeq
	.align		8
        /*0028*/ 	.dword	mrg32k3aM2SubSeq
	.align		8
        /*0030*/ 	.dword	mrg32k3aM1Seq
	.align		8
        /*0038*/ 	.dword	mrg32k3aM2Seq
	.align		8
        /*0040*/ 	.dword	_ZN34_INTERNAL_a398f2e2_4_k_cu_dffc79f04cuda3std3__45__cpo5beginE
	.align		8
        /*0048*/ 	.dword	_ZN34_INTERNAL_a398f2e2_4_k_cu_dffc79f04cuda3std3__45__cpo3endE
	.align		8
        /*0050*/ 	.dword	_ZN34_INTERNAL_a398f2e2_4_k_cu_dffc79f04cuda3std3__45__cpo6cbeginE
	.align		8
        /*0058*/ 	.dword	_ZN34_INTERNAL_a398f2e2_4_k_cu_dffc79f04cuda3std3__45__cpo4cendE
	.align		8
        /*0060*/ 	.dword	_ZN34_INTERNAL_a398f2e2_4_k_cu_dffc79f04cuda3std3__45__cpo6rbeginE
	.align		8
        /*0068*/ 	.dword	_ZN34_INTERNAL_a398f2e2_4_k_cu_dffc79f04cuda3std3__45__cpo4rendE
	.align		8
        /*0070*/ 	.dword	_ZN34_INTERNAL_a398f2e2_4_k_cu_dffc79f04cuda3std3__45__cpo7crbeginE
	.align		8
        /*0078*/ 	.dword	_ZN34_INTERNAL_a398f2e2_4_k_cu_dffc79f04cuda3std3__45__cpo5crendE
	.align		8
        /*0080*/ 	.dword	_ZN34_INTERNAL_a398f2e2_4_k_cu_dffc79f04cuda3std3__436_GLOBAL__N__a398f2e2_4_k_cu_dffc79f06ignoreE
	.align		8
        /*0088*/ 	.dword	_ZN34_INTERNAL_a398f2e2_4_k_cu_dffc79f04cuda3std3__419piecewise_constructE
	.align		8
        /*0090*/ 	.dword	_ZN34_INTERNAL_a398f2e2_4_k_cu_dffc79f04cuda3std3__48in_placeE
	.align		8
        /*0098*/ 	.dword	_ZN34_INTERNAL_a398f2e2_4_k_cu_dffc79f04cuda3std3__420unreachable_sentinelE
	.align		8
        /*00a0*/ 	.dword	_ZN34_INTERNAL_a398f2e2_4_k_cu_dffc79f04cuda3std3__47nulloptE
	.align		8
        /*00a8*/ 	.dword	_ZN34_INTERNAL_a398f2e2_4_k_cu_dffc79f04cuda3std3__48unexpectE
	.align		8
        /*00b0*/ 	.dword	_ZN34_INTERNAL_a398f2e2_4_k_cu_dffc79f04cuda3std6ranges3__45__cpo4swapE
	.align		8
        /*00b8*/ 	.dword	_ZN34_INTERNAL_a398f2e2_4_k_cu_dffc79f04cuda3std6ranges3__45__cpo9iter_moveE
	.align		8
        /*00c0*/ 	.dword	_ZN34_INTERNAL_a398f2e2_4_k_cu_dffc79f04cuda3std6ranges3__45__cpo5beginE
	.align		8
        /*00c8*/ 	.dword	_ZN34_INTERNAL_a398f2e2_4_k_cu_dffc79f04cuda3std6ranges3__45__cpo3endE
	.align		8
        /*00d0*/ 	.dword	_ZN34_INTERNAL_a398f2e2_4_k_cu_dffc79f04cuda3std6ranges3__45__cpo6cbeginE
	.align		8
        /*00d8*/ 	.dword	_ZN34_INTERNAL_a398f2e2_4_k_cu_dffc79f04cuda3std6ranges3__45__cpo4cendE
	.align		8
        /*00e0*/ 	.dword	_ZN34_INTERNAL_a398f2e2_4_k_cu_dffc79f04cuda3std6ranges3__45__cpo7advanceE
	.align		8
        /*00e8*/ 	.dword	_ZN34_INTERNAL_a398f2e2_4_k_cu_dffc79f04cuda3std6ranges3__45__cpo9iter_swapE
	.align		8
        /*00f0*/ 	.dword	_ZN34_INTERNAL_a398f2e2_4_k_cu_dffc79f04cuda3std6ranges3__45__cpo4nextE
	.align		8
        /*00f8*/ 	.dword	_ZN34_INTERNAL_a398f2e2_4_k_cu_dffc79f04cuda3std6ranges3__45__cpo4prevE
	.align		8
        /*0100*/ 	.dword	_ZN34_INTERNAL_a398f2e2_4_k_cu_dffc79f04cuda3std6ranges3__45__cpo4dataE
	.align		8
        /*0108*/ 	.dword	_ZN34_INTERNAL_a398f2e2_4_k_cu_dffc79f04cuda3std6ranges3__45__cpo5cdataE
	.align		8
        /*0110*/ 	.dword	_ZN34_INTERNAL_a398f2e2_4_k_cu_dffc79f04cuda3std6ranges3__45__cpo4sizeE
	.align		8
        /*0118*/ 	.dword	_ZN34_INTERNAL_a398f2e2_4_k_cu_dffc79f04cuda3std6ranges3__45__cpo5ssizeE
	.align		8
        /*0120*/ 	.dword	_ZN34_INTERNAL_a398f2e2_4_k_cu_dffc79f04cuda3std6ranges3__45__cpo8distanceE
	.align		8
        /*0128*/ 	.dword	_ZN34_INTERNAL_a398f2e2_4_k_cu_dffc79f06thrust24THRUST_300001_SM_1000_NS8cuda_cub3parE
	.align		8
        /*0130*/ 	.dword	_ZN34_INTERNAL_a398f2e2_4_k_cu_dffc79f06thrust24THRUST_300001_SM_1000_NS8cuda_cub10par_nosyncE
	.align		8
        /*0138*/ 	.dword	_ZN34_INTERNAL_a398f2e2_4_k_cu_dffc79f06thrust24THRUST_300001_SM_1000_NS6system6detail10sequential3seqE
	.align		8
        /*0140*/ 	.dword	_ZN34_INTERNAL_a398f2e2_4_k_cu_dffc79f06thrust24THRUST_300001_SM_1000_NS6system3cpp3parE
	.align		8
        /*0148*/ 	.dword	_ZN34_INTERNAL_a398f2e2_4_k_cu_dffc79f06thrust24THRUST_300001_SM_1000_NS12placeholders2_1E
	.align		8
        /*0150*/ 	.dword	_ZN34_INTERNAL_a398f2e2_4_k_cu_dffc79f06thrust24THRUST_300001_SM_1000_NS12placeholders2_2E
	.align		8
        /*0158*/ 	.dword	_ZN34_INTERNAL_a398f2e2_4_k_cu_dffc79f06thrust24THRUST_300001_SM_1000_NS12placeholders2_3E
	.align		8
        /*0160*/ 	.dword	_ZN34_INTERNAL_a398f2e2_4_k_cu_dffc79f06thrust24THRUST_300001_SM_1000_NS12placeholders2_4E
	.align		8
        /*0168*/ 	.dword	_ZN34_INTERNAL_a398f2e2_4_k_cu_dffc79f06thrust24THRUST_300001_SM_1000_NS12placeholders2_5E
	.align		8
        /*0170*/ 	.dword	_ZN34_INTERNAL_a398f2e2_4_k_cu_dffc79f06thrust24THRUST_300001_SM_1000_NS12placeholders2_6E
	.align		8
        /*0178*/ 	.dword	_ZN34_INTERNAL_a398f2e2_4_k_cu_dffc79f06thrust24THRUST_300001_SM_1000_NS12placeholders2_7E
	.align		8
        /*0180*/ 	.dword	_ZN34_INTERNAL_a398f2e2_4_k_cu_dffc79f06thrust24THRUST_300001_SM_1000_NS12placeholders2_8E
	.align		8
        /*0188*/ 	.dword	_ZN34_INTERNAL_a398f2e2_4_k_cu_dffc79f06thrust24THRUST_300001_SM_1000_NS12placeholders2_9E
	.align		8
        /*0190*/ 	.dword	_ZN34_INTERNAL_a398f2e2_4_k_cu_dffc79f06thrust24THRUST_300001_SM_1000_NS12placeholders3_10E
	.align		8
        /*0198*/ 	.dword	_ZN34_INTERNAL_a398f2e2_4_k_cu_dffc79f06thrust24THRUST_300001_SM_1000_NS3seqE
	.align		8
        /*01a0*/ 	.dword	_ZN34_INTERNAL_a398f2e2_4_k_cu_dffc79f06thrust24THRUST_300001_SM_1000_NS6deviceE
	.align		8
        /*01a8*/ 	.dword	$str
	.align		8
        /*01b0*/ 	.dword	$str$1
	.align		8
        /*01b8*/ 	.dword	$str$2
	.align		8
        /*01c0*/ 	.dword	vprintf


//--------------------- .nv.constant3             --------------------------
	.section	.nv.constant3,"a",@progbits
	.align	8
.nv.constant3:
	.type		__cr_lgamma_table,@object
	.size		__cr_lgamma_table,(.L_8 - __cr_lgamma_table)
__cr_lgamma_table:
        /*0000*/ 	.byte	0x00, 0x00, 0x00, 0x00, 0x00, 0x00, 0x00, 0x00, 0x00, 0x00, 0x00, 0x00, 0x00, 0x00, 0x00, 0x00
        /*0010*/ 	.byte	0xef, 0x39, 0xfa, 0xfe, 0x42, 0x2e, 0xe6, 0x3f, 0x02, 0x20, 0x2a, 0xfa, 0x0b, 0xab, 0xfc, 0x3f
        /*0020*/ 	.byte	0xf9, 0x2c, 0x92, 0x7c, 0xa7, 0x6c, 0x09, 0x40, 0xc9, 0x79, 0x44, 0x3c, 0x64, 0x26, 0x13, 0x40
        /*0030*/ 	.byte	0xca, 0x01, 0xcf, 0x3a, 0x27, 0x51, 0x1a, 0x40, 0x30, 0xcc, 0x2d, 0xf3, 0xe1, 0x0c, 0x21, 0x40
        /*0040*/ 	.byte	0x0d, 0xb7, 0xfc, 0x82, 0x8e, 0x35, 0x25, 0x40
.L_8:


//--------------------- .text._ZN3cub18CUB_300001_SM_10006detail10radix_sort29DeviceRadixSortOnesweepKernelINS1_5radix10policy_hubIiiyE10Policy1000ELNS0_9SortOrderE1EiiyiiNS1_21identity_decomposer_tEEEvPT5_SB_PT3_PKSC_PT1_PKSG_PT2_PKSK_T4_iiT6_ --------------------------
	.section	.text._ZN3cub18CUB_300001_SM_10006detail10radix_sort29DeviceRadixSortOnesweepKernelINS1_5radix10policy_hubIiiyE10Policy1000ELNS0_9SortOrderE1EiiyiiNS1_21identity_decomposer_tEEEvPT5_SB_PT3_PKSC_PT1_PKSG_PT2_PKSK_T4_iiT6_,"ax",@progbits
	.align	128
        .global         _ZN3cub18CUB_300001_SM_10006detail10radix_sort29DeviceRadixSortOnesweepKernelINS1_5radix10policy_hubIiiyE10Policy1000ELNS0_9SortOrderE1EiiyiiNS1_21identity_decomposer_tEEEvPT5_SB_PT3_PKSC_PT1_PKSG_PT2_PKSK_T4_iiT6_
        .type           _ZN3cub18CUB_300001_SM_10006detail10radix_sort29DeviceRadixSortOnesweepKernelINS1_5radix10policy_hubIiiyE10Policy1000ELNS0_9SortOrderE1EiiyiiNS1_21identity_decomposer_tEEEvPT5_SB_PT3_PKSC_PT1_PKSG_PT2_PKSK_T4_iiT6_,@function
        .size           _ZN3cub18CUB_300001_SM_10006detail10radix_sort29DeviceRadixSortOnesweepKernelINS1_5radix10policy_hubIiiyE10Policy1000ELNS0_9SortOrderE1EiiyiiNS1_21identity_decomposer_tEEEvPT5_SB_PT3_PKSC_PT1_PKSG_PT2_PKSK_T4_iiT6_,(.L_x_525 - _ZN3cub18CUB_300001_SM_10006detail10radix_sort29DeviceRadixSortOnesweepKernelINS1_5radix10policy_hubIiiyE10Policy1000ELNS0_9SortOrderE1EiiyiiNS1_21identity_decomposer_tEEEvPT5_SB_PT3_PKSC_PT1_PKSG_PT2_PKSK_T4_iiT6_)
        .other          _ZN3cub18CUB_300001_SM_10006detail10radix_sort29DeviceRadixSortOnesweepKernelINS1_5radix10policy_hubIiiyE10Policy1000ELNS0_9SortOrderE1EiiyiiNS1_21identity_decomposer_tEEEvPT5_SB_PT3_PKSC_PT1_PKSG_PT2_PKSK_T4_iiT6_,@"STO_CUDA_ENTRY STV_DEFAULT"
_ZN3cub18CUB_300001_SM_10006detail10radix_sort29DeviceRadixSortOnesweepKernelINS1_5radix10policy_hubIiiyE10Policy1000ELNS0_9SortOrderE1EiiyiiNS1_21identity_decomposer_tEEEvPT5_SB_PT3_PKSC_PT1_PKSG_PT2_PKSK_T4_iiT6_:
.text._ZN3cub18CUB_300001_SM_10006detail10radix_sort29DeviceRadixSortOnesweepKernelINS1_5radix10policy_hubIiiyE10Policy1000ELNS0_9SortOrderE1EiiyiiNS1_21identity_decomposer_tEEEvPT5_SB_PT3_PKSC_PT1_PKSG_PT2_PKSK_T4_iiT6_:
[----:B------:R-:W-:Y:S01]  /*0000*/  LDC R1, c[0x0][0x37c] ;  /* 0x0000df00ff017b82 */ /* 0x000fe20000000800 */
[----:B------:R-:W0:Y:S01]  /*0010*/  S2R R3, SR_TID.X ;  /* 0x0000000000037919 */ /* 0x000e220000002100 */
[----:B------:R-:W-:Y:S01]  /*0020*/  MOV R7, 0x400 ;  /* 0x0000040000077802 */ /* 0x000fe20000000f00 */
[----:B------:R-:W1:Y:S01]  /*0030*/  LDCU.64 UR6, c[0x0][0x358] ;  /* 0x00006b00ff0677ac */ /* 0x000e620008000a00 */
[----:B------:R-:W-:Y:S01]  /*0040*/  BSSY.RECONVERGENT B0, `(.L_x_0) ;  /* 0x000000c000007945 */ /* 0x000fe20003800200 */
[----:B------:R-:W2:Y:S01]  /*0050*/  S2R R0, SR_CgaCtaId ;  /* 0x0000000000007919 */ /* 0x000ea20000008800 */
[----:B0-----:R-:W-:Y:S02]  /*0060*/  ISETP.NE.AND P0, PT, R3, RZ, PT ;  /* 0x000000ff0300720c */ /* 0x001fe40003f05270 */
[----:B--2---:R-:W-:-:S11]  /*0070*/  LEA R7, R0, R7, 0x18 ;  /* 0x0000000700077211 */ /* 0x004fd600078ec0ff */
[----:B-1----:R-:W-:Y:S05]  /*0080*/  @P0 BRA `(.L_x_1) ;  /* 0x00000000001c0947 */ /* 0x002fea0003800000 */
[----:B------:R-:W0:Y:S01]  /*0090*/  LDC.64 R4, c[0x0][0x388] ;  /* 0x0000e200ff047b82 */ /* 0x000e220000000a00 */
[----:B------:R-:W-:-:S05]  /*00a0*/  IMAD.MOV.U32 R9, RZ, RZ, 0x1 ;  /* 0x00000001ff097424 */ /* 0x000fca00078e00ff */
[----:B0-----:R-:W2:Y:S02]  /*00b0*/  ATOMG.E.ADD.STRONG.GPU PT, R4, desc[UR6][R4.64], R9 ;  /* 0x80000009040479a8 */ /* 0x001ea400081ef106 */
[----:B------:R-:W0:Y:S01]  /*00c0*/  S2UR UR5, SR_CgaCtaId ;  /* 0x00000000000579c3 */ /* 0x000e220000008800 */
[----:B------:R-:W-:Y:S02]  /*00d0*/  UMOV UR4, 0x400 ;  /* 0x0000040000047882 */ /* 0x000fe40000000000 */
[----:B0-----:R-:W-:-:S09]  /*00e0*/  ULEA UR4, UR5, UR4, 0x18 ;  /* 0x0000000405047291 */ /* 0x001fd2000f8ec0ff */
[----:B--2---:R0:W-:Y:S03]  /*00f0*/  STS [UR4+0x6600], R4 ;  /* 0x00660004ff007988 */ /* 0x0041e60008000804 */
.L_x_1:
[----:B------:R-:W-:Y:S05]  /*0100*/  BSYNC.RECONVERGENT B0 ;  /* 0x0000000000007941 */ /* 0x000fea0003800200 */
.L_x_0:
[----:B------:R-:W-:Y:S06]  /*0110*/  BAR.SYNC.DEFER_BLOCKING 0x0 ;  /* 0x0000000000007b1d */ /* 0x000fec0000010000 */
[----:B------:R-:W1:Y:S01]  /*0120*/  LDCU UR4, c[0x0][0x3c0] ;  /* 0x00007800ff0477ac */ /* 0x000e620008000800 */
[----:B------:R-:W2:Y:S01]  /*0130*/  S2R R24, SR_LANEID ;  /* 0x0000000000187919 */ /* 0x000ea20000000000 */
[----:B------:R-:W3:Y:S02]  /*0140*/  LDS R42, [R7+0x6600] ;  /* 0x00660000072a7984 */ /* 0x000ee40000000800 */
[----:B---3--:R-:W-:-:S04]  /*0150*/  IMAD R0, R42, 0x1980, RZ ;  /* 0x000019802a007824 */ /* 0x008fc800078e02ff */
[----:B------:R-:W-:Y:S01]  /*0160*/  VIADD R47, R0, 0x1980 ;  /* 0x00001980002f7836 */ /* 0x000fe20000000000 */
[----:B------:R-:W-:-:S04]  /*0170*/  SHF.R.S32.HI R9, RZ, 0x1f, R0 ;  /* 0x0000001fff097819 */ /* 0x000fc80000011400 */
[----:B-1----:R-:W-:-:S13]  /*0180*/  ISETP.GT.AND P0, PT, R47, UR4, PT ;  /* 0x000000042f007c0c */ /* 0x002fda000bf04270 */
[----:B--2---:R-:W-:Y:S05]  /*0190*/  @P0 BRA `(.L_x_2) ;  /* 0x0000000000680947 */ /* 0x004fea0003800000 */
[----:B------:R-:W1:Y:S01]  /*01a0*/  LDCU.64 UR4, c[0x0][0x3a8] ;  /* 0x00007500ff0477ac */ /* 0x000e620008000a00 */
[C---:B0-----:R-:W-:Y:S02]  /*01b0*/  LOP3.LUT R4, R3.reuse, 0x1f, RZ, 0xc0, !PT ;  /* 0x0000001f03047812 */ /* 0x041fe400078ec0ff */
[----:B------:R-:W-:-:S05]  /*01c0*/  LOP3.LUT R41, R3, 0x3e0, RZ, 0xc0, !PT ;  /* 0x000003e003297812 */ /* 0x000fca00078ec0ff */
[----:B------:R-:W-:-:S05]  /*01d0*/  IMAD R5, R41, 0x11, R4 ;  /* 0x0000001129057824 */ /* 0x000fca00078e0204 */
[----:B------:R-:W-:-:S05]  /*01e0*/  IADD3 R5, P0, PT, R0, R5, RZ ;  /* 0x0000000500057210 */ /* 0x000fca0007f1e0ff */
[----:B------:R-:W-:Y:S01]  /*01f0*/  IMAD.X R0, RZ, RZ, R9, P0 ;  /* 0x000000ffff007224 */ /* 0x000fe200000e0609 */
[----:B-1----:R-:W-:-:S04]  /*0200*/  LEA R8, P0, R5, UR4, 0x2 ;  /* 0x0000000405087c11 */ /* 0x002fc8000f8010ff */
[----:B------:R-:W-:-:S05]  /*0210*/  LEA.HI.X R9, R5, UR5, R0, 0x2, P0 ;  /* 0x0000000505097c11 */ /* 0x000fca00080f1400 */
[----:B------:R0:W5:Y:S04]  /*0220*/  LDG.E R28, desc[UR6][R8.64] ;  /* 0x00000006081c7981 */ /* 0x000168000c1e1900 */
        /* <DEDUP_REMOVED lines=15> */
[----:B------:R0:W5:Y:S01]  /*0320*/  LDG.E R46, desc[UR6][R8.64+0x800] ;  /* 0x00080006082e7981 */ /* 0x000162000c1e1900 */
[----:B------:R-:W-:Y:S05]  /*0330*/  BRA `(.L_x_3) ;  /* 0x0000000400307947 */ /* 0x000fea0003800000 */
.L_x_2:
[----:B------:R-:W1:Y:S01]  /*0340*/  LDCU.64 UR8, c[0x0][0x3a8] ;  /* 0x00007500ff0877ac */ /* 0x000e620008000a00 */
[C---:B0-----:R-:W-:Y:S01]  /*0350*/  LOP3.LUT R4, R3.reuse, 0x1f, RZ, 0xc0, !PT ;  /* 0x0000001f03047812 */ /* 0x041fe200078ec0ff */
[----:B------:R-:W-:Y:S01]  /*0360*/  IMAD.MOV.U32 R28, RZ, RZ, -0x80000000 ;  /* 0x80000000ff1c7424 */ /* 0x000fe200078e00ff */
[----:B------:R-:W-:Y:S02]  /*0370*/  LOP3.LUT R41, R3, 0x3e0, RZ, 0xc0, !PT ;  /* 0x000003e003297812 */ /* 0x000fe400078ec0ff */
[----:B------:R-:W-:-:S03]  /*0380*/  IADD3 R5, PT, PT, -R0, UR4, RZ ;  /* 0x0000000400057c10 */ /* 0x000fc6000fffe1ff */
[----:B------:R-:W-:-:S04]  /*0390*/  IMAD R10, R41, 0x11, R4 ;  /* 0x00000011290a7824 */ /* 0x000fc800078e0204 */
[----:B------:R-:W-:Y:S01]  /*03a0*/  VIADD R8, R10, 0x40 ;  /* 0x000000400a087836 */ /* 0x000fe20000000000 */
[----:B------:R-:W-:Y:S01]  /*03b0*/  IADD3 R11, P0, PT, R0, R10, RZ ;  /* 0x0000000a000b7210 */ /* 0x000fe20007f1e0ff */
[C---:B------:R-:W-:Y:S01]  /*03c0*/  VIADD R0, R10.reuse, 0x60 ;  /* 0x000000600a007836 */ /* 0x040fe20000000000 */
[CC--:B------:R-:W-:Y:S01]  /*03d0*/  ISETP.GE.AND P2, PT, R10.reuse, R5.reuse, PT ;  /* 0x000000050a00720c */ /* 0x0c0fe20003f46270 */
[----:B------:R-:W-:Y:S01]  /*03e0*/  VIADD R6, R10, 0x20 ;  /* 0x000000200a067836 */ /* 0x000fe20000000000 */
[-C--:B------:R-:W-:Y:S01]  /*03f0*/  ISETP.GE.AND P4, PT, R8, R5.reuse, PT ;  /* 0x000000050800720c */ /* 0x080fe20003f86270 */
[----:B------:R-:W-:Y:S01]  /*0400*/  IMAD.X R12, RZ, RZ, R9, P0 ;  /* 0x000000ffff0c7224 */ /* 0x000fe200000e0609 */
[-C--:B------:R-:W-:Y:S01]  /*0410*/  ISETP.GE.AND P5, PT, R0, R5.reuse, PT ;  /* 0x000000050000720c */ /* 0x080fe20003fa6270 */
[----:B------:R-:W-:Y:S01]  /*0420*/  VIADD R0, R10, 0xa0 ;  /* 0x000000a00a007836 */ /* 0x000fe20000000000 */
[C---:B-1----:R-:W-:Y:S02]  /*0430*/  LEA R8, P0, R11.reuse, UR8, 0x2 ;  /* 0x000000080b087c11 */ /* 0x042fe4000f8010ff */
[----:B------:R-:W-:Y:S01]  /*0440*/  ISETP.GE.AND P3, PT, R6, R5, PT ;  /* 0x000000050600720c */ /* 0x000fe20003f66270 */
[----:B------:R-:W-:Y:S01]  /*0450*/  VIADD R6, R10, 0x80 ;  /* 0x000000800a067836 */ /* 0x000fe20000000000 */
[----:B------:R-:W-:-:S02]  /*0460*/  LEA.HI.X R9, R11, UR9, R12, 0x2, P0 ;  /* 0x000000090b097c11 */ /* 0x000fc400080f140c */
[-C--:B------:R-:W-:Y:S01]  /*0470*/  ISETP.GE.AND P0, PT, R0, R5.reuse, PT ;  /* 0x000000050000720c */ /* 0x080fe20003f06270 */
[----:B------:R-:W-:Y:S01]  /*0480*/  VIADD R0, R10, 0xe0 ;  /* 0x000000e00a007836 */ /* 0x000fe20000000000 */
[-C--:B------:R-:W-:Y:S01]  /*0490*/  ISETP.GE.AND P6, PT, R6, R5.reuse, PT ;  /* 0x000000050600720c */ /* 0x080fe20003fc6270 */
[----:B------:R1:W5:Y:S01]  /*04a0*/  @!P2 LDG.E R28, desc[UR6][R8.64] ;  /* 0x00000006081ca981 */ /* 0x000362000c1e1900 */
[----:B------:R-:W-:Y:S02]  /*04b0*/  IMAD.MOV.U32 R29, RZ, RZ, -0x80000000 ;  /* 0x80000000ff1d7424 */ /* 0x000fe400078e00ff */
[-C--:B------:R-:W-:Y:S01]  /*04c0*/  ISETP.GE.AND P2, PT, R0, R5.reuse, PT ;  /* 0x000000050000720c */ /* 0x080fe20003f46270 */
[C---:B------:R-:W-:Y:S02]  /*04d0*/  VIADD R0, R10.reuse, 0x100 ;  /* 0x000001000a007836 */ /* 0x040fe40000000000 */
[----:B------:R-:W-:Y:S01]  /*04e0*/  VIADD R6, R10, 0xc0 ;  /* 0x000000c00a067836 */ /* 0x000fe20000000000 */
[----:B------:R1:W5:Y:S01]  /*04f0*/  @!P3 LDG.E R29, desc[UR6][R8.64+0x80] ;  /* 0x00008006081db981 */ /* 0x000362000c1e1900 */
[----:B------:R-:W-:Y:S01]  /*0500*/  IMAD.MOV.U32 R31, RZ, RZ, -0x80000000 ;  /* 0x80000000ff1f7424 */ /* 0x000fe200078e00ff */
[-C--:B------:R-:W-:Y:S01]  /*0510*/  ISETP.GE.AND P3, PT, R0, R5.reuse, PT ;  /* 0x000000050000720c */ /* 0x080fe20003f66270 */
[----:B------:R-:W-:Y:S01]  /*0520*/  VIADD R0, R10, 0x140 ;  /* 0x000001400a007836 */ /* 0x000fe20000000000 */
[----:B------:R-:W-:Y:S01]  /*0530*/  ISETP.GE.AND P1, PT, R6, R5, PT ;  /* 0x000000050600720c */ /* 0x000fe20003f26270 */
[----:B------:R-:W-:-:S02]  /*0540*/  IMAD.MOV.U32 R32, RZ, RZ, -0x80000000 ;  /* 0x80000000ff207424 */ /* 0x000fc400078e00ff */
[----:B------:R1:W5:Y:S01]  /*0550*/  @!P5 LDG.E R31, desc[UR6][R8.64+0x180] ;  /* 0x00018006081fd981 */ /* 0x000362000c1e1900 */
[-C--:B------:R-:W-:Y:S01]  /*0560*/  ISETP.GE.AND P5, PT, R0, R5.reuse, PT ;  /* 0x000000050000720c */ /* 0x080fe20003fa6270 */
[C---:B------:R-:W-:Y:S02]  /*0570*/  VIADD R0, R10.reuse, 0x160 ;  /* 0x000001600a007836 */ /* 0x040fe40000000000 */
[----:B------:R-:W-:Y:S01]  /*0580*/  IMAD.MOV.U32 R30, RZ, RZ, -0x80000000 ;  /* 0x80000000ff1e7424 */ /* 0x000fe200078e00ff */
[----:B------:R1:W5:Y:S01]  /*0590*/  @!P6 LDG.E R32, desc[UR6][R8.64+0x200] ;  /* 0x000200060820e981 */ /* 0x000362000c1e1900 */
[----:B------:R-:W-:Y:S01]  /*05a0*/  VIADD R6, R10, 0x120 ;  /* 0x000001200a067836 */ /* 0x000fe20000000000 */
[-C--:B------:R-:W-:Y:S01]  /*05b0*/  ISETP.GE.AND P6, PT, R0, R5.reuse, PT ;  /* 0x000000050000720c */ /* 0x080fe20003fc6270 */
[----:B------:R-:W-:Y:S02]  /*05c0*/  IMAD.MOV.U32 R34, RZ, RZ, -0x80000000 ;  /* 0x80000000ff227424 */ /* 0x000fe400078e00ff */
[----:B------:R-:W-:Y:S01]  /*05d0*/  VIADD R0, R10, 0x1a0 ;  /* 0x000001a00a007836 */ /* 0x000fe20000000000 */
[----:B------:R1:W5:Y:S01]  /*05e0*/  @!P4 LDG.E R30, desc[UR6][R8.64+0x100] ;  /* 0x00010006081ec981 */ /* 0x000362000c1e1900 */
[----:B------:R-:W-:Y:S01]  /*05f0*/  ISETP.GE.AND P4, PT, R6, R5, PT ;  /* 0x000000050600720c */ /* 0x000fe20003f86270 */
[----:B------:R-:W-:-:S02]  /*0600*/  IMAD.MOV.U32 R33, RZ, RZ, -0x80000000 ;  /* 0x80000000ff217424 */ /* 0x000fc400078e00ff */
[----:B------:R1:W5:Y:S01]  /*0610*/  @!P1 LDG.E R34, desc[UR6][R8.64+0x300] ;  /* 0x0003000608229981 */ /* 0x000362000c1e1900 */
[----:B------:R-:W-:Y:S01]  /*0620*/  IMAD.MOV.U32 R35, RZ, RZ, -0x80000000 ;  /* 0x80000000ff237424 */ /* 0x000fe200078e00ff */
[-C--:B------:R-:W-:Y:S01]  /*0630*/  ISETP.GE.AND P1, PT, R0, R5.reuse, PT ;  /* 0x000000050000720c */ /* 0x080fe20003f26270 */
[C---:B------:R-:W-:Y:S01]  /*0640*/  VIADD R6, R10.reuse, 0x180 ;  /* 0x000001800a067836 */ /* 0x040fe20000000000 */
[----:B------:R1:W5:Y:S01]  /*0650*/  @!P0 LDG.E R33, desc[UR6][R8.64+0x280] ;  /* 0x0002800608218981 */ /* 0x000362000c1e1900 */
[----:B------:R-:W-:Y:S02]  /*0660*/  VIADD R0, R10, 0x1c0 ;  /* 0x000001c00a007836 */ /* 0x000fe40000000000 */
[----:B------:R-:W-:Y:S01]  /*0670*/  IMAD.MOV.U32 R36, RZ, RZ, -0x80000000 ;  /* 0x80000000ff247424 */ /* 0x000fe200078e00ff */
[----:B------:R1:W5:Y:S01]  /*0680*/  @!P2 LDG.E R35, desc[UR6][R8.64+0x380] ;  /* 0x000380060823a981 */ /* 0x000362000c1e1900 */
[----:B------:R-:W-:Y:S01]  /*0690*/  IMAD.MOV.U32 R37, RZ, RZ, -0x80000000 ;  /* 0x80000000ff257424 */ /* 0x000fe200078e00ff */
[-C--:B------:R-:W-:Y:S01]  /*06a0*/  ISETP.GE.AND P0, PT, R6, R5.reuse, PT ;  /* 0x000000050600720c */ /* 0x080fe20003f06270 */
[----:B------:R-:W-:Y:S01]  /*06b0*/  VIADD R6, R10, 0x1e0 ;  /* 0x000001e00a067836 */ /* 0x000fe20000000000 */
[-C--:B------:R-:W-:Y:S01]  /*06c0*/  ISETP.GE.AND P2, PT, R0, R5.reuse, PT ;  /* 0x000000050000720c */ /* 0x080fe20003f46270 */
[----:B------:R-:W-:Y:S01]  /*06d0*/  VIADD R0, R10, 0x200 ;  /* 0x000002000a007836 */ /* 0x000fe20000000000 */
[----:B------:R1:W5:Y:S02]  /*06e0*/  @!P3 LDG.E R36, desc[UR6][R8.64+0x400] ;  /* 0x000400060824b981 */ /* 0x000364000c1e1900 */
[----:B------:R-:W-:-:S02]  /*06f0*/  ISETP.GE.AND P3, PT, R6, R5, PT ;  /* 0x000000050600720c */ /* 0x000fc40003f66270 */
[----:B------:R1:W5:Y:S01]  /*0700*/  @!P4 LDG.E R37, desc[UR6][R8.64+0x480] ;  /* 0x000480060825c981 */ /* 0x000362000c1e1900 */
[----:B------:R-:W-:Y:S01]  /*0710*/  ISETP.GE.AND P4, PT, R0, R5, PT ;  /* 0x000000050000720c */ /* 0x000fe20003f86270 */
[----:B------:R-:W-:Y:S02]  /*0720*/  IMAD.MOV.U32 R38, RZ, RZ, -0x80000000 ;  /* 0x80000000ff267424 */ /* 0x000fe400078e00ff */
[----:B------:R-:W-:Y:S02]  /*0730*/  IMAD.MOV.U32 R39, RZ, RZ, -0x80000000 ;  /* 0x80000000ff277424 */ /* 0x000fe400078e00ff */
[----:B------:R-:W-:Y:S02]  /*0740*/  IMAD.MOV.U32 R40, RZ, RZ, -0x80000000 ;  /* 0x80000000ff287424 */ /* 0x000fe400078e00ff */
[----:B------:R-:W-:Y:S01]  /*0750*/  IMAD.MOV.U32 R43, RZ, RZ, -0x80000000 ;  /* 0x80000000ff2b7424 */ /* 0x000fe200078e00ff */
[----:B------:R1:W5:Y:S01]  /*0760*/  @!P5 LDG.E R38, desc[UR6][R8.64+0x500] ;  /* 0x000500060826d981 */ /* 0x000362000c1e1900 */
[----:B------:R-:W-:-:S02]  /*0770*/  IMAD.MOV.U32 R44, RZ, RZ, -0x80000000 ;  /* 0x80000000ff2c7424 */ /* 0x000fc400078e00ff */
[----:B------:R-:W-:Y:S01]  /*0780*/  IMAD.MOV.U32 R45, RZ, RZ, -0x80000000 ;  /* 0x80000000ff2d7424 */ /* 0x000fe200078e00ff */
[----:B------:R1:W5:Y:S01]  /*0790*/  @!P6 LDG.E R39, desc[UR6][R8.64+0x580] ;  /* 0x000580060827e981 */ /* 0x000362000c1e1900 */
[----:B------:R-:W-:-:S03]  /*07a0*/  IMAD.MOV.U32 R46, RZ, RZ, -0x80000000 ;  /* 0x80000000ff2e7424 */ /* 0x000fc600078e00ff */
[----:B------:R1:W5:Y:S04]  /*07b0*/  @!P0 LDG.E R40, desc[UR6][R8.64+0x600] ;  /* 0x0006000608288981 */ /* 0x000368000c1e1900 */
[----:B------:R1:W5:Y:S04]  /*07c0*/  @!P1 LDG.E R43, desc[UR6][R8.64+0x680] ;  /* 0x00068006082b9981 */ /* 0x000368000c1e1900 */
[----:B------:R1:W5:Y:S04]  /*07d0*/  @!P2 LDG.E R44, desc[UR6][R8.64+0x700] ;  /* 0x00070006082ca981 */ /* 0x000368000c1e1900 */
[----:B------:R1:W5:Y:S04]  /*07e0*/  @!P3 LDG.E R45, desc[UR6][R8.64+0x780] ;  /* 0x00078006082db981 */ /* 0x000368000c1e1900 */
[----:B------:R1:W5:Y:S02]  /*07f0*/  @!P4 LDG.E R46, desc[UR6][R8.64+0x800] ;  /* 0x00080006082ec981 */ /* 0x000364000c1e1900 */
.L_x_3:
[----:B------:R-:W-:Y:S01]  /*0800*/  VIMNMX R5, PT, PT, R24, 0xe0, !PT ;  /* 0x000000e018057848 */ /* 0x000fe20007fe0100 */
[----:B------:R-:W2:Y:S01]  /*0810*/  LDCU UR4, c[0x0][0x3c8] ;  /* 0x00007900ff0477ac */ /* 0x000ea20008000800 */
[----:B------:R-:W-:Y:S01]  /*0820*/  SHF.R.U32.HI R0, RZ, 0x5, R3 ;  /* 0x00000005ff007819 */ /* 0x000fe20000011603 */
[----:B------:R-:W-:Y:S01]  /*0830*/  BSSY.RECONVERGENT B0, `(.L_x_4) ;  /* 0x0000025000007945 */ /* 0x000fe20003800200 */
[--C-:B------:R-:W-:Y:S01]  /*0840*/  IADD3 R5, PT, PT, R5, 0x1f, -R24.reuse ;  /* 0x0000001f05057810 */ /* 0x100fe20007ffe818 */
[----:B------:R-:W-:Y:S01]  /*0850*/  UMOV UR5, 0xffffffff ;  /* 0xffffffff00057882 */ /* 0x000fe20000000000 */
[----:B01----:R-:W-:Y:S02]  /*0860*/  IMAD.MOV.U32 R8, RZ, RZ, R24 ;  /* 0x000000ffff087224 */ /* 0x003fe400078e0018 */
[C---:B------:R-:W-:Y:S01]  /*0870*/  ISETP.GE.U32.AND P0, PT, R5.reuse, 0x1e0, PT ;  /* 0x000001e00500780c */ /* 0x040fe20003f06070 */
[----:B------:R-:W-:Y:S01]  /*0880*/  IMAD.SHL.U32 R0, R0, 0x400, RZ ;  /* 0x0000040000007824 */ /* 0x000fe200078e00ff */
[----:B------:R-:W-:-:S04]  /*0890*/  LEA.HI R6, R5, 0x1, RZ, 0x1b ;  /* 0x0000000105067811 */ /* 0x000fc800078fd8ff */
[----:B------:R-:W-:-:S04]  /*08a0*/  LOP3.LUT R9, R6, 0xf, RZ, 0xc0, !PT ;  /* 0x0000000f06097812 */ /* 0x000fc800078ec0ff */
[----:B------:R-:W-:Y:S01]  /*08b0*/  ISETP.NE.AND P1, PT, R9, RZ, PT ;  /* 0x000000ff0900720c */ /* 0x000fe20003f25270 */
[----:B--2---:R-:W-:Y:S02]  /*08c0*/  USHF.L.U32 UR4, UR5, UR4, URZ ;  /* 0x0000000405047299 */ /* 0x004fe400080006ff */
[----:B------:R-:W-:Y:S10]  /*08d0*/  @!P0 BRA `(.L_x_5) ;  /* 0x0000000000688947 */ /* 0x000ff40003800000 */
[----:B------:R-:W-:Y:S01]  /*08e0*/  IMAD R10, R24, 0x4, R0 ;  /* 0x00000004180a7824 */ /* 0x000fe200078e0200 */
[----:B------:R-:W-:Y:S01]  /*08f0*/  LOP3.LUT R5, R6, 0xffffff0, RZ, 0xc0, !PT ;  /* 0x0ffffff006057812 */ /* 0x000fe200078ec0ff */
[----:B------:R-:W-:-:S03]  /*0900*/  IMAD.MOV.U32 R8, RZ, RZ, R24 ;  /* 0x000000ffff087224 */ /* 0x000fc600078e0018 */
[----:B------:R-:W-:Y:S01]  /*0910*/  IADD3 R10, PT, PT, R10, 0x400, R7 ;  /* 0x000004000a0a7810 */ /* 0x000fe20007ffe007 */
[----:B------:R-:W-:-:S07]  /*0920*/  IMAD.MOV R5, RZ, RZ, -R5 ;  /* 0x000000ffff057224 */ /* 0x000fce00078e0a05 */
.L_x_6:
[----:B------:R-:W-:Y:S01]  /*0930*/  VIADD R5, R5, 0x10 ;  /* 0x0000001005057836 */ /* 0x000fe20000000000 */
[----:B------:R-:W-:Y:S01]  /*0940*/  STS [R10+-0x400], RZ ;  /* 0xfffc00ff0a007388 */ /* 0x000fe20000000800 */
[----:B------:R-:W-:-:S03]  /*0950*/  VIADD R8, R8, 0x200 ;  /* 0x0000020008087836 */ /* 0x000fc60000000000 */
[----:B------:R-:W-:Y:S01]  /*0960*/  ISETP.NE.AND P0, PT, R5, RZ, PT ;  /* 0x000000ff0500720c */ /* 0x000fe20003f05270 */
[----:B------:R-:W-:Y:S04]  /*0970*/  STS [R10+-0x380], RZ ;  /* 0xfffc80ff0a007388 */ /* 0x000fe80000000800 */
[----:B------:R-:W-:Y:S04]  /*0980*/  STS [R10+-0x300], RZ ;  /* 0xfffd00ff0a007388 */ /* 0x000fe80000000800 */
[----:B------:R-:W-:Y:S04]  /*0990*/  STS [R10+-0x280], RZ ;  /* 0xfffd80ff0a007388 */ /* 0x000fe80000000800 */
[----:B------:R-:W-:Y:S04]  /*09a0*/  STS [R10+-0x200], RZ ;  /* 0xfffe00ff0a007388 */ /* 0x000fe80000000800 */
[----:B------:R-:W-:Y:S04]  /*09b0*/  STS [R10+-0x180], RZ ;  /* 0xfffe80ff0a007388 */ /* 0x000fe80000000800 */
[----:B------:R-:W-:Y:S04]  /*09c0*/  STS [R10+-0x100], RZ ;  /* 0xffff00ff0a007388 */ /* 0x000fe80000000800 */
[----:B------:R-:W-:Y:S04]  /*09d0*/  STS [R10+-0x80], RZ ;  /* 0xffff80ff0a007388 */ /* 0x000fe80000000800 */
[----:B------:R-:W-:Y:S04]  /*09e0*/  STS [R10], RZ ;  /* 0x000000ff0a007388 */ /* 0x000fe80000000800 */
[----:B------:R-:W-:Y:S04]  /*09f0*/  STS [R10+0x80], RZ ;  /* 0x000080ff0a007388 */ /* 0x000fe80000000800 */
[----:B------:R-:W-:Y:S04]  /*0a00*/  STS [R10+0x100], RZ ;  /* 0x000100ff0a007388 */ /* 0x000fe80000000800 */
[----:B------:R-:W-:Y:S04]  /*0a10*/  STS [R10+0x180], RZ ;  /* 0x000180ff0a007388 */ /* 0x000fe80000000800 */
[----:B------:R-:W-:Y:S04]  /*0a20*/  STS [R10+0x200], RZ ;  /* 0x000200ff0a007388 */ /* 0x000fe80000000800 */
[----:B------:R-:W-:Y:S04]  /*0a30*/  STS [R10+0x280], RZ ;  /* 0x000280ff0a007388 */ /* 0x000fe80000000800 */
[----:B------:R-:W-:Y:S04]  /*0a40*/  STS [R10+0x300], RZ ;  /* 0x000300ff0a007388 */ /* 0x000fe80000000800 */
[----:B------:R0:W-:Y:S02]  /*0a50*/  STS [R10+0x380], RZ ;  /* 0x000380ff0a007388 */ /* 0x0001e40000000800 */
[----:B0-----:R-:W-:Y:S01]  /*0a60*/  VIADD R10, R10, 0x800 ;  /* 0x000008000a0a7836 */ /* 0x001fe20000000000 */
[----:B------:R-:W-:Y:S06]  /*0a70*/  @P0 BRA `(.L_x_6) ;  /* 0xfffffffc00ac0947 */ /* 0x000fec000383ffff */
.L_x_5:
[----:B------:R-:W-:Y:S05]  /*0a80*/  BSYNC.RECONVERGENT B0 ;  /* 0x0000000000007941 */ /* 0x000fea0003800200 */
.L_x_4:
[----:B------:R-:W-:Y:S01]  /*0a90*/  BSSY.RECONVERGENT B0, `(.L_x_7) ;  /* 0x0000026000007945 */ /* 0x000fe20003800200 */
[----:B------:R-:W-:-:S03]  /*0aa0*/  IMAD.IADD R5, R7, 0x1, R0 ;  /* 0x0000000107057824 */ /* 0x000fc600078e0200 */
[----:B------:R-:W-:Y:S05]  /*0ab0*/  @!P1 BRA `(.L_x_8) ;  /* 0x00000000008c9947 */ /* 0x000fea0003800000 */
[----:B------:R-:W-:Y:S01]  /*0ac0*/  ISETP.GE.U32.AND P0, PT, R9, 0x8, PT ;  /* 0x000000080900780c */ /* 0x000fe20003f06070 */
[----:B------:R-:W-:Y:S01]  /*0ad0*/  BSSY.RECONVERGENT B1, `(.L_x_9) ;  /* 0x000000e000017945 */ /* 0x000fe20003800200 */
[----:B------:R-:W-:-:S04]  /*0ae0*/  LOP3.LUT R10, R6, 0x7, RZ, 0xc0, !PT ;  /* 0x00000007060a7812 */ /* 0x000fc800078ec0ff */
[----:B------:R-:W-:-:S07]  /*0af0*/  ISETP.NE.AND P1, PT, R10, RZ, PT ;  /* 0x000000ff0a00720c */ /* 0x000fce0003f25270 */
[----:B------:R-:W-:Y:S06]  /*0b00*/  @!P0 BRA `(.L_x_10) ;  /* 0x0000000000288947 */ /* 0x000fec0003800000 */
[C---:B------:R-:W-:Y:S02]  /*0b10*/  IMAD R9, R8.reuse, 0x4, R5 ;  /* 0x0000000408097824 */ /* 0x040fe400078e0205 */
[----:B------:R-:W-:-:S03]  /*0b20*/  VIADD R8, R8, 0x100 ;  /* 0x0000010008087836 */ /* 0x000fc60000000000 */
[----:B------:R0:W-:Y:S04]  /*0b30*/  STS [R9], RZ ;  /* 0x000000ff09007388 */ /* 0x0001e80000000800 */
[----:B------:R0:W-:Y:S04]  /*0b40*/  STS [R9+0x80], RZ ;  /* 0x000080ff09007388 */ /* 0x0001e80000000800 */
[----:B------:R0:W-:Y:S04]  /*0b50*/  STS [R9+0x100], RZ ;  /* 0x000100ff09007388 */ /* 0x0001e80000000800 */
[----:B------:R0:W-:Y:S04]  /*0b60*/  STS [R9+0x180], RZ ;  /* 0x000180ff09007388 */ /* 0x0001e80000000800 */
[----:B------:R0:W-:Y:S04]  /*0b70*/  STS [R9+0x200], RZ ;  /* 0x000200ff09007388 */ /* 0x0001e80000000800 */
[----:B------:R0:W-:Y:S04]  /*0b80*/  STS [R9+0x280], RZ ;  /* 0x000280ff09007388 */ /* 0x0001e80000000800 */
[----:B------:R0:W-:Y:S04]  /*0b90*/  STS [R9+0x300], RZ ;  /* 0x000300ff09007388 */ /* 0x0001e80000000800 */
[----:B------:R0:W-:Y:S02]  /*0ba0*/  STS [R9+0x380], RZ ;  /* 0x000380ff09007388 */ /* 0x0001e40000000800 */
.L_x_10:
[----:B------:R-:W-:Y:S05]  /*0bb0*/  BSYNC.RECONVERGENT B1 ;  /* 0x0000000000017941 */ /* 0x000fea0003800200 */
.L_x_9:
[----:B------:R-:W-:Y:S05]  /*0bc0*/  @!P1 BRA `(.L_x_8) ;  /* 0x0000000000489947 */ /* 0x000fea0003800000 */
[----:B------:R-:W-:Y:S02]  /*0bd0*/  ISETP.GE.U32.AND P0, PT, R10, 0x4, PT ;  /* 0x000000040a00780c */ /* 0x000fe40003f06070 */
[----:B------:R-:W-:-:S04]  /*0be0*/  LOP3.LUT R6, R6, 0x3, RZ, 0xc0, !PT ;  /* 0x0000000306067812 */ /* 0x000fc800078ec0ff */
[----:B------:R-:W-:-:S07]  /*0bf0*/  ISETP.NE.AND P1, PT, R6, RZ, PT ;  /* 0x000000ff0600720c */ /* 0x000fce0003f25270 */
[C---:B0-----:R-:W-:Y:S02]  /*0c00*/  @P0 IMAD R9, R8.reuse, 0x4, R5 ;  /* 0x0000000408090824 */ /* 0x041fe400078e0205 */
[----:B------:R-:W-:-:S03]  /*0c10*/  @P0 VIADD R8, R8, 0x80 ;  /* 0x0000008008080836 */ /* 0x000fc60000000000 */
[----:B------:R1:W-:Y:S04]  /*0c20*/  @P0 STS [R9], RZ ;  /* 0x000000ff09000388 */ /* 0x0003e80000000800 */
[----:B------:R1:W-:Y:S04]  /*0c30*/  @P0 STS [R9+0x80], RZ ;  /* 0x000080ff09000388 */ /* 0x0003e80000000800 */
[----:B------:R1:W-:Y:S04]  /*0c40*/  @P0 STS [R9+0x100], RZ ;  /* 0x000100ff09000388 */ /* 0x0003e80000000800 */
[----:B------:R1:W-:Y:S01]  /*0c50*/  @P0 STS [R9+0x180], RZ ;  /* 0x000180ff09000388 */ /* 0x0003e20000000800 */
[----:B------:R-:W-:Y:S05]  /*0c60*/  @!P1 BRA `(.L_x_8) ;  /* 0x0000000000209947 */ /* 0x000fea0003800000 */
[----:B------:R-:W-:Y:S02]  /*0c70*/  IMAD R0, R8, 0x4, R0 ;  /* 0x0000000408007824 */ /* 0x000fe400078e0200 */
[----:B------:R-:W-:Y:S02]  /*0c80*/  IMAD.MOV R6, RZ, RZ, -R6 ;  /* 0x000000ffff067224 */ /* 0x000fe400078e0a06 */
[----:B------:R-:W-:-:S07]  /*0c90*/  IMAD.IADD R0, R7, 0x1, R0 ;  /* 0x0000000107007824 */ /* 0x000fce00078e0200 */
.L_x_11:
[----:B------:R-:W-:Y:S01]  /*0ca0*/  VIADD R6, R6, 0x1 ;  /* 0x0000000106067836 */ /* 0x000fe20000000000 */
[----:B------:R0:W-:Y:S04]  /*0cb0*/  STS [R0], RZ ;  /* 0x000000ff00007388 */ /* 0x0001e80000000800 */
[----:B------:R-:W-:Y:S01]  /*0cc0*/  ISETP.NE.AND P0, PT, R6, RZ, PT ;  /* 0x000000ff0600720c */ /* 0x000fe20003f05270 */
[----:B0-----:R-:W-:-:S12]  /*0cd0*/  VIADD R0, R0, 0x80 ;  /* 0x0000008000007836 */ /* 0x001fd80000000000 */
[----:B------:R-:W-:Y:S05]  /*0ce0*/  @P0 BRA `(.L_x_11) ;  /* 0xfffffffc00ec0947 */ /* 0x000fea000383ffff */
.L_x_8:
[----:B------:R-:W-:Y:S05]  /*0cf0*/  BSYNC.RECONVERGENT B0 ;  /* 0x0000000000007941 */ /* 0x000fea0003800200 */
.L_x_7:
[----:B------:R-:W2:Y:S01]  /*0d00*/  LDCU UR5, c[0x0][0x3c4] ;  /* 0x00007880ff0577ac */ /* 0x000ea20008000800 */
[----:B-----5:R-:W-:Y:S01]  /*0d10*/  LOP3.LUT R27, R28, 0x7fffffff, RZ, 0x3c, !PT ;  /* 0x7fffffff1c1b7812 */ /* 0x020fe200078e3cff */
[----:B------:R-:W-:Y:S01]  /*0d20*/  BSSY.RECONVERGENT B0, `(.L_x_12) ;  /* 0x0000080000007945 */ /* 0x000fe20003800200 */
[----:B------:R-:W-:Y:S02]  /*0d30*/  LOP3.LUT R22, R29, 0x7fffffff, RZ, 0x3c, !PT ;  /* 0x7fffffff1d167812 */ /* 0x000fe400078e3cff */
[----:B------:R-:W-:Y:S02]  /*0d40*/  LOP3.LUT R21, R30, 0x7fffffff, RZ, 0x3c, !PT ;  /* 0x7fffffff1e157812 */ /* 0x000fe400078e3cff */
[----:B------:R-:W-:Y:S02]  /*0d50*/  LOP3.LUT R18, R31, 0x7fffffff, RZ, 0x3c, !PT ;  /* 0x7fffffff1f127812 */ /* 0x000fe400078e3cff */
[----:B------:R-:W-:Y:S02]  /*0d60*/  LOP3.LUT R20, R33, 0x7fffffff, RZ, 0x3c, !PT ;  /* 0x7fffffff21147812 */ /* 0x000fe400078e3cff */
[----:B------:R-:W-:-:S02]  /*0d70*/  LOP3.LUT R23, R32, 0x7fffffff, RZ, 0x3c, !PT ;  /* 0x7fffffff20177812 */ /* 0x000fc400078e3cff */
[----:B------:R-:W-:Y:S02]  /*0d80*/  LOP3.LUT R25, R34, 0x7fffffff, RZ, 0x3c, !PT ;  /* 0x7fffffff22197812 */ /* 0x000fe400078e3cff */
[----:B------:R-:W-:Y:S02]  /*0d90*/  LOP3.LUT R17, R36, 0x7fffffff, RZ, 0x3c, !PT ;  /* 0x7fffffff24117812 */ /* 0x000fe400078e3cff */
[----:B------:R-:W-:Y:S02]  /*0da0*/  LOP3.LUT R19, R38, 0x7fffffff, RZ, 0x3c, !PT ;  /* 0x7fffffff26137812 */ /* 0x000fe400078e3cff */
[----:B--2---:R-:W-:Y:S02]  /*0db0*/  SHF.R.U32.HI R49, RZ, UR5, R27 ;  /* 0x00000005ff317c19 */ /* 0x004fe4000801161b */
[----:B------:R-:W-:Y:S02]  /*0dc0*/  SHF.R.U32.HI R52, RZ, UR5, R22 ;  /* 0x00000005ff347c19 */ /* 0x000fe40008011616 */
[----:B------:R-:W-:-:S02]  /*0dd0*/  LOP3.LUT R49, R49, UR4, RZ, 0x30, !PT ;  /* 0x0000000431317c12 */ /* 0x000fc4000f8e30ff */
[----:B------:R-:W-:Y:S02]  /*0de0*/  LOP3.LUT R52, R52, UR4, RZ, 0x30, !PT ;  /* 0x0000000434347c12 */ /* 0x000fe4000f8e30ff */
[----:B------:R-:W-:Y:S01]  /*0df0*/  SHF.R.U32.HI R56, RZ, UR5, R21 ;  /* 0x00000005ff387c19 */ /* 0x000fe20008011615 */
[--C-:B------:R-:W-:Y:S01]  /*0e00*/  IMAD R0, R49, 0x4, R5.reuse ;  /* 0x0000000431007824 */ /* 0x100fe200078e0205 */
[----:B------:R-:W-:Y:S01]  /*0e10*/  SHF.R.U32.HI R48, RZ, UR5, R18 ;  /* 0x00000005ff307c19 */ /* 0x000fe20008011612 */
[----:B------:R-:W-:Y:S01]  /*0e20*/  IMAD R6, R52, 0x4, R5 ;  /* 0x0000000434067824 */ /* 0x000fe200078e0205 */
[----:B------:R-:W-:Y:S01]  /*0e30*/  LOP3.LUT R56, R56, UR4, RZ, 0x30, !PT ;  /* 0x0000000438387c12 */ /* 0x000fe2000f8e30ff */
[----:B------:R-:W-:Y:S01]  /*0e40*/  NOP ;  /* 0x0000000000007918 */ /* 0x000fe20000000000 */
[----:B01----:R-:W-:Y:S01]  /*0e50*/  SHF.R.U32.HI R9, RZ, UR5, R20 ;  /* 0x00000005ff097c19 */ /* 0x003fe20008011614 */
[----:B------:R0:W-:Y:S01]  /*0e60*/  ATOMS.POPC.INC.32 RZ, [R0+URZ] ;  /* 0x0000000000ff7f8c */ /* 0x0001e2000d8000ff */
[----:B------:R-:W-:-:S02]  /*0e70*/  LOP3.LUT R48, R48, UR4, RZ, 0x30, !PT ;  /* 0x0000000430307c12 */ /* 0x000fc4000f8e30ff */
[----:B------:R-:W-:Y:S01]  /*0e80*/  SHF.R.U32.HI R8, RZ, UR5, R23 ;  /* 0x00000005ff087c19 */ /* 0x000fe20008011617 */
[----:B------:R1:W-:Y:S01]  /*0e90*/  ATOMS.POPC.INC.32 RZ, [R6+URZ] ;  /* 0x0000000006ff7f8c */ /* 0x0003e2000d8000ff */
[----:B------:R-:W-:Y:S02]  /*0ea0*/  SHF.R.U32.HI R11, RZ, UR5, R25 ;  /* 0x00000005ff0b7c19 */ /* 0x000fe40008011619 */
[----:B------:R-:W-:Y:S01]  /*0eb0*/  LOP3.LUT R10, R9, UR4, RZ, 0x30, !PT ;  /* 0x00000004090a7c12 */ /* 0x000fe2000f8e30ff */
[--C-:B0-----:R-:W-:Y:S01]  /*0ec0*/  IMAD R0, R56, 0x4, R5.reuse ;  /* 0x0000000438007824 */ /* 0x101fe200078e0205 */
[----:B------:R-:W-:Y:S02]  /*0ed0*/  LOP3.LUT R8, R8, UR4, RZ, 0x30, !PT ;  /* 0x0000000408087c12 */ /* 0x000fe4000f8e30ff */
[----:B------:R-:W-:Y:S01]  /*0ee0*/  LOP3.LUT R12, R11, UR4, RZ, 0x30, !PT ;  /* 0x000000040b0c7c12 */ /* 0x000fe2000f8e30ff */
[--C-:B-1----:R-:W-:Y:S01]  /*0ef0*/  IMAD R6, R48, 0x4, R5.reuse ;  /* 0x0000000430067824 */ /* 0x102fe200078e0205 */
[----:B------:R0:W-:Y:S01]  /*0f00*/  ATOMS.POPC.INC.32 RZ, [R0+URZ] ;  /* 0x0000000000ff7f8c */ /* 0x0001e2000d8000ff */
[--C-:B------:R-:W-:Y:S01]  /*0f10*/  IMAD R9, R10, 0x4, R5.reuse ;  /* 0x000000040a097824 */ /* 0x100fe200078e0205 */
[----:B------:R-:W-:Y:S01]  /*0f20*/  LOP3.LUT R10, R35, 0x7fffffff, RZ, 0x3c, !PT ;  /* 0x7fffffff230a7812 */ /* 0x000fe200078e3cff */
[--C-:B------:R-:W-:Y:S01]  /*0f30*/  IMAD R8, R8, 0x4, R5.reuse ;  /* 0x0000000408087824 */ /* 0x100fe200078e0205 */
[----:B------:R1:W-:Y:S01]  /*0f40*/  ATOMS.POPC.INC.32 RZ, [R6+URZ] ;  /* 0x0000000006ff7f8c */ /* 0x0003e2000d8000ff */
[----:B------:R-:W-:Y:S01]  /*0f50*/  IMAD R11, R12, 0x4, R5 ;  /* 0x000000040c0b7824 */ /* 0x000fe200078e0205 */
[----:B------:R-:W-:-:S02]  /*0f60*/  LOP3.LUT R12, R37, 0x7fffffff, RZ, 0x3c, !PT ;  /* 0x7fffffff250c7812 */ /* 0x000fc400078e3cff */
[----:B------:R-:W-:Y:S01]  /*0f70*/  LOP3.LUT R16, R39, 0x7fffffff, RZ, 0x3c, !PT ;  /* 0x7fffffff27107812 */ /* 0x000fe200078e3cff */
[----:B------:R-:W-:Y:S01]  /*0f80*/  ATOMS.POPC.INC.32 RZ, [R8+URZ] ;  /* 0x0000000008ff7f8c */ /* 0x000fe2000d8000ff */
[----:B0-----:R-:W-:Y:S02]  /*0f90*/  SHF.R.U32.HI R0, RZ, UR5, R10 ;  /* 0x00000005ff007c19 */ /* 0x001fe4000801160a */
[----:B-1----:R-:W-:Y:S01]  /*0fa0*/  SHF.R.U32.HI R6, RZ, UR5, R17 ;  /* 0x00000005ff067c19 */ /* 0x002fe20008011611 */
[----:B------:R0:W-:Y:S01]  /*0fb0*/  ATOMS.POPC.INC.32 RZ, [R9+URZ] ;  /* 0x0000000009ff7f8c */ /* 0x0001e2000d8000ff */
[----:B------:R-:W-:Y:S02]  /*0fc0*/  SHF.R.U32.HI R14, RZ, UR5, R19 ;  /* 0x00000005ff0e7c19 */ /* 0x000fe40008011613 */
[----:B------:R-:W-:Y:S01]  /*0fd0*/  LOP3.LUT R6, R6, UR4, RZ, 0x30, !PT ;  /* 0x0000000406067c12 */ /* 0x000fe2000f8e30ff */
[----:B------:R1:W-:Y:S01]  /*0fe0*/  ATOMS.POPC.INC.32 RZ, [R11+URZ] ;  /* 0x000000000bff7f8c */ /* 0x0003e2000d8000ff */
[----:B------:R-:W-:-:S02]  /*0ff0*/  SHF.R.U32.HI R13, RZ, UR5, R12 ;  /* 0x00000005ff0d7c19 */ /* 0x000fc4000801160c */
[----:B------:R-:W-:Y:S02]  /*1000*/  LOP3.LUT R0, R0, UR4, RZ, 0x30, !PT ;  /* 0x0000000400007c12 */ /* 0x000fe4000f8e30ff */
[----:B0-----:R-:W-:Y:S02]  /*1010*/  SHF.R.U32.HI R9, RZ, UR5, R16 ;  /* 0x00000005ff097c19 */ /* 0x001fe40008011610 */
[----:B------:R-:W-:Y:S01]  /*1020*/  LOP3.LUT R50, R14, UR4, RZ, 0x30, !PT ;  /* 0x000000040e327c12 */ /* 0x000fe2000f8e30ff */
[--C-:B------:R-:W-:Y:S01]  /*1030*/  IMAD R14, R6, 0x4, R5.reuse ;  /* 0x00000004060e7824 */ /* 0x100fe200078e0205 */
[----:B------:R-:W-:Y:S01]  /*1040*/  LOP3.LUT R8, R13, UR4, RZ, 0x30, !PT ;  /* 0x000000040d087c12 */ /* 0x000fe2000f8e30ff */
[--C-:B------:R-:W-:Y:S01]  /*1050*/  IMAD R0, R0, 0x4, R5.reuse ;  /* 0x0000000400007824 */ /* 0x100fe200078e0205 */
[----:B------:R-:W-:Y:S01]  /*1060*/  LOP3.LUT R6, R9, UR4, RZ, 0x30, !PT ;  /* 0x0000000409067c12 */ /* 0x000fe2000f8e30ff */
[--C-:B------:R-:W-:Y:S01]  /*1070*/  IMAD R50, R50, 0x4, R5.reuse ;  /* 0x0000000432327824 */ /* 0x100fe200078e0205 */
[----:B------:R-:W-:Y:S01]  /*1080*/  LOP3.LUT R9, R40, 0x7fffffff, RZ, 0x3c, !PT ;  /* 0x7fffffff28097812 */ /* 0x000fe200078e3cff */
[--C-:B------:R-:W-:Y:S01]  /*1090*/  IMAD R26, R8, 0x4, R5.reuse ;  /* 0x00000004081a7824 */ /* 0x100fe200078e0205 */
[----:B------:R0:W-:Y:S01]  /*10a0*/  ATOMS.POPC.INC.32 RZ, [R0+URZ] ;  /* 0x0000000000ff7f8c */ /* 0x0001e2000d8000ff */
[----:B------:R-:W-:Y:S01]  /*10b0*/  IMAD R51, R6, 0x4, R5 ;  /* 0x0000000406337824 */ /* 0x000fe200078e0205 */
[----:B------:R-:W-:-:S02]  /*10c0*/  LOP3.LUT R6, R43, 0x7fffffff, RZ, 0x3c, !PT ;  /* 0x7fffffff2b067812 */ /* 0x000fc400078e3cff */
[----:B-1----:R-:W-:Y:S01]  /*10d0*/  LOP3.LUT R11, R44, 0x7fffffff, RZ, 0x3c, !PT ;  /* 0x7fffffff2c0b7812 */ /* 0x002fe200078e3cff */
[----:B------:R1:W-:Y:S01]  /*10e0*/  ATOMS.POPC.INC.32 RZ, [R14+URZ] ;  /* 0x000000000eff7f8c */ /* 0x0003e2000d8000ff */
[----:B------:R-:W-:Y:S02]  /*10f0*/  LOP3.LUT R8, R45, 0x7fffffff, RZ, 0x3c, !PT ;  /* 0x7fffffff2d087812 */ /* 0x000fe400078e3cff */
[----:B------:R-:W-:Y:S01]  /*1100*/  LOP3.LUT R13, R46, 0x7fffffff, RZ, 0x3c, !PT ;  /* 0x7fffffff2e0d7812 */ /* 0x000fe200078e3cff */
[----:B------:R2:W-:Y:S01]  /*1110*/  ATOMS.POPC.INC.32 RZ, [R26+URZ] ;  /* 0x000000001aff7f8c */ /* 0x0005e2000d8000ff */
[----:B0-----:R-:W-:Y:S02]  /*1120*/  SHF.R.U32.HI R0, RZ, UR5, R9 ;  /* 0x00000005ff007c19 */ /* 0x001fe40008011609 */
[----:B------:R-:W-:Y:S01]  /*1130*/  SHF.R.U32.HI R53, RZ, UR5, R11 ;  /* 0x00000005ff357c19 */ /* 0x000fe2000801160b */
[----:B-1----:R-:W0:Y:S01]  /*1140*/  LDC.64 R14, c[0x0][0x380] ;  /* 0x0000e000ff0e7b82 */ /* 0x002e220000000a00 */
[----:B------:R-:W-:Y:S01]  /*1150*/  SHF.R.U32.HI R55, RZ, UR5, R8 ;  /* 0x00000005ff377c19 */ /* 0x000fe20008011608 */
[----:B------:R1:W-:Y:S01]  /*1160*/  ATOMS.POPC.INC.32 RZ, [R50+URZ] ;  /* 0x0000000032ff7f8c */ /* 0x0003e2000d8000ff */
[----:B------:R-:W-:-:S02]  /*1170*/  SHF.R.U32.HI R57, RZ, UR5, R13 ;  /* 0x00000005ff397c19 */ /* 0x000fc4000801160d */
[----:B--2---:R-:W-:Y:S01]  /*1180*/  SHF.R.U32.HI R26, RZ, UR5, R6 ;  /* 0x00000005ff1a7c19 */ /* 0x004fe20008011606 */
[----:B------:R2:W-:Y:S01]  /*1190*/  ATOMS.POPC.INC.32 RZ, [R51+URZ] ;  /* 0x0000000033ff7f8c */ /* 0x0005e2000d8000ff */
[----:B------:R-:W-:Y:S02]  /*11a0*/  LOP3.LUT R0, R0, UR4, RZ, 0x30, !PT ;  /* 0x0000000400007c12 */ /* 0x000fe4000f8e30ff */
[----:B------:R-:W-:Y:S02]  /*11b0*/  LOP3.LUT R54, R26, UR4, RZ, 0x30, !PT ;  /* 0x000000041a367c12 */ /* 0x000fe4000f8e30ff */
[----:B------:R-:W-:Y:S01]  /*11c0*/  LOP3.LUT R58, R53, UR4, RZ, 0x30, !PT ;  /* 0x00000004353a7c12 */ /* 0x000fe2000f8e30ff */
[--C-:B------:R-:W-:Y:S01]  /*11d0*/  IMAD R53, R0, 0x4, R5.reuse ;  /* 0x0000000400357824 */ /* 0x100fe200078e0205 */
[----:B------:R-:W-:Y:S01]  /*11e0*/  ISETP.GT.U32.AND P2, PT, R3, 0xff, PT ;  /* 0x000000ff0300780c */ /* 0x000fe20003f44070 */
[--C-:B------:R-:W-:Y:S01]  /*11f0*/  IMAD R54, R54, 0x4, R5.reuse ;  /* 0x0000000436367824 */ /* 0x100fe200078e0205 */
[----:B------:R-:W-:Y:S01]  /*1200*/  LOP3.LUT R60, R55, UR4, RZ, 0x30, !PT ;  /* 0x00000004373c7c12 */ /* 0x000fe2000f8e30ff */
[--C-:B------:R-:W-:Y:S01]  /*1210*/  IMAD R58, R58, 0x4, R5.reuse ;  /* 0x000000043a3a7824 */ /* 0x100fe200078e0205 */
[----:B------:R-:W-:Y:S01]  /*1220*/  LOP3.LUT R26, R57, UR4, RZ, 0x30, !PT ;  /* 0x00000004391a7c12 */ /* 0x000fe2000f8e30ff */
[----:B------:R3:W-:Y:S01]  /*1230*/  ATOMS.POPC.INC.32 RZ, [R53+URZ] ;  /* 0x0000000035ff7f8c */ /* 0x0007e2000d8000ff */
[----:B-1----:R-:W-:Y:S01]  /*1240*/  P2R R50, PR, RZ, 0x4 ;  /* 0x00000004ff327803 */ /* 0x002fe20000000000 */
[----:B------:R-:W-:-:S02]  /*1250*/  IMAD R60, R60, 0x4, R5 ;  /* 0x000000043c3c7824 */ /* 0x000fc400078e0205 */
[----:B------:R-:W-:Y:S01]  /*1260*/  IMAD R5, R26, 0x4, R5 ;  /* 0x000000041a057824 */ /* 0x000fe200078e0205 */
[----:B------:R3:W-:Y:S01]  /*1270*/  ATOMS.POPC.INC.32 RZ, [R54+URZ] ;  /* 0x0000000036ff7f8c */ /* 0x0007e2000d8000ff */
[----:B--2---:R-:W-:Y:S02]  /*1280*/  IMAD R51, R3, 0x4, R7 ;  /* 0x0000000403337824 */ /* 0x004fe400078e0207 */
[----:B------:R-:W-:Y:S01]  /*1290*/  IMAD.MOV.U32 R0, RZ, RZ, RZ ;  /* 0x000000ffff007224 */ /* 0x000fe200078e00ff */
[----:B------:R3:W-:Y:S04]  /*12a0*/  ATOMS.POPC.INC.32 RZ, [R58+URZ] ;  /* 0x000000003aff7f8c */ /* 0x0007e8000d8000ff */
[----:B------:R3:W-:Y:S04]  /*12b0*/  ATOMS.POPC.INC.32 RZ, [R60+URZ] ;  /* 0x000000003cff7f8c */ /* 0x0007e8000d8000ff */
[----:B------:R3:W-:Y:S01]  /*12c0*/  ATOMS.POPC.INC.32 RZ, [R5+URZ] ;  /* 0x0000000005ff7f8c */ /* 0x0007e2000d8000ff */
[----:B------:R-:W-:Y:S06]  /*12d0*/  BAR.SYNC.DEFER_BLOCKING 0x0 ;  /* 0x0000000000007b1d */ /* 0x000fec0000010000 */
[----:B------:R-:W-:Y:S05]  /*12e0*/  @P2 BRA `(.L_x_13) ;  /* 0x00000000008c2947 */ /* 0x000fea0003800000 */
[----:B------:R-:W1:Y:S04]  /*12f0*/  LDS R0, [R51] ;  /* 0x0000000033007984 */ /* 0x000e680000000800 */
[----:B---3--:R-:W2:Y:S04]  /*1300*/  LDS R5, [R51+0x400] ;  /* 0x0004000033057984 */ /* 0x008ea80000000800 */
[----:B------:R-:W3:Y:S04]  /*1310*/  LDS R53, [R51+0x800] ;  /* 0x0008000033357984 */ /* 0x000ee80000000800 */
[----:B------:R-:W4:Y:S04]  /*1320*/  LDS R55, [R51+0xc00] ;  /* 0x000c000033377984 */ /* 0x000f280000000800 */
[----:B------:R-:W5:Y:S04]  /*1330*/  LDS R57, [R51+0x1000] ;  /* 0x0010000033397984 */ /* 0x000f680000000800 */
[----:B------:R-:W0:Y:S04]  /*1340*/  LDS R59, [R51+0x1400] ;  /* 0x00140000333b7984 */ /* 0x000e280000000800 */
[----:B------:R-:W-:Y:S04]  /*1350*/  LDS R61, [R51+0x2000] ;  /* 0x00200000333d7984 */ /* 0x000fe80000000800 */
[----:B------:R-:W-:Y:S04]  /*1360*/  LDS R63, [R51+0x2400] ;  /* 0x00240000333f7984 */ /* 0x000fe80000000800 */
[----:B------:R-:W-:Y:S04]  /*1370*/  LDS R65, [R51+0x2800] ;  /* 0x0028000033417984 */ /* 0x000fe80000000800 */
[----:B------:R-:W-:Y:S04]  /*1380*/  STS [R51], RZ ;  /* 0x000000ff33007388 */ /* 0x000fe80000000800 */
[----:B-1----:R-:W-:Y:S01]  /*1390*/  STS [R51+0x400], R0 ;  /* 0x0004000033007388 */ /* 0x002fe20000000800 */
[----:B--2---:R-:W-:-:S03]  /*13a0*/  IMAD.IADD R54, R0, 0x1, R5 ;  /* 0x0000000100367824 */ /* 0x004fc600078e0205 */
[----:B------:R-:W1:Y:S01]  /*13b0*/  LDS R5, [R51+0x1800] ;  /* 0x0018000033057984 */ /* 0x000e620000000800 */
[----:B---3--:R-:W-:-:S03]  /*13c0*/  IMAD.IADD R58, R54, 0x1, R53 ;  /* 0x00000001363a7824 */ /* 0x008fc600078e0235 */
[----:B------:R-:W2:Y:S01]  /*13d0*/  LDS R53, [R51+0x1c00] ;  /* 0x001c000033357984 */ /* 0x000ea20000000800 */
[----:B----4-:R-:W-:-:S03]  /*13e0*/  IMAD.IADD R60, R58, 0x1, R55 ;  /* 0x000000013a3c7824 */ /* 0x010fc600078e0237 */
[----:B------:R1:W-:Y:S01]  /*13f0*/  STS [R51+0x800], R54 ;  /* 0x0008003633007388 */ /* 0x0003e20000000800 */
[----:B-----5:R-:W-:-:S03]  /*1400*/  IMAD.IADD R62, R60, 0x1, R57 ;  /* 0x000000013c3e7824 */ /* 0x020fc600078e0239 */
[----:B------:R-:W3:Y:S01]  /*1410*/  LDS R55, [R51+0x2c00] ;  /* 0x002c000033377984 */ /* 0x000ee20000000800 */
[----:B0-----:R-:W-:-:S03]  /*1420*/  IMAD.IADD R64, R62, 0x1, R59 ;  /* 0x000000013e407824 */ /* 0x001fc600078e023b */
[----:B------:R0:W-:Y:S04]  /*1430*/  STS [R51+0xc00], R58 ;  /* 0x000c003a33007388 */ /* 0x0001e80000000800 */
[----:B------:R4:W-:Y:S04]  /*1440*/  STS [R51+0x1000], R60 ;  /* 0x0010003c33007388 */ /* 0x0009e80000000800 */
[----:B------:R4:W-:Y:S04]  /*1450*/  STS [R51+0x1400], R62 ;  /* 0x0014003e33007388 */ /* 0x0009e80000000800 */
[----:B------:R4:W-:Y:S01]  /*1460*/  STS [R51+0x1800], R64 ;  /* 0x0018004033007388 */ /* 0x0009e20000000800 */
[----:B-1----:R-:W-:-:S04]  /*1470*/  IMAD.IADD R54, R64, 0x1, R5 ;  /* 0x0000000140367824 */ /* 0x002fc800078e0205 */
[----:B--2---:R-:W-:Y:S01]  /*1480*/  IMAD.IADD R66, R54, 0x1, R53 ;  /* 0x0000000136427824 */ /* 0x004fe200078e0235 */
[----:B------:R4:W-:Y:S03]  /*1490*/  STS [R51+0x1c00], R54 ;  /* 0x001c003633007388 */ /* 0x0009e60000000800 */
[----:B------:R-:W-:Y:S01]  /*14a0*/  IMAD.IADD R68, R66, 0x1, R61 ;  /* 0x0000000142447824 */ /* 0x000fe200078e023d */
[----:B------:R4:W-:Y:S03]  /*14b0*/  STS [R51+0x2000], R66 ;  /* 0x0020004233007388 */ /* 0x0009e60000000800 */
[----:B------:R-:W-:Y:S01]  /*14c0*/  IMAD.IADD R70, R68, 0x1, R63 ;  /* 0x0000000144467824 */ /* 0x000fe200078e023f */
[----:B------:R4:W-:Y:S03]  /*14d0*/  STS [R51+0x2400], R68 ;  /* 0x0024004433007388 */ /* 0x0009e60000000800 */
[----:B0-----:R-:W-:Y:S01]  /*14e0*/  IMAD.IADD R58, R70, 0x1, R65 ;  /* 0x00000001463a7824 */ /* 0x001fe200078e0241 */
[----:B------:R4:W-:Y:S03]  /*14f0*/  STS [R51+0x2800], R70 ;  /* 0x0028004633007388 */ /* 0x0009e60000000800 */
[----:B---3--:R-:W-:Y:S01]  /*1500*/  IMAD.IADD R0, R58, 0x1, R55 ;  /* 0x000000013a007824 */ /* 0x008fe200078e0237 */
[----:B------:R4:W-:Y:S06]  /*1510*/  STS [R51+0x2c00], R58 ;  /* 0x002c003a33007388 */ /* 0x0009ec0000000800 */
.L_x_13:
[----:B------:R-:W-:Y:S05]  /*1520*/  BSYNC.RECONVERGENT B0 ;  /* 0x0000000000007941 */ /* 0x000fea0003800200 */
.L_x_12:
[----:B------:R-:W-:Y:S01]  /*1530*/  ISETP.NE.AND P0, PT, R0, 0x1980, PT ;  /* 0x000019800000780c */ /* 0x000fe20003f05270 */
[----:B---3--:R-:W-:Y:S01]  /*1540*/  IMAD R5, R42, 0x100, R3 ;  /* 0x000001002a057824 */ /* 0x008fe200078e0203 */
[----:B------:R-:W-:Y:S01]  /*1550*/  @!P2 LOP3.LUT R53, R0, 0x40000000, RZ, 0xfc, !PT ;  /* 0x400000000035a812 */ /* 0x000fe200078efcff */
[----:B------:R-:W-:Y:S01]  /*1560*/  IMAD R41, R41, 0x11, RZ ;  /* 0x0000001129297824 */ /* 0x000fe200078e02ff */
[----:B------:R-:W-:Y:S01]  /*1570*/  ISETP.LT.U32.AND P0, PT, R3, 0x100, !P0 ;  /* 0x000001000300780c */ /* 0x000fe20004701070 */
[----:B0-----:R-:W-:-:S03]  /*1580*/  IMAD.WIDE R14, R5, 0x4, R14 ;  /* 0x00000004050e7825 */ /* 0x001fc600078e020e */
[----:B------:R-:W-:Y:S01]  /*1590*/  LOP3.LUT R57, R41, R4, RZ, 0xfc, !PT ;  /* 0x0000000429397212 */ /* 0x000fe200078efcff */
[----:B----4-:R-:W-:Y:S01]  /*15a0*/  IMAD R54, R42, 0x1980, RZ ;  /* 0x000019802a367824 */ /* 0x010fe200078e02ff */
[----:B------:R0:W-:Y:S07]  /*15b0*/  @!P2 STG.E.STRONG.SYS desc[UR6][R14.64], R53 ;  /* 0x000000350e00a986 */ /* 0x0001ee000c115906 */
[----:B------:R-:W-:Y:S06]  /*15c0*/  BAR.RED.OR.DEFER_BLOCKING 0x0, P0 ;  /* 0x0000000000007b1d */ /* 0x000fec0000014800 */
[----:B------:R-:W1:Y:S01]  /*15d0*/  B2R.RESULT RZ, P0 ;  /* 0x0000000000ff731c */ /* 0x000e620000004000 */
[----:B------:R-:W-:-:S04]  /*15e0*/  IADD3 R4, P1, PT, R54, R57, RZ ;  /* 0x0000003936047210 */ /* 0x000fc80007f3e0ff */
[----:B------:R-:W-:Y:S01]  /*15f0*/  LEA.HI.X.SX32 R55, R54, RZ, 0x1, P1 ;  /* 0x000000ff36377211 */ /* 0x000fe200008f0eff */
[----:B------:R-:W-:-:S03]  /*1600*/  IMAD.SHL.U32 R5, R4, 0x4, RZ ;  /* 0x0000000404057824 */ /* 0x000fc600078e00ff */
[----:B------:R-:W-:Y:S01]  /*1610*/  SHF.L.U64.HI R4, R4, 0x2, R55 ;  /* 0x0000000204047819 */ /* 0x000fe20000010237 */
[----:B01----:R-:W-:Y:S06]  /*1620*/  @!P0 BRA `(.L_x_14) ;  /* 0x0000001000b48947 */ /* 0x003fec0003800000 */
[----:B------:R-:W0:Y:S01]  /*1630*/  LDCU.64 UR8, c[0x0][0x3b8] ;  /* 0x00007700ff0877ac */ /* 0x000e220008000a00 */
[----:B------:R-:W-:Y:S01]  /*1640*/  BSSY B1, `(.L_x_15) ;  /* 0x0000032000017945 */ /* 0x000fe20003800000 */
[----:B------:R-:W-:Y:S01]  /*1650*/  IMAD R13, R3, 0x8, R7 ;  /* 0x00000008030d7824 */ /* 0x000fe200078e0207 */
[----:B0-----:R-:W-:-:S04]  /*1660*/  IADD3 R8, P0, PT, R5, UR8, RZ ;  /* 0x0000000805087c10 */ /* 0x001fc8000ff1e0ff */
[----:B------:R-:W-:Y:S01]  /*1670*/  IADD3.X R9, PT, PT, R4, UR9, RZ, P0, !PT ;  /* 0x0000000904097c10 */ /* 0x000fe200087fe4ff */
[----:B------:R-:W-:Y:S08]  /*1680*/  @P2 BRA `(.L_x_16) ;  /* 0x0000000000b42947 */ /* 0x000ff00003800000 */
[----:B------:R-:W0:Y:S02]  /*1690*/  LDCU.64 UR8, c[0x0][0x398] ;  /* 0x00007300ff0877ac */ /* 0x000e240008000a00 */
[----:B0-----:R-:W-:-:S04]  /*16a0*/  LEA R10, P0, R3, UR8, 0x3 ;  /* 0x00000008030a7c11 */ /* 0x001fc8000f8018ff */
[----:B------:R-:W-:-:S05]  /*16b0*/  LEA.HI.X R11, R3, UR9, RZ, 0x3, P0 ;  /* 0x00000009030b7c11 */ /* 0x000fca00080f1cff */
[----:B------:R-:W2:Y:S01]  /*16c0*/  LDG.E.64 R4, desc[UR6][R10.64] ;  /* 0x000000060a047981 */ /* 0x000ea2000c1e1b00 */
[----:B------:R-:W-:-:S04]  /*16d0*/  ISETP.GT.U32.AND P0, PT, R3, R49, PT ;  /* 0x000000310300720c */ /* 0x000fc80003f04070 */
[----:B------:R-:W-:-:S04]  /*16e0*/  SEL R17, RZ, 0x1980, !P0 ;  /* 0x00001980ff117807 */ /* 0x000fc80004000000 */
[----:B--2---:R-:W-:Y:S01]  /*16f0*/  IADD3 R4, P0, PT, R4, -R17, RZ ;  /* 0x8000001104047210 */ /* 0x004fe20007f1e0ff */
[----:B------:R-:W-:-:S03]  /*1700*/  IMAD.MOV.U32 R17, RZ, RZ, R0 ;  /* 0x000000ffff117224 */ /* 0x000fc600078e0000 */
[----:B------:R-:W-:Y:S02]  /*1710*/  IADD3.X R5, PT, PT, R5, -0x1, RZ, P0, !PT ;  /* 0xffffffff05057810 */ /* 0x000fe400007fe4ff */
[----:B------:R-:W-:-:S03]  /*1720*/  ISETP.GE.AND P0, PT, R42, 0x1, PT ;  /* 0x000000012a00780c */ /* 0x000fc60003f06270 */
[----:B------:R0:W-:Y:S10]  /*1730*/  STS.64 [R13+0x6600], R4 ;  /* 0x006600040d007388 */ /* 0x0001f40000000a00 */
[----:B------:R-:W-:Y:S05]  /*1740*/  @!P0 BRA `(.L_x_17) ;  /* 0x00000000006c8947 */ /* 0x000fea0003800000 */
[----:B------:R-:W-:Y:S01]  /*1750*/  BSSY B0, `(.L_x_18) ;  /* 0x0000019000007945 */ /* 0x000fe20003800000 */
[----:B------:R-:W-:Y:S02]  /*1760*/  IMAD.MOV.U32 R6, RZ, RZ, -0x1 ;  /* 0xffffffffff067424 */ /* 0x000fe400078e00ff */
[----:B------:R-:W-:Y:S02]  /*1770*/  IMAD.MOV.U32 R10, RZ, RZ, R42 ;  /* 0x000000ffff0a7224 */ /* 0x000fe400078e002a */
[----:B------:R-:W-:-:S07]  /*1780*/  IMAD.MOV.U32 R17, RZ, RZ, R0 ;  /* 0x000000ffff117224 */ /* 0x000fce00078e0000 */
.L_x_22:
[----:B0-----:R-:W0:Y:S01]  /*1790*/  LDC.64 R4, c[0x0][0x380] ;  /* 0x0000e000ff047b82 */ /* 0x001e220000000a00 */
[----:B------:R-:W-:Y:S01]  /*17a0*/  VIADD R19, R10, 0xffffffff ;  /* 0xffffffff0a137836 */ /* 0x000fe20000000000 */
[----:B------:R-:W-:Y:S03]  /*17b0*/  BSSY B2, `(.L_x_19) ;  /* 0x0000008000027945 */ /* 0x000fe60003800000 */
[----:B------:R-:W-:-:S04]  /*17c0*/  IMAD R11, R19, 0x100, R3 ;  /* 0x00000100130b7824 */ /* 0x000fc800078e0203 */
[----:B0-----:R-:W-:-:S07]  /*17d0*/  IMAD.WIDE R4, R11, 0x4, R4 ;  /* 0x000000040b047825 */ /* 0x001fce00078e0204 */
.L_x_20:
[----:B------:R-:W-:Y:S05]  /*17e0*/  YIELD ;  /* 0x0000000000007946 */ /* 0x000fea0003800000 */
[----:B------:R0:W-:Y:S06]  /*17f0*/  MEMBAR.SC.CTA ;  /* 0x0000000000007992 */ /* 0x0001ec0000000000 */
[----:B0-----:R-:W2:Y:S02]  /*1800*/  LDG.E.STRONG.SYS R11, desc[UR6][R4.64] ;  /* 0x00000006040b7981 */ /* 0x001ea4000c1f5900 */
[----:B--2---:R-:W-:-:S13]  /*1810*/  ISETP.NE.AND P0, PT, R11, RZ, PT ;  /* 0x000000ff0b00720c */ /* 0x004fda0003f05270 */
[----:B------:R-:W-:Y:S05]  /*1820*/  @!P0 BRA `(.L_x_20) ;  /* 0xfffffffc00ec8947 */ /* 0x000fea000383ffff */
[----:B------:R-:W-:Y:S05]  /*1830*/  BSYNC B2 ;  /* 0x0000000000027941 */ /* 0x000fea0003800000 */
.L_x_19:
[----:B------:R-:W-:Y:S01]  /*1840*/  BSSY.RECONVERGENT B2, `(.L_x_21) ;  /* 0x0000006000027945 */ /* 0x000fe20003800200 */
[C---:B------:R-:W-:Y:S02]  /*1850*/  ISETP.GT.AND P0, PT, R11.reuse, -0x1, PT ;  /* 0xffffffff0b00780c */ /* 0x040fe40003f04270 */
[----:B------:R-:W-:Y:S01]  /*1860*/  LOP3.LUT R4, R11, 0x3fffffff, RZ, 0xc0, !PT ;  /* 0x3fffffff0b047812 */ /* 0x000fe200078ec0ff */
[----:B------:R-:W-:Y:S05]  /*1870*/  WARPSYNC.EXCLUSIVE R6 ;  /* 0x0000000006007348 */ /* 0x000fea0003a00000 */
[----:B------:R-:W-:-:S05]  /*1880*/  IMAD.IADD R17, R4, 0x1, R17 ;  /* 0x0000000104117824 */ /* 0x000fca00078e0211 */
[----:B------:R-:W-:-:S07]  /*1890*/  VOTE.ANY R6, PT, P0 ;  /* 0x0000000000067806 */ /* 0x000fce00000e0100 */
[----:B------:R-:W-:Y:S05]  /*18a0*/  BSYNC.RECONVERGENT B2 ;  /* 0x0000000000027941 */ /* 0x000fea0003800200 */
.L_x_21:
[----:B------:R-:W-:Y:S01]  /*18b0*/  ISETP.GT.U32.AND P1, PT, R10, 0x1, PT ;  /* 0x000000010a00780c */ /* 0x000fe20003f24070 */
[----:B------:R-:W-:-:S12]  /*18c0*/  IMAD.MOV.U32 R10, RZ, RZ, R19 ;  /* 0x000000ffff0a7224 */ /* 0x000fd800078e0013 */
[----:B------:R-:W-:Y:S05]  /*18d0*/  @P0 BRA P1, `(.L_x_22) ;  /* 0xfffffffc00ac0947 */ /* 0x000fea000083ffff */
[----:B------:R-:W-:Y:S05]  /*18e0*/  BSYNC B0 ;  /* 0x0000000000007941 */ /* 0x000fea0003800000 */
.L_x_18:
[----:B------:R1:W2:Y:S02]  /*18f0*/  LDS.64 R4, [R13+0x6600] ;  /* 0x006600000d047984 */ /* 0x0002a40000000a00 */
.L_x_17:
[C---:B------:R-:W-:Y:S01]  /*1900*/  IMAD.IADD R19, R17.reuse, 0x1, -R0 ;  /* 0x0000000111137824 */ /* 0x040fe200078e0a00 */
[----:B------:R-:W-:-:S04]  /*1910*/  LOP3.LUT R11, R17, 0x80000000, RZ, 0xfc, !PT ;  /* 0x80000000110b7812 */ /* 0x000fc800078efcff */
[C---:B0-2---:R-:W-:Y:S01]  /*1920*/  IADD3 R4, P0, PT, R19.reuse, R4, RZ ;  /* 0x0000000413047210 */ /* 0x045fe20007f1e0ff */
[----:B------:R0:W-:Y:S03]  /*1930*/  STG.E.STRONG.SYS desc[UR6][R14.64], R11 ;  /* 0x0000000b0e007986 */ /* 0x0001e6000c115906 */
[----:B------:R-:W-:-:S05]  /*1940*/  LEA.HI.X.SX32 R5, R19, R5, 0x1, P0 ;  /* 0x0000000513057211 */ /* 0x000fca00000f0eff */
[----:B------:R0:W-:Y:S04]  /*1950*/  STS.64 [R13+0x6600], R4 ;  /* 0x006600040d007388 */ /* 0x0001e80000000a00 */
.L_x_16:
[----:B------:R-:W-:Y:S05]  /*1960*/  BSYNC B1 ;  /* 0x0000000000017941 */ /* 0x000fea0003800000 */
.L_x_15:
[----:B0-----:R-:W0:Y:S01]  /*1970*/  LDC R5, c[0x0][0x3c0] ;  /* 0x0000f000ff057b82 */ /* 0x001e220000000800 */
[----:B------:R-:W-:-:S07]  /*1980*/  IMAD R4, R49, 0x8, R7 ;  /* 0x0000000831047824 */ /* 0x000fce00078e0207 */
[----:B------:R-:W2:Y:S01]  /*1990*/  LDC.64 R16, c[0x0][0x390] ;  /* 0x0000e400ff107b82 */ /* 0x000ea20000000a00 */
[----:B0-----:R-:W-:Y:S02]  /*19a0*/  ISETP.GE.AND P0, PT, R47, R5, PT ;  /* 0x000000052f00720c */ /* 0x001fe40003f06270 */
[----:B--2---:R-:W-:-:S04]  /*19b0*/  ISETP.EQ.U32.AND P1, PT, R16, RZ, PT ;  /* 0x000000ff1000720c */ /* 0x004fc80003f22070 */
[----:B------:R-:W-:-:S04]  /*19c0*/  ISETP.EQ.OR.EX P0, PT, R17, RZ, !P0, P1 ;  /* 0x000000ff1100720c */ /* 0x000fc80004702710 */
[----:B------:R-:W-:-:S13]  /*19d0*/  ISETP.GT.U32.OR P0, PT, R3, 0xff, P0 ;  /* 0x000000ff0300780c */ /* 0x000fda0000704470 */
[----:B------:R-:W-:Y:S05]  /*19e0*/  @P0 BRA `(.L_x_23) ;  /* 0x0000000000240947 */ /* 0x000fea0003800000 */
[----:B------:R-:W0:Y:S01]  /*19f0*/  LDS.64 R10, [R13+0x6600] ;  /* 0x006600000d0a7984 */ /* 0x000e220000000a00 */
[C---:B------:R-:W-:Y:S02]  /*1a00*/  ISETP.GT.U32.AND P0, PT, R3.reuse, R49, PT ;  /* 0x000000310300720c */ /* 0x040fe40003f04070 */
[C---:B------:R-:W-:Y:S02]  /*1a10*/  LEA R6, P2, R3.reuse, R16, 0x3 ;  /* 0x0000001003067211 */ /* 0x040fe400078418ff */
[----:B------:R-:W-:Y:S02]  /*1a20*/  SEL R7, RZ, 0x1980, !P0 ;  /* 0x00001980ff077807 */ /* 0x000fe40004000000 */
[--C-:B------:R-:W-:Y:S02]  /*1a30*/  SHF.R.S32.HI R15, RZ, 0x1f, R0.reuse ;  /* 0x0000001fff0f7819 */ /* 0x100fe40000011400 */
[----:B0-----:R-:W-:Y:S02]  /*1a40*/  IADD3 R2, P0, P1, R10, R7, R0 ;  /* 0x000000070a027210 */ /* 0x001fe4000791e000 */
[----:B------:R-:W-:-:S02]  /*1a50*/  LEA.HI.X R7, R3, R17, RZ, 0x3, P2 ;  /* 0x0000001103077211 */ /* 0x000fc400010f1cff */
[----:B------:R-:W-:-:S05]  /*1a60*/  IADD3.X R3, PT, PT, R11, RZ, R15, P0, P1 ;  /* 0x000000ff0b037210 */ /* 0x000fca00007e240f */
[----:B------:R0:W-:Y:S04]  /*1a70*/  STG.E.64 desc[UR6][R6.64], R2 ;  /* 0x0000000206007986 */ /* 0x0001e8000c101b06 */
.L_x_23:
[----:B------:R-:W-:Y:S05]  /*1a80*/  WARPSYNC.ALL ;  /* 0x0000000000007948 */ /* 0x000fea0003800000 */
[----:B------:R-:W-:Y:S01]  /*1a90*/  BAR.SYNC.DEFER_BLOCKING 0x0 ;  /* 0x0000000000007b1d */ /* 0x000fe20000010000 */
[----:B------:R-:W-:-:S05]  /*1aa0*/  ISETP.GT.AND P0, PT, R47, R5, PT ;  /* 0x000000052f00720c */ /* 0x000fca0003f04270 */
[----:B0-----:R0:W2:Y:S08]  /*1ab0*/  LDS.64 R2, [R4+0x6600] ;  /* 0x0066000004027984 */ /* 0x0010b00000000a00 */
[----:B0-----:R-:W-:Y:S05]  /*1ac0*/  @P0 BRA `(.L_x_24) ;  /* 0x00000000005c0947 */ /* 0x001fea0003800000 */
[----:B------:R-:W0:Y:S01]  /*1ad0*/  LDCU.64 UR4, c[0x0][0x3a0] ;  /* 0x00007400ff0477ac */ /* 0x000e220008000a00 */
[----:B--2---:R-:W-:-:S05]  /*1ae0*/  IADD3 R0, P1, PT, R57, R2, RZ ;  /* 0x0000000239007210 */ /* 0x004fca0007f3e0ff */
[----:B------:R-:W-:Y:S01]  /*1af0*/  IMAD.X R7, RZ, RZ, R3, P1 ;  /* 0x000000ffff077224 */ /* 0x000fe200008e0603 */
[----:B0-----:R-:W-:-:S04]  /*1b00*/  LEA R2, P1, R0, UR4, 0x2 ;  /* 0x0000000400027c11 */ /* 0x001fc8000f8210ff */
[----:B------:R-:W-:-:S05]  /*1b10*/  LEA.HI.X R3, R0, UR5, R7, 0x2, P1 ;  /* 0x0000000500037c11 */ /* 0x000fca00088f1407 */
[----:B------:R2:W-:Y:S04]  /*1b20*/  STG.E desc[UR6][R2.64], R28 ;  /* 0x0000001c02007986 */ /* 0x0005e8000c101906 */
        /* <DEDUP_REMOVED lines=15> */
[----:B------:R2:W-:Y:S01]  /*1c20*/  STG.E desc[UR6][R2.64+0x800], R46 ;  /* 0x0008002e02007986 */ /* 0x0005e2000c101906 */
[----:B------:R-:W-:Y:S05]  /*1c30*/  BRA `(.L_x_25) ;  /* 0x0000000000e07947 */ /* 0x000fea0003800000 */
.L_x_24:
[----:B------:R-:W0:Y:S01]  /*1c40*/  LDCU.64 UR4, c[0x0][0x3a0] ;  /* 0x00007400ff0477ac */ /* 0x000e220008000a00 */
[----:B------:R-:W-:Y:S01]  /*1c50*/  IMAD R4, R42, -0x1980, R5 ;  /* 0xffffe6802a047824 */ /* 0x000fe200078e0205 */
[C---:B--2---:R-:W-:Y:S01]  /*1c60*/  IADD3 R0, P1, PT, R57.reuse, R2, RZ ;  /* 0x0000000239007210 */ /* 0x044fe20007f3e0ff */
[C---:B------:R-:W-:Y:S02]  /*1c70*/  VIADD R11, R57.reuse, 0x20 ;  /* 0x00000020390b7836 */ /* 0x040fe40000000000 */
[C---:B-1----:R-:W-:Y:S01]  /*1c80*/  VIADD R13, R57.reuse, 0x40 ;  /* 0x00000040390d7836 */ /* 0x042fe20000000000 */
[-C--:B------:R-:W-:Y:S01]  /*1c90*/  ISETP.GE.AND P5, PT, R57, R4.reuse, PT ;  /* 0x000000043900720c */ /* 0x080fe20003fa6270 */
[----:B------:R-:W-:Y:S01]  /*1ca0*/  IMAD.X R7, RZ, RZ, R3, P1 ;  /* 0x000000ffff077224 */ /* 0x000fe200008e0603 */
[-C--:B------:R-:W-:Y:S01]  /*1cb0*/  ISETP.GE.AND P4, PT, R11, R4.reuse, PT ;  /* 0x000000040b00720c */ /* 0x080fe20003f86270 */
[----:B------:R-:W-:Y:S01]  /*1cc0*/  VIADD R11, R57, 0x60 ;  /* 0x00000060390b7836 */ /* 0x000fe20000000000 */
[----:B------:R-:W-:Y:S01]  /*1cd0*/  ISETP.GE.AND P3, PT, R13, R4, PT ;  /* 0x000000040d00720c */ /* 0x000fe20003f66270 */
[----:B------:R-:W-:-:S02]  /*1ce0*/  VIADD R13, R57, 0x80 ;  /* 0x00000080390d7836 */ /* 0x000fc40000000000 */
[----:B------:R-:W-:Y:S01]  /*1cf0*/  VIADD R15, R57, 0xa0 ;  /* 0x000000a0390f7836 */ /* 0x000fe20000000000 */
[-C--:B------:R-:W-:Y:S01]  /*1d00*/  ISETP.GE.AND P2, PT, R11, R4.reuse, PT ;  /* 0x000000040b00720c */ /* 0x080fe20003f46270 */
[----:B------:R-:W-:Y:S01]  /*1d10*/  VIADD R11, R57, 0xc0 ;  /* 0x000000c0390b7836 */ /* 0x000fe20000000000 */
[C---:B0-----:R-:W-:Y:S02]  /*1d20*/  LEA R2, P1, R0.reuse, UR4, 0x2 ;  /* 0x0000000400027c11 */ /* 0x041fe4000f8210ff */
[-C--:B------:R-:W-:Y:S02]  /*1d30*/  ISETP.GE.AND P6, PT, R15, R4.reuse, PT ;  /* 0x000000040f00720c */ /* 0x080fe40003fc6270 */
[----:B------:R-:W-:Y:S02]  /*1d40*/  LEA.HI.X R3, R0, UR5, R7, 0x2, P1 ;  /* 0x0000000500037c11 */ /* 0x000fe400088f1407 */
[----:B------:R-:W-:Y:S01]  /*1d50*/  ISETP.GE.AND P1, PT, R13, R4, PT ;  /* 0x000000040d00720c */ /* 0x000fe20003f26270 */
[----:B------:R-:W-:-:S02]  /*1d60*/  VIADD R13, R57, 0xe0 ;  /* 0x000000e0390d7836 */ /* 0x000fc40000000000 */
[----:B------:R0:W-:Y:S01]  /*1d70*/  @!P5 STG.E desc[UR6][R2.64], R28 ;  /* 0x0000001c0200d986 */ /* 0x0001e2000c101906 */
[-C--:B------:R-:W-:Y:S01]  /*1d80*/  ISETP.GE.AND P5, PT, R11, R4.reuse, PT ;  /* 0x000000040b00720c */ /* 0x080fe20003fa6270 */
[----:B------:R-:W-:Y:S02]  /*1d90*/  VIADD R11, R57, 0x100 ;  /* 0x00000100390b7836 */ /* 0x000fe40000000000 */
[----:B------:R0:W-:Y:S01]  /*1da0*/  @!P4 STG.E desc[UR6][R2.64+0x80], R29 ;  /* 0x0000801d0200c986 */ /* 0x0001e2000c101906 */
[-C--:B------:R-:W-:Y:S01]  /*1db0*/  ISETP.GE.AND P4, PT, R13, R4.reuse, PT ;  /* 0x000000040d00720c */ /* 0x080fe20003f86270 */
[----:B------:R-:W-:Y:S02]  /*1dc0*/  VIADD R13, R57, 0x120 ;  /* 0x00000120390d7836 */ /* 0x000fe40000000000 */
[----:B------:R0:W-:Y:S01]  /*1dd0*/  @!P3 STG.E desc[UR6][R2.64+0x100], R30 ;  /* 0x0001001e0200b986 */ /* 0x0001e2000c101906 */
        /* <DEDUP_REMOVED lines=21> */
[----:B------:R-:W-:-:S03]  /*1f30*/  ISETP.GE.AND P2, PT, R13, R4, PT ;  /* 0x000000040d00720c */ /* 0x000fc60003f46270 */
[----:B------:R0:W-:Y:S01]  /*1f40*/  @!P1 STG.E desc[UR6][R2.64+0x500], R38 ;  /* 0x0005002602009986 */ /* 0x0001e2000c101906 */
[----:B------:R-:W-:-:S03]  /*1f50*/  ISETP.GE.AND P1, PT, R11, R4, PT ;  /* 0x000000040b00720c */ /* 0x000fc60003f26270 */
[----:B------:R0:W-:Y:S04]  /*1f60*/  @!P6 STG.E desc[UR6][R2.64+0x580], R39 ;  /* 0x000580270200e986 */ /* 0x0001e8000c101906 */
[----:B------:R0:W-:Y:S04]  /*1f70*/  @!P5 STG.E desc[UR6][R2.64+0x600], R40 ;  /* 0x000600280200d986 */ /* 0x0001e8000c101906 */
[----:B------:R0:W-:Y:S04]  /*1f80*/  @!P4 STG.E desc[UR6][R2.64+0x680], R43 ;  /* 0x0006802b0200c986 */ /* 0x0001e8000c101906 */
[----:B------:R0:W-:Y:S04]  /*1f90*/  @!P3 STG.E desc[UR6][R2.64+0x700], R44 ;  /* 0x0007002c0200b986 */ /* 0x0001e8000c101906 */
[----:B------:R0:W-:Y:S04]  /*1fa0*/  @!P2 STG.E desc[UR6][R2.64+0x780], R45 ;  /* 0x0007802d0200a986 */ /* 0x0001e8000c101906 */
[----:B------:R0:W-:Y:S02]  /*1fb0*/  @!P1 STG.E desc[UR6][R2.64+0x800], R46 ;  /* 0x0008002e02009986 */ /* 0x0001e4000c101906 */
.L_x_25:
[----:B------:R-:W-:Y:S05]  /*1fc0*/  @P0 BRA `(.L_x_26) ;  /* 0x0000000000480947 */ /* 0x000fea0003800000 */
[----:B------:R3:W5:Y:S04]  /*1fd0*/  LDG.E R11, desc[UR6][R8.64] ;  /* 0x00000006080b7981 */ /* 0x000768000c1e1900 */
[----:B-1----:R3:W5:Y:S04]  /*1fe0*/  LDG.E R13, desc[UR6][R8.64+0x80] ;  /* 0x00008006080d7981 */ /* 0x002768000c1e1900 */
[----:B------:R3:W5:Y:S04]  /*1ff0*/  LDG.E R15, desc[UR6][R8.64+0x100] ;  /* 0x00010006080f7981 */ /* 0x000768000c1e1900 */
[----:B------:R3:W5:Y:S04]  /*2000*/  LDG.E R17, desc[UR6][R8.64+0x180] ;  /* 0x0001800608117981 */ /* 0x000768000c1e1900 */
[----:B------:R3:W5:Y:S04]  /*2010*/  LDG.E R19, desc[UR6][R8.64+0x200] ;  /* 0x0002000608137981 */ /* 0x000768000c1e1900 */
[----:B------:R3:W5:Y:S04]  /*2020*/  LDG.E R21, desc[UR6][R8.64+0x280] ;  /* 0x0002800608157981 */ /* 0x000768000c1e1900 */
[----:B------:R3:W5:Y:S04]  /*2030*/  LDG.E R23, desc[UR6][R8.64+0x300] ;  /* 0x0003000608177981 */ /* 0x000768000c1e1900 */
[----:B------:R3:W5:Y:S04]  /*2040*/  LDG.E R25, desc[UR6][R8.64+0x380] ;  /* 0x0003800608197981 */ /* 0x000768000c1e1900 */
[----:B------:R3:W5:Y:S04]  /*2050*/  LDG.E R27, desc[UR6][R8.64+0x400] ;  /* 0x00040006081b7981 */ /* 0x000768000c1e1900 */
[----:B0-2---:R3:W5:Y:S04]  /*2060*/  LDG.E R29, desc[UR6][R8.64+0x480] ;  /* 0x00048006081d7981 */ /* 0x005768000c1e1900 */
        /* <DEDUP_REMOVED lines=8> */
.L_x_26:
[----:B------:R-:W-:Y:S02]  /*20f0*/  IMAD.IADD R54, R5, 0x1, -R54 ;  /* 0x0000000105367824 */ /* 0x000fe400078e0a36 */
[C---:B0-2---:R-:W-:Y:S02]  /*2100*/  VIADD R3, R57.reuse, 0x20 ;  /* 0x0000002039037836 */ /* 0x045fe40000000000 */
[C---:B------:R-:W-:Y:S01]  /*2110*/  VIADD R45, R57.reuse, 0x40 ;  /* 0x00000040392d7836 */ /* 0x040fe20000000000 */
[CC--:B------:R-:W-:Y:S01]  /*2120*/  ISETP.GE.AND P5, PT, R57.reuse, R54.reuse, PT ;  /* 0x000000363900720c */ /* 0x0c0fe20003fa6270 */
[----:B------:R-:W-:Y:S01]  /*2130*/  VIADD R47, R57, 0x80 ;  /* 0x00000080392f7836 */ /* 0x000fe20000000000 */
[-C--:B------:R-:W-:Y:S01]  /*2140*/  ISETP.GE.AND P4, PT, R3, R54.reuse, PT ;  /* 0x000000360300720c */ /* 0x080fe20003f86270 */
[----:B------:R-:W-:Y:S01]  /*2150*/  VIADD R3, R57, 0x60 ;  /* 0x0000006039037836 */ /* 0x000fe20000000000 */
[-C--:B------:R-:W-:Y:S01]  /*2160*/  ISETP.GE.AND P3, PT, R45, R54.reuse, PT ;  /* 0x000000362d00720c */ /* 0x080fe20003f66270 */
[----:B------:R-:W-:Y:S01]  /*2170*/  VIADD R45, R57, 0xa0 ;  /* 0x000000a0392d7836 */ /* 0x000fe20000000000 */
[----:B------:R-:W-:-:S02]  /*2180*/  ISETP.GE.AND P1, PT, R47, R54, PT ;  /* 0x000000362f00720c */ /* 0x000fc40003f26270 */
[-C--:B------:R-:W-:Y:S01]  /*2190*/  ISETP.GE.AND P2, PT, R3, R54.reuse, PT ;  /* 0x000000360300720c */ /* 0x080fe20003f46270 */
[----:B------:R-:W-:Y:S01]  /*21a0*/  VIADD R3, R57, 0xc0 ;  /* 0x000000c039037836 */ /* 0x000fe20000000000 */
[-C--:B------:R-:W-:Y:S01]  /*21b0*/  ISETP.GE.AND P6, PT, R45, R54.reuse, PT ;  /* 0x000000362d00720c */ /* 0x080fe20003fc6270 */
[----:B------:R-:W-:Y:S02]  /*21c0*/  VIADD R45, R57, 0xe0 ;  /* 0x000000e0392d7836 */ /* 0x000fe40000000000 */
[----:B------:R0:W5:Y:S01]  /*21d0*/  @!P5 LDG.E R11, desc[UR6][R8.64] ;  /* 0x00000006080bd981 */ /* 0x000162000c1e1900 */
[-C--:B------:R-:W-:Y:S01]  /*21e0*/  ISETP.GE.AND P5, PT, R3, R54.reuse, PT ;  /* 0x000000360300720c */ /* 0x080fe20003fa6270 */
[----:B------:R-:W-:Y:S02]  /*21f0*/  VIADD R3, R57, 0x100 ;  /* 0x0000010039037836 */ /* 0x000fe40000000000 */
[----:B-1----:R0:W5:Y:S01]  /*2200*/  @!P4 LDG.E R13, desc[UR6][R8.64+0x80] ;  /* 0x00008006080dc981 */ /* 0x002162000c1e1900 */
[----:B------:R-:W-:Y:S01]  /*2210*/  ISETP.GE.AND P4, PT, R45, R54, PT ;  /* 0x000000362d00720c */ /* 0x000fe20003f86270 */
[----:B------:R-:W-:-:S02]  /*2220*/  VIADD R45, R57, 0x120 ;  /* 0x00000120392d7836 */ /* 0x000fc40000000000 */
[----:B------:R0:W5:Y:S01]  /*2230*/  @!P3 LDG.E R15, desc[UR6][R8.64+0x100] ;  /* 0x00010006080fb981 */ /* 0x000162000c1e1900 */
[-C--:B------:R-:W-:Y:S01]  /*2240*/  ISETP.GE.AND P3, PT, R3, R54.reuse, PT ;  /* 0x000000360300720c */ /* 0x080fe20003f66270 */
[----:B------:R-:W-:Y:S02]  /*2250*/  VIADD R3, R57, 0x140 ;  /* 0x0000014039037836 */ /* 0x000fe40000000000 */
[----:B------:R0:W5:Y:S01]  /*2260*/  @!P2 LDG.E R17, desc[UR6][R8.64+0x180] ;  /* 0x000180060811a981 */ /* 0x000162000c1e1900 */
[-C--:B------:R-:W-:Y:S01]  /*2270*/  ISETP.GE.AND P2, PT, R45, R54.reuse, PT ;  /* 0x000000362d00720c */ /* 0x080fe20003f46270 */
[----:B------:R-:W-:Y:S02]  /*2280*/  VIADD R45, R57, 0x160 ;  /* 0x00000160392d7836 */ /* 0x000fe40000000000 */
[----:B------:R0:W5:Y:S01]  /*2290*/  @!P1 LDG.E R19, desc[UR6][R8.64+0x200] ;  /* 0x0002000608139981 */ /* 0x000162000c1e1900 */
        /* <DEDUP_REMOVED lines=15> */
[----:B------:R-:W-:-:S03]  /*2390*/  ISETP.GE.AND P2, PT, R45, R54, PT ;  /* 0x000000362d00720c */ /* 0x000fc60003f46270 */
[----:B------:R0:W5:Y:S01]  /*23a0*/  @!P1 LDG.E R31, desc[UR6][R8.64+0x500] ;  /* 0x00050006081f9981 */ /* 0x000162000c1e1900 */
[----:B------:R-:W-:-:S03]  /*23b0*/  ISETP.GE.AND P1, PT, R3, R54, PT ;  /* 0x000000360300720c */ /* 0x000fc60003f26270 */
[----:B------:R0:W5:Y:S04]  /*23c0*/  @!P6 LDG.E R33, desc[UR6][R8.64+0x580] ;  /* 0x000580060821e981 */ /* 0x000168000c1e1900 */
[----:B------:R0:W5:Y:S04]  /*23d0*/  @!P5 LDG.E R35, desc[UR6][R8.64+0x600] ;  /* 0x000600060823d981 */ /* 0x000168000c1e1900 */
[----:B------:R0:W5:Y:S04]  /*23e0*/  @!P4 LDG.E R37, desc[UR6][R8.64+0x680] ;  /* 0x000680060825c981 */ /* 0x000168000c1e1900 */
[----:B------:R0:W5:Y:S04]  /*23f0*/  @!P3 LDG.E R39, desc[UR6][R8.64+0x700] ;  /* 0x000700060827b981 */ /* 0x000168000c1e1900 */
[----:B------:R0:W5:Y:S04]  /*2400*/  @!P2 LDG.E R41, desc[UR6][R8.64+0x780] ;  /* 0x000780060829a981 */ /* 0x000168000c1e1900 */
[----:B------:R0:W5:Y:S02]  /*2410*/  @!P1 LDG.E R43, desc[UR6][R8.64+0x800] ;  /* 0x00080006082b9981 */ /* 0x000164000c1e1900 */
.L_x_27:
[----:B------:R-:W-:Y:S05]  /*2420*/  @P0 BRA `(.L_x_28) ;  /* 0x0000000000540947 */ /* 0x000fea0003800000 */
[----:B------:R-:W1:Y:S02]  /*2430*/  LDCU.64 UR4, c[0x0][0x3b0] ;  /* 0x00007600ff0477ac */ /* 0x000e640008000a00 */
[----:B-1----:R-:W-:-:S04]  /*2440*/  LEA R2, P0, R0, UR4, 0x2 ;  /* 0x0000000400027c11 */ /* 0x002fc8000f8010ff */
[----:B------:R-:W-:-:S05]  /*2450*/  LEA.HI.X R3, R0, UR5, R7, 0x2, P0 ;  /* 0x0000000500037c11 */ /* 0x000fca00080f1407 */
[----:B-----5:R-:W-:Y:S04]  /*2460*/  STG.E desc[UR6][R2.64], R11 ;  /* 0x0000000b02007986 */ /* 0x020fe8000c101906 */
[----:B------:R-:W-:Y:S04]  /*2470*/  STG.E desc[UR6][R2.64+0x80], R13 ;  /* 0x0000800d02007986 */ /* 0x000fe8000c101906 */
        /* <DEDUP_REMOVED lines=14> */
[----:B------:R-:W-:Y:S01]  /*2560*/  STG.E desc[UR6][R2.64+0x800], R43 ;  /* 0x0008002b02007986 */ /* 0x000fe2000c101906 */
[----:B------:R-:W-:Y:S05]  /*2570*/  EXIT ;  /* 0x000000000000794d */ /* 0x000fea0003800000 */
.L_x_28:
[----:B------:R-:W1:Y:S01]  /*2580*/  LDCU.64 UR4, c[0x0][0x3b0] ;  /* 0x00007600ff0477ac */ /* 0x000e620008000a00 */
[----:B------:R-:W-:Y:S02]  /*2590*/  IMAD R42, R42, -0x1980, R5 ;  /* 0xffffe6802a2a7824 */ /* 0x000fe400078e0205 */
[C---:B------:R-:W-:Y:S02]  /*25a0*/  VIADD R5, R57.reuse, 0x40 ;  /* 0x0000004039057836 */ /* 0x040fe40000000000 */
[C---:B------:R-:W-:Y:S01]  /*25b0*/  VIADD R3, R57.reuse, 0x20 ;  /* 0x0000002039037836 */ /* 0x040fe20000000000 */
[CC--:B------:R-:W-:Y:S01]  /*25c0*/  ISETP.GE.AND P3, PT, R57.reuse, R42.reuse, PT ;  /* 0x0000002a3900720c */ /* 0x0c0fe20003f66270 */
[----:B0--3--:R-:W-:Y:S01]  /*25d0*/  VIADD R9, R57, 0x60 ;  /* 0x0000006039097836 */ /* 0x009fe20000000000 */
[-C--:B------:R-:W-:Y:S01]  /*25e0*/  ISETP.GE.AND P1, PT, R5, R42.reuse, PT ;  /* 0x0000002a0500720c */ /* 0x080fe20003f26270 */
[----:B------:R-:W-:Y:S01]  /*25f0*/  VIADD R5, R57, 0x80 ;  /* 0x0000008039057836 */ /* 0x000fe20000000000 */
[-C--:B------:R-:W-:Y:S01]  /*2600*/  ISETP.GE.AND P2, PT, R3, R42.reuse, PT ;  /* 0x0000002a0300720c */ /* 0x080fe20003f46270 */
[----:B------:R-:W-:Y:S01]  /*2610*/  VIADD R45, R57, 0xc0 ;  /* 0x000000c0392d7836 */ /* 0x000fe20000000000 */
[-C--:B------:R-:W-:Y:S01]  /*2620*/  ISETP.GE.AND P0, PT, R9, R42.reuse, PT ;  /* 0x0000002a0900720c */ /* 0x080fe20003f06270 */
[----:B------:R-:W-:Y:S01]  /*2630*/  VIADD R9, R57, 0xa0 ;  /* 0x000000a039097836 */ /* 0x000fe20000000000 */
[----:B------:R-:W-:Y:S01]  /*2640*/  ISETP.GE.AND P6, PT, R5, R42, PT ;  /* 0x0000002a0500720c */ /* 0x000fe20003fc6270 */
[----:B------:R-:W-:Y:S01]  /*2650*/  VIADD R5, R57, 0xe0 ;  /* 0x000000e039057836 */ /* 0x000fe20000000000 */
[----:B-1----:R-:W-:-:S02]  /*2660*/  LEA R2, P4, R0, UR4, 0x2 ;  /* 0x0000000400027c11 */ /* 0x002fc4000f8810ff */
[-C--:B------:R-:W-:Y:S02]  /*2670*/  ISETP.GE.AND P5, PT, R9, R42.reuse, PT ;  /* 0x0000002a0900720c */ /* 0x080fe40003fa6270 */
[----:B------:R-:W-:Y:S01]  /*2680*/  LEA.HI.X R3, R0, UR5, R7, 0x2, P4 ;  /* 0x0000000500037c11 */ /* 0x000fe2000a0f1407 */
[----:B------:R-:W-:Y:S01]  /*2690*/  VIADD R7, R57, 0x100 ;  /* 0x0000010039077836 */ /* 0x000fe20000000000 */
[----:B------:R-:W-:-:S03]  /*26a0*/  ISETP.GE.AND P4, PT, R45, R42, PT ;  /* 0x0000002a2d00720c */ /* 0x000fc60003f86270 */
[----:B-----5:R0:W-:Y:S01]  /*26b0*/  @!P3 STG.E desc[UR6][R2.64], R11 ;  /* 0x0000000b0200b986 */ /* 0x0201e2000c101906 */
        /* <DEDUP_REMOVED lines=19> */
[C---:B------:R-:W-:Y:S02]  /*27f0*/  VIADD R5, R57.reuse, 0x1e0 ;  /* 0x000001e039057836 */ /* 0x040fe40000000000 */
[----:B------:R-:W-:Y:S01]  /*2800*/  VIADD R57, R57, 0x200 ;  /* 0x0000020039397836 */ /* 0x000fe20000000000 */
[----:B------:R0:W-:Y:S01]  /*2810*/  @!P3 STG.E desc[UR6][R2.64+0x380], R25 ;  /* 0x000380190200b986 */ /* 0x0001e2000c101906 */
[----:B------:R-:W-:-:S03]  /*2820*/  ISETP.GE.AND P3, PT, R7, R42, PT ;  /* 0x0000002a0700720c */ /* 0x000fc60003f66270 */
        /* <DEDUP_REMOVED lines=9> */
[----:B------:R0:W-:Y:S01]  /*28c0*/  @!P2 STG.E desc[UR6][R2.64+0x780], R41 ;  /* 0x000780290200a986 */ /* 0x0001e2000c101906 */
[----:B------:R-:W-:Y:S05]  /*28d0*/  @P1 EXIT ;  /* 0x000000000000194d */ /* 0x000fea0003800000 */
[----:B------:R-:W-:Y:S01]  /*28e0*/  STG.E desc[UR6][R2.64+0x800], R43 ;  /* 0x0008002b02007986 */ /* 0x000fe2000c101906 */
[----:B------:R-:W-:Y:S05]  /*28f0*/  EXIT ;  /* 0x000000000000794d */ /* 0x000fea0003800000 */
.L_x_14:
[----:B------:R-:W-:Y:S01]  /*2900*/  IMAD.MOV.U32 R2, RZ, RZ, RZ ;  /* 0x000000ffff027224 */ /* 0x000fe200078e00ff */
[C---:B------:R-:W-:Y:S01]  /*2910*/  ISETP.GT.U32.AND P0, PT, R3.reuse, 0x1f, PT ;  /* 0x0000001f0300780c */ /* 0x040fe20003f04070 */
[----:B------:R-:W-:Y:S05]  /*2920*/  WARPSYNC.ALL ;  /* 0x0000000000007948 */ /* 0x000fea0003800000 */
[----:B------:R-:W-:-:S04]  /*2930*/  IMAD.HI.U32 R14, R3, 0x15555556, R2 ;  /* 0x15555556030e7827 */ /* 0x000fc800078e0002 */
[----:B------:R-:W-:-:S05]  /*2940*/  IMAD R15, R14, 0x4, R7 ;  /* 0x000000040e0f7824 */ /* 0x000fca00078e0207 */
[----:B------:R0:W-:Y:S01]  /*2950*/  STS [R15+0x3410], R0 ;  /* 0x003410000f007388 */ /* 0x0001e20000000800 */
[----:B------:R-:W-:Y:S06]  /*2960*/  BAR.SYNC.DEFER_BLOCKING 0x0 ;  /* 0x0000000000007b1d */ /* 0x000fec0000010000 */
[----:B------:R-:W-:Y:S05]  /*2970*/  @P0 BRA `(.L_x_29) ;  /* 0x0000000000dc0947 */ /* 0x000fea0003800000 */
[----:B------:R-:W-:Y:S01]  /*2980*/  IMAD R14, R3, 0x34, R7 ;  /* 0x00000034030e7824 */ /* 0x000fe200078e0207 */
[----:B------:R-:W-:-:S04]  /*2990*/  UMOV UR8, 0xffffffff ;  /* 0xffffffff00087882 */ /* 0x000fc80000000000 */
[----:B------:R-:W-:Y:S04]  /*29a0*/  LDS R28, [R14+0x3410] ;  /* 0x003410000e1c7984 */ /* 0x000fe80000000800 */
[----:B------:R-:W-:Y:S04]  /*29b0*/  LDS R29, [R14+0x3414] ;  /* 0x003414000e1d7984 */ /* 0x000fe80000000800 */
[----:B------:R-:W1:Y:S04]  /*29c0*/  LDS R30, [R14+0x3418] ;  /* 0x003418000e1e7984 */ /* 0x000e680000000800 */
[----:B------:R-:W-:Y:S04]  /*29d0*/  LDS R31, [R14+0x341c] ;  /* 0x00341c000e1f7984 */ /* 0x000fe80000000800 */
[----:B------:R-:W2:Y:S04]  /*29e0*/  LDS R32, [R14+0x3420] ;  /* 0x003420000e207984 */ /* 0x000ea80000000800 */
[----:B------:R-:W-:Y:S04]  /*29f0*/  LDS R33, [R14+0x3424] ;  /* 0x003424000e217984 */ /* 0x000fe80000000800 */
[----:B------:R-:W3:Y:S04]  /*2a00*/  LDS R34, [R14+0x3428] ;  /* 0x003428000e227984 */ /* 0x000ee80000000800 */
[----:B------:R-:W-:Y:S04]  /*2a10*/  LDS R35, [R14+0x342c] ;  /* 0x00342c000e237984 */ /* 0x000fe80000000800 */
[----:B------:R-:W4:Y:S04]  /*2a20*/  LDS R36, [R14+0x3430] ;  /* 0x003430000e247984 */ /* 0x000f280000000800 */
[----:B------:R-:W-:Y:S04]  /*2a30*/  LDS R37, [R14+0x3434] ;  /* 0x003434000e257984 */ /* 0x000fe80000000800 */
[----:B------:R-:W5:Y:S04]  /*2a40*/  LDS R38, [R14+0x3438] ;  /* 0x003438000e267984 */ /* 0x000f680000000800 */
[----:B------:R-:W0:Y:S01]  /*2a50*/  LDS R39, [R14+0x343c] ;  /* 0x00343c000e277984 */ /* 0x000e220000000800 */
[----:B-1----:R-:W-:-:S04]  /*2a60*/  IADD3 R40, PT, PT, R30, R29, R28 ;  /* 0x0000001d1e287210 */ /* 0x002fc80007ffe01c */
[----:B--2---:R-:W-:-:S04]  /*2a70*/  IADD3 R40, PT, PT, R32, R40, R31 ;  /* 0x0000002820287210 */ /* 0x004fc80007ffe01f */
[----:B---3--:R-:W-:-:S04]  /*2a80*/  IADD3 R40, PT, PT, R34, R40, R33 ;  /* 0x0000002822287210 */ /* 0x008fc80007ffe021 */
[----:B----4-:R-:W-:-:S04]  /*2a90*/  IADD3 R40, PT, PT, R36, R40, R35 ;  /* 0x0000002824287210 */ /* 0x010fc80007ffe023 */
[----:B-----5:R-:W-:-:S05]  /*2aa0*/  IADD3 R40, PT, PT, R38, R40, R37 ;  /* 0x0000002826287210 */ /* 0x020fca0007ffe025 */
[----:B0-----:R-:W-:Y:S01]  /*2ab0*/  IMAD.IADD R39, R39, 0x1, R40 ;  /* 0x0000000127277824 */ /* 0x001fe200078e0228 */
[----:B------:R-:W-:Y:S06]  /*2ac0*/  BRA.DIV UR8, `(.L_x_30) ;  /* 0x0000007a08547947 */ /* 0x000fec000b800000 */
[----:B------:R-:W0:Y:S02]  /*2ad0*/  SHFL.UP P0, R40, R39, 0x1, RZ ;  /* 0x0420000027287989 */ /* 0x000e2400000000ff */
[----:B0-----:R-:W-:-:S05]  /*2ae0*/  @P0 IMAD.IADD R40, R39, 0x1, R40 ;  /* 0x0000000127280824 */ /* 0x001fca00078e0228 */
[----:B------:R-:W0:Y:S02]  /*2af0*/  SHFL.UP P0, R43, R40, 0x2, RZ ;  /* 0x04400000282b7989 */ /* 0x000e2400000000ff */
[----:B0-----:R-:W-:-:S05]  /*2b00*/  @P0 IMAD.IADD R43, R40, 0x1, R43 ;  /* 0x00000001282b0824 */ /* 0x001fca00078e022b */
[----:B------:R-:W0:Y:S02]  /*2b10*/  SHFL.UP P0, R44, R43, 0x4, RZ ;  /* 0x048000002b2c7989 */ /* 0x000e2400000000ff */
[----:B0-----:R-:W-:-:S05]  /*2b20*/  @P0 IMAD.IADD R44, R43, 0x1, R44 ;  /* 0x000000012b2c0824 */ /* 0x001fca00078e022c */
[----:B------:R-:W0:Y:S02]  /*2b30*/  SHFL.UP P0, R45, R44, 0x8, RZ ;  /* 0x050000002c2d7989 */ /* 0x000e2400000000ff */
[----:B0-----:R-:W-:-:S05]  /*2b40*/  @P0 IMAD.IADD R45, R44, 0x1, R45 ;  /* 0x000000012c2d0824 */ /* 0x001fca00078e022d */
[----:B------:R0:W1:Y:S02]  /*2b50*/  SHFL.UP P0, R46, R45, 0x10, RZ ;  /* 0x060000002d2e7989 */ /* 0x00006400000000ff */
.L_x_120:
[----:B-1----:R-:W-:-:S04]  /*2b60*/  @P0 IMAD.IADD R46, R45, 0x1, R46 ;  /* 0x000000012d2e0824 */ /* 0x002fc800078e022e */
[----:B------:R-:W-:-:S04]  /*2b70*/  IMAD.IADD R39, R46, 0x1, -R39 ;  /* 0x000000012e277824 */ /* 0x000fc800078e0a27 */
[----:B------:R-:W-:Y:S01]  /*2b80*/  IMAD.IADD R28, R28, 0x1, R39 ;  /* 0x000000011c1c7824 */ /* 0x000fe200078e0227 */
[----:B------:R1:W-:Y:S03]  /*2b90*/  STS [R14+0x3410], R39 ;  /* 0x003410270e007388 */ /* 0x0003e60000000800 */
        /* <DEDUP_REMOVED lines=19> */
[----:B------:R1:W-:Y:S04]  /*2cd0*/  STS [R14+0x3438], R37 ;  /* 0x003438250e007388 */ /* 0x0003e80000000800 */
[----:B------:R1:W-:Y:S02]  /*2ce0*/  STS [R14+0x343c], R43 ;  /* 0x00343c2b0e007388 */ /* 0x0003e40000000800 */
.L_x_29:
[----:B------:R-:W-:Y:S05]  /*2cf0*/  WARPSYNC.ALL ;  /* 0x0000000000007948 */ /* 0x000fea0003800000 */
[----:B------:R-:W-:Y:S01]  /*2d00*/  BAR.SYNC.DEFER_BLOCKING 0x0 ;  /* 0x0000000000007b1d */ /* 0x000fe20000010000 */
[----:B------:R-:W-:Y:S02]  /*2d10*/  ISETP.NE.AND P0, PT, R50, RZ, PT ;  /* 0x000000ff3200720c */ /* 0x000fe40003f05270 */
[----:B-1----:R-:W-:-:S03]  /*2d20*/  SHF.R.U32.HI R28, RZ, UR5, R27 ;  /* 0x00000005ff1c7c19 */ /* 0x002fc6000801161b */
[----:B------:R-:W-:Y:S01]  /*2d30*/  BSSY.RECONVERGENT B0, `(.L_x_31) ;  /* 0x0000028000007945 */ /* 0x000fe20003800200 */
[----:B------:R-:W-:Y:S01]  /*2d40*/  LOP3.LUT R28, R28, UR4, RZ, 0x30, !PT ;  /* 0x000000041c1c7c12 */ /* 0x000fe2000f8e30ff */
[----:B0-----:R-:W0:Y:S06]  /*2d50*/  LDS R15, [R15+0x3410] ;  /* 0x003410000f0f7984 */ /* 0x001e2c0000000800 */
[----:B------:R-:W-:Y:S05]  /*2d60*/  @P0 BRA `(.L_x_32) ;  /* 0x0000000000900947 */ /* 0x000fea0003800000 */
[----:B------:R-:W0:Y:S04]  /*2d70*/  LDS R14, [R51] ;  /* 0x00000000330e7984 */ /* 0x000e280000000800 */
[----:B------:R-:W1:Y:S04]  /*2d80*/  LDS R30, [R51+0x400] ;  /* 0x00040000331e7984 */ /* 0x000e680000000800 */
[----:B------:R-:W2:Y:S04]  /*2d90*/  LDS R32, [R51+0x800] ;  /* 0x0008000033207984 */ /* 0x000ea80000000800 */
[----:B------:R-:W3:Y:S04]  /*2da0*/  LDS R34, [R51+0xc00] ;  /* 0x000c000033227984 */ /* 0x000ee80000000800 */
[----:B------:R-:W4:Y:S04]  /*2db0*/  LDS R36, [R51+0x1000] ;  /* 0x0010000033247984 */ /* 0x000f280000000800 */
[----:B------:R-:W5:Y:S04]  /*2dc0*/  LDS R38, [R51+0x1400] ;  /* 0x0014000033267984 */ /* 0x000f680000000800 */
[----:B------:R-:W5:Y:S04]  /*2dd0*/  LDS R40, [R51+0x1800] ;  /* 0x0018000033287984 */ /* 0x000f680000000800 */
[----:B------:R-:W5:Y:S04]  /*2de0*/  LDS R44, [R51+0x1c00] ;  /* 0x001c0000332c7984 */ /* 0x000f680000000800 */
[----:B------:R-:W5:Y:S04]  /*2df0*/  LDS R46, [R51+0x2000] ;  /* 0x00200000332e7984 */ /* 0x000f680000000800 */
[----:B------:R-:W5:Y:S04]  /*2e00*/  LDS R58, [R51+0x2400] ;  /* 0x00240000333a7984 */ /* 0x000f680000000800 */
[----:B------:R-:W5:Y:S01]  /*2e10*/  LDS R60, [R51+0x2800] ;  /* 0x00280000333c7984 */ /* 0x000f620000000800 */
[----:B0-----:R-:W-:-:S03]  /*2e20*/  IMAD.IADD R14, R15, 0x1, R14 ;  /* 0x000000010f0e7824 */ /* 0x001fc600078e020e */
[----:B------:R-:W0:Y:S01]  /*2e30*/  LDS R62, [R51+0x2c00] ;  /* 0x002c0000333e7984 */ /* 0x000e220000000800 */
[C---:B-1----:R-:W-:Y:S02]  /*2e40*/  IMAD.IADD R30, R15.reuse, 0x1, R30 ;  /* 0x000000010f1e7824 */ /* 0x042fe400078e021e */
[C---:B--2---:R-:W-:Y:S01]  /*2e50*/  IMAD.IADD R32, R15.reuse, 0x1, R32 ;  /* 0x000000010f207824 */ /* 0x044fe200078e0220 */
[----:B------:R1:W-:Y:S01]  /*2e60*/  STS [R51], R14 ;  /* 0x0000000e33007388 */ /* 0x0003e20000000800 */
[----:B---3--:R-:W-:-:S03]  /*2e70*/  IMAD.IADD R34, R15, 0x1, R34 ;  /* 0x000000010f227824 */ /* 0x008fc600078e0222 */
[----:B------:R1:W-:Y:S01]  /*2e80*/  STS [R51+0x400], R30 ;  /* 0x0004001e33007388 */ /* 0x0003e20000000800 */
[----:B----4-:R-:W-:-:S03]  /*2e90*/  IMAD.IADD R36, R15, 0x1, R36 ;  /* 0x000000010f247824 */ /* 0x010fc600078e0224 */
[----:B------:R1:W-:Y:S01]  /*2ea0*/  STS [R51+0x800], R32 ;  /* 0x0008002033007388 */ /* 0x0003e20000000800 */
[----:B-----5:R-:W-:-:S03]  /*2eb0*/  IMAD.IADD R38, R15, 0x1, R38 ;  /* 0x000000010f267824 */ /* 0x020fc600078e0226 */
[----:B------:R1:W-:Y:S01]  /*2ec0*/  STS [R51+0xc00], R34 ;  /* 0x000c002233007388 */ /* 0x0003e20000000800 */
[----:B------:R-:W-:-:S03]  /*2ed0*/  IMAD.IADD R40, R15, 0x1, R40 ;  /* 0x000000010f287824 */ /* 0x000fc600078e0228 */
        /* <DEDUP_REMOVED lines=9> */
[----:B0-----:R-:W-:-:S03]  /*2f70*/  IMAD.IADD R62, R15, 0x1, R62 ;  /* 0x000000010f3e7824 */ /* 0x001fc600078e023e */
[----:B------:R1:W-:Y:S04]  /*2f80*/  STS [R51+0x2400], R58 ;  /* 0x0024003a33007388 */ /* 0x0003e80000000800 */
[----:B------:R1:W-:Y:S04]  /*2f90*/  STS [R51+0x2800], R60 ;  /* 0x0028003c33007388 */ /* 0x0003e80000000800 */
[----:B------:R1:W-:Y:S02]  /*2fa0*/  STS [R51+0x2c00], R62 ;  /* 0x002c003e33007388 */ /* 0x0003e40000000800 */
.L_x_32:
[----:B------:R-:W-:Y:S05]  /*2fb0*/  BSYNC.RECONVERGENT B0 ;  /* 0x0000000000007941 */ /* 0x000fea0003800200 */
.L_x_31:
[----:B------:R-:W-:Y:S01]  /*2fc0*/  BAR.SYNC.DEFER_BLOCKING 0x0 ;  /* 0x0000000000007b1d */ /* 0x000fe20000010000 */
[----:B------:R-:W-:Y:S01]  /*2fd0*/  R2P PR, R28, 0x7f ;  /* 0x0000007f1c007804 */ /* 0x000fe20000000000 */
[----:B------:R-:W-:-:S04]  /*2fe0*/  IMAD.MOV.U32 R47, RZ, RZ, RZ ;  /* 0x000000ffff2f7224 */ /* 0x000fc800078e00ff */
[----:B------:R-:W-:Y:S08]  /*2ff0*/  BSSY.RECONVERGENT B0, `(.L_x_33) ;  /* 0x0000024000007945 */ /* 0x000ff00003800200 */
[----:B-1----:R-:W-:Y:S02]  /*3000*/  VOTE.ANY R14, PT, P0 ;  /* 0x00000000000e7806 */ /* 0x002fe400000e0100 */
[----:B------:R-:W-:-:S02]  /*3010*/  VOTE.ANY R29, PT, P1 ;  /* 0x00000000001d7806 */ /* 0x000fc400008e0100 */
[----:B------:R-:W-:Y:S02]  /*3020*/  @!P0 LOP3.LUT R14, RZ, R14, RZ, 0x33, !PT ;  /* 0x0000000eff0e8212 */ /* 0x000fe400078e33ff */
[----:B------:R-:W-:Y:S02]  /*3030*/  VOTE.ANY R31, PT, P2 ;  /* 0x00000000001f7806 */ /* 0x000fe400010e0100 */
[----:B------:R-:W-:Y:S02]  /*3040*/  @!P1 LOP3.LUT R29, RZ, R29, RZ, 0x33, !PT ;  /* 0x0000001dff1d9212 */ /* 0x000fe400078e33ff */
[----:B------:R-:W-:Y:S02]  /*3050*/  VOTE.ANY R33, PT, P3 ;  /* 0x0000000000217806 */ /* 0x000fe400018e0100 */
[----:B------:R-:W-:Y:S02]  /*3060*/  @!P2 LOP3.LUT R31, RZ, R31, RZ, 0x33, !PT ;  /* 0x0000001fff1fa212 */ /* 0x000fe400078e33ff */
[----:B------:R-:W-:-:S02]  /*3070*/  LOP3.LUT R14, R29, R14, RZ, 0xc0, !PT ;  /* 0x0000000e1d0e7212 */ /* 0x000fc400078ec0ff */
[----:B------:R-:W-:Y:S02]  /*3080*/  @!P3 LOP3.LUT R33, RZ, R33, RZ, 0x33, !PT ;  /* 0x00000021ff21b212 */ /* 0x000fe400078e33ff */
[----:B------:R-:W-:Y:S02]  /*3090*/  LOP3.LUT R14, R31, R14, RZ, 0xc0, !PT ;  /* 0x0000000e1f0e7212 */ /* 0x000fe400078ec0ff */
[----:B------:R-:W-:Y:S02]  /*30a0*/  VOTE.ANY R29, PT, P4 ;  /* 0x00000000001d7806 */ /* 0x000fe400020e0100 */
[----:B------:R-:W-:Y:S02]  /*30b0*/  LOP3.LUT R14, R33, R14, RZ, 0xc0, !PT ;  /* 0x0000000e210e7212 */ /* 0x000fe400078ec0ff */
[----:B------:R-:W-:Y:S02]  /*30c0*/  @!P4 LOP3.LUT R29, RZ, R29, RZ, 0x33, !PT ;  /* 0x0000001dff1dc212 */ /* 0x000fe400078e33ff */
[----:B------:R-:W-:-:S02]  /*30d0*/  VOTE.ANY R31, PT, P5 ;  /* 0x00000000001f7806 */ /* 0x000fc400028e0100 */
[----:B------:R-:W-:Y:S01]  /*30e0*/  LOP3.LUT R14, R29, R14, RZ, 0xc0, !PT ;  /* 0x0000000e1d0e7212 */ /* 0x000fe200078ec0ff */
[----:B------:R-:W-:Y:S01]  /*30f0*/  IMAD.SHL.U32 R29, R3, 0x20, RZ ;  /* 0x00000020031d7824 */ /* 0x000fe200078e00ff */
[----:B------:R-:W-:Y:S02]  /*3100*/  LOP3.LUT P0, RZ, R28, 0x80, RZ, 0xc0, !PT ;  /* 0x000000801cff7812 */ /* 0x000fe4000780c0ff */
[----:B------:R-:W-:Y:S02]  /*3110*/  @!P5 LOP3.LUT R31, RZ, R31, RZ, 0x33, !PT ;  /* 0x0000001fff1fd212 */ /* 0x000fe400078e33ff */
[----:B------:R-:W-:Y:S02]  /*3120*/  VOTE.ANY R30, PT, P6 ;  /* 0x00000000001e7806 */ /* 0x000fe400030e0100 */
[----:B------:R-:W-:Y:S02]  /*3130*/  LOP3.LUT R31, R31, R14, RZ, 0xc0, !PT ;  /* 0x0000000e1f1f7212 */ /* 0x000fe400078ec0ff */
[----:B------:R-:W1:Y:S01]  /*3140*/  S2R R14, SR_LEMASK ;  /* 0x00000000000e7919 */ /* 0x000e620000003a00 */
[----:B------:R-:W-:-:S04]  /*3150*/  @!P6 LOP3.LUT R30, RZ, R30, RZ, 0x33, !PT ;  /* 0x0000001eff1ee212 */ /* 0x000fc800078e33ff */
[----:B------:R-:W-:Y:S02]  /*3160*/  VOTE.ANY R32, PT, P0 ;  /* 0x0000000000207806 */ /* 0x000fe400000e0100 */
[----:B------:R-:W-:Y:S02]  /*3170*/  LOP3.LUT R31, R30, R31, RZ, 0xc0, !PT ;  /* 0x0000001f1e1f7212 */ /* 0x000fe400078ec0ff */
[----:B------:R-:W-:Y:S02]  /*3180*/  @!P0 LOP3.LUT R32, RZ, R32, RZ, 0x33, !PT ;  /* 0x00000020ff208212 */ /* 0x000fe400078e33ff */
[----:B------:R-:W-:Y:S02]  /*3190*/  LOP3.LUT R30, R29, 0x7c00, RZ, 0xc0, !PT ;  /* 0x00007c001d1e7812 */ /* 0x000fe400078ec0ff */
[----:B------:R-:W-:-:S03]  /*31a0*/  LOP3.LUT R31, R32, R31, RZ, 0xc0, !PT ;  /* 0x0000001f201f7212 */ /* 0x000fc600078ec0ff */
[----:B------:R-:W-:Y:S01]  /*31b0*/  IMAD.IADD R29, R7, 0x1, R30 ;  /* 0x00000001071d7824 */ /* 0x000fe200078e021e */
[----:B------:R-:W2:Y:S01]  /*31c0*/  FLO.U32 R32, R31 ;  /* 0x0000001f00207300 */ /* 0x000ea200000e0000 */
[----:B-1----:R-:W-:Y:S02]  /*31d0*/  LOP3.LUT R44, R14, R31, RZ, 0xc0, !PT ;  /* 0x0000001f0e2c7212 */ /* 0x002fe400078ec0ff */
[----:B--2---:R-:W-:-:S05]  /*31e0*/  ISETP.NE.AND P0, PT, R24, R32, PT ;  /* 0x000000201800720c */ /* 0x004fca0003f05270 */
[----:B------:R-:W1:Y:S08]  /*31f0*/  POPC R44, R44 ;  /* 0x0000002c002c7309 */ /* 0x000e700000000000 */
[----:B------:R-:W-:Y:S05]  /*3200*/  @P0 BRA `(.L_x_34) ;  /* 0x0000000000080947 */ /* 0x000fea0003800000 */
[----:B------:R-:W-:-:S06]  /*3210*/  IMAD R47, R28, 0x4, R29 ;  /* 0x000000041c2f7824 */ /* 0x000fcc00078e021d */
[----:B-1----:R2:W3:Y:S02]  /*3220*/  ATOMS.ADD R47, [R47], R44 ;  /* 0x0000002c2f2f738c */ /* 0x0024e40000000000 */
.L_x_34:
[----:B------:R-:W-:Y:S05]  /*3230*/  BSYNC.RECONVERGENT B0 ;  /* 0x0000000000007941 */ /* 0x000fea0003800200 */
.L_x_33:
[----:B------:R-:W-:Y:S01]  /*3240*/  R2P PR, R52, 0x7f ;  /* 0x0000007f34007804 */ /* 0x000fe20000000000 */
[----:B---3--:R3:W4:Y:S01]  /*3250*/  SHFL.IDX PT, R47, R47, R32, 0x1f ;  /* 0x00001f202f2f7589 */ /* 0x00872200000e0000 */
[----:B------:R-:W-:Y:S01]  /*3260*/  BSSY.RECONVERGENT B0, `(.L_x_35) ;  /* 0x0000021000007945 */ /* 0x000fe20003800200 */
[----:B------:R-:W-:-:S10]  /*3270*/  IMAD.MOV.U32 R49, RZ, RZ, RZ ;  /* 0x000000ffff317224 */ /* 0x000fd400078e00ff */
[----:B------:R-:W-:Y:S02]  /*3280*/  VOTE.ANY R28, PT, P0 ;  /* 0x00000000001c7806 */ /* 0x000fe400000e0100 */
[----:B------:R-:W-:Y:S02]  /*3290*/  VOTE.ANY R31, PT, P1 ;  /* 0x00000000001f7806 */ /* 0x000fe400008e0100 */
[----:B------:R-:W-:Y:S02]  /*32a0*/  @!P0 LOP3.LUT R28, RZ, R28, RZ, 0x33, !PT ;  /* 0x0000001cff1c8212 */ /* 0x000fe400078e33ff */
[----:B------:R-:W-:Y:S02]  /*32b0*/  VOTE.ANY R33, PT, P2 ;  /* 0x0000000000217806 */ /* 0x000fe400010e0100 */
[----:B------:R-:W-:Y:S02]  /*32c0*/  @!P1 LOP3.LUT R31, RZ, R31, RZ, 0x33, !PT ;  /* 0x0000001fff1f9212 */ /* 0x000fe400078e33ff */
[----:B------:R-:W-:-:S02]  /*32d0*/  @!P2 LOP3.LUT R33, RZ, R33, RZ, 0x33, !PT ;  /* 0x00000021ff21a212 */ /* 0x000fc400078e33ff */
[----:B------:R-:W-:Y:S02]  /*32e0*/  LOP3.LUT R28, R31, R28, RZ, 0xc0, !PT ;  /* 0x0000001c1f1c7212 */ /* 0x000fe400078ec0ff */
[----:B------:R-:W-:Y:S02]  /*32f0*/  VOTE.ANY R31, PT, P3 ;  /* 0x00000000001f7806 */ /* 0x000fe400018e0100 */
[----:B------:R-:W-:Y:S02]  /*3300*/  LOP3.LUT R28, R33, R28, RZ, 0xc0, !PT ;  /* 0x0000001c211c7212 */ /* 0x000fe400078ec0ff */
[----:B------:R-:W-:Y:S02]  /*3310*/  LOP3.LUT P0, RZ, R52, 0x80, RZ, 0xc0, !PT ;  /* 0x0000008034ff7812 */ /* 0x000fe4000780c0ff */
[----:B------:R-:W-:Y:S02]  /*3320*/  VOTE.ANY R33, PT, P4 ;  /* 0x0000000000217806 */ /* 0x000fe400020e0100 */
[----:B------:R-:W-:-:S02]  /*3330*/  @!P3 LOP3.LUT R31, RZ, R31, RZ, 0x33, !PT ;  /* 0x0000001fff1fb212 */ /* 0x000fc400078e33ff */
[----:B------:R-:W-:Y:S02]  /*3340*/  @!P4 LOP3.LUT R33, RZ, R33, RZ, 0x33, !PT ;  /* 0x00000021ff21c212 */ /* 0x000fe400078e33ff */
[----:B------:R-:W-:Y:S02]  /*3350*/  LOP3.LUT R28, R31, R28, RZ, 0xc0, !PT ;  /* 0x0000001c1f1c7212 */ /* 0x000fe400078ec0ff */
[----:B------:R-:W-:Y:S02]  /*3360*/  VOTE.ANY R31, PT, P5 ;  /* 0x00000000001f7806 */ /* 0x000fe400028e0100 */
[----:B------:R-:W-:Y:S02]  /*3370*/  LOP3.LUT R28, R33, R28, RZ, 0xc0, !PT ;  /* 0x0000001c211c7212 */ /* 0x000fe400078ec0ff */
[----:B------:R-:W-:Y:S02]  /*3380*/  VOTE.ANY R33, PT, P6 ;  /* 0x0000000000217806 */ /* 0x000fe400030e0100 */
[----:B------:R-:W-:-:S02]  /*3390*/  @!P5 LOP3.LUT R31, RZ, R31, RZ, 0x33, !PT ;  /* 0x0000001fff1fd212 */ /* 0x000fc400078e33ff */
[----:B------:R-:W-:Y:S02]  /*33a0*/  VOTE.ANY R35, PT, P0 ;  /* 0x0000000000237806 */ /* 0x000fe400000e0100 */
[----:B------:R-:W-:Y:S02]  /*33b0*/  @!P6 LOP3.LUT R33, RZ, R33, RZ, 0x33, !PT ;  /* 0x00000021ff21e212 */ /* 0x000fe400078e33ff */
[----:B------:R-:W-:Y:S02]  /*33c0*/  LOP3.LUT R28, R31, R28, RZ, 0xc0, !PT ;  /* 0x0000001c1f1c7212 */ /* 0x000fe400078ec0ff */
[----:B------:R-:W-:Y:S02]  /*33d0*/  @!P0 LOP3.LUT R35, RZ, R35, RZ, 0x33, !PT ;  /* 0x00000023ff238212 */ /* 0x000fe400078e33ff */
[----:B------:R-:W-:-:S04]  /*33e0*/  LOP3.LUT R28, R33, R28, RZ, 0xc0, !PT ;  /* 0x0000001c211c7212 */ /* 0x000fc800078ec0ff */
[----:B------:R-:W-:-:S04]  /*33f0*/  LOP3.LUT R35, R35, R28, RZ, 0xc0, !PT ;  /* 0x0000001c23237212 */ /* 0x000fc800078ec0ff */
[----:B------:R-:W5:Y:S01]  /*3400*/  FLO.U32 R30, R35 ;  /* 0x00000023001e7300 */ /* 0x000f6200000e0000 */
[----:B------:R-:W-:-:S07]  /*3410*/  LOP3.LUT R46, R14, R35, RZ, 0xc0, !PT ;  /* 0x000000230e2e7212 */ /* 0x000fce00078ec0ff */
[----:B------:R-:W0:Y:S01]  /*3420*/  POPC R46, R46 ;  /* 0x0000002e002e7309 */ /* 0x000e220000000000 */
[----:B-----5:R-:W-:-:S13]  /*3430*/  ISETP.NE.AND P0, PT, R24, R30, PT ;  /* 0x0000001e1800720c */ /* 0x020fda0003f05270 */
[----:B0--34-:R-:W-:Y:S05]  /*3440*/  @P0 BRA `(.L_x_36) ;  /* 0x0000000000080947 */ /* 0x019fea0003800000 */
[----:B------:R-:W-:-:S06]  /*3450*/  IMAD R49, R52, 0x4, R29 ;  /* 0x0000000434317824 */ /* 0x000fcc00078e021d */
[----:B------:R0:W3:Y:S02]  /*3460*/  ATOMS.ADD R49, [R49], R46 ;  /* 0x0000002e3131738c */ /* 0x0000e40000000000 */
.L_x_36:
[----:B------:R-:W-:Y:S05]  /*3470*/  BSYNC.RECONVERGENT B0 ;  /* 0x0000000000007941 */ /* 0x000fea0003800200 */
.L_x_35:
        /* <DEDUP_REMOVED lines=35> */
.L_x_38:
[----:B------:R-:W-:Y:S05]  /*36b0*/  BSYNC.RECONVERGENT B0 ;  /* 0x0000000000007941 */ /* 0x000fea0003800200 */
.L_x_37:
        /* <DEDUP_REMOVED lines=27> */
[----:B------:R-:W-:Y:S02]  /*3870*/  LOP3.LUT R35, R35, R28, RZ, 0xc0, !PT ;  /* 0x0000001c23237212 */ /* 0x000fe400078ec0ff */
[----:B------:R-:W-:Y:S02]  /*3880*/  SHF.R.U32.HI R28, RZ, UR5, R23 ;  /* 0x00000005ff1c7c19 */ /* 0x000fe40008011617 */
[----:B------:R-:W5:Y:S01]  /*3890*/  FLO.U32 R39, R35 ;  /* 0x0000002300277300 */ /* 0x000f6200000e0000 */
[----:B------:R-:W-:Y:S02]  /*38a0*/  LOP3.LUT R53, R14, R35, RZ, 0xc0, !PT ;  /* 0x000000230e357212 */ /* 0x000fe400078ec0ff */
[----:B------:R-:W-:-:S05]  /*38b0*/  LOP3.LUT R30, R28, UR4, RZ, 0x30, !PT ;  /* 0x000000041c1e7c12 */ /* 0x000fca000f8e30ff */
[----:B------:R-:W0:Y:S01]  /*38c0*/  POPC R53, R53 ;  /* 0x0000003500357309 */ /* 0x000e220000000000 */
[----:B-----5:R-:W-:-:S13]  /*38d0*/  ISETP.NE.AND P0, PT, R24, R39, PT ;  /* 0x000000271800720c */ /* 0x020fda0003f05270 */
[----:B0--34-:R-:W-:Y:S05]  /*38e0*/  @P0 BRA `(.L_x_40) ;  /* 0x0000000000080947 */ /* 0x019fea0003800000 */
[----:B------:R-:W-:-:S05]  /*38f0*/  IMAD R48, R48, 0x4, R29 ;  /* 0x0000000430307824 */ /* 0x000fca00078e021d */
[----:B------:R0:W3:Y:S02]  /*3900*/  ATOMS.ADD R56, [R48], R53 ;  /* 0x000000353038738c */ /* 0x0000e40000000000 */
.L_x_40:
[----:B------:R-:W-:Y:S05]  /*3910*/  BSYNC.RECONVERGENT B0 ;  /* 0x0000000000007941 */ /* 0x000fea0003800200 */
.L_x_39:
        /* <DEDUP_REMOVED lines=30> */
[----:B0-----:R-:W-:Y:S02]  /*3b00*/  LOP3.LUT R48, R14, R35, RZ, 0xc0, !PT ;  /* 0x000000230e307212 */ /* 0x001fe400078ec0ff */
[----:B------:R-:W-:-:S05]  /*3b10*/  LOP3.LUT R34, R28, UR4, RZ, 0x30, !PT ;  /* 0x000000041c227c12 */ /* 0x000fca000f8e30ff */
[----:B------:R-:W0:Y:S01]  /*3b20*/  POPC R48, R48 ;  /* 0x0000003000307309 */ /* 0x000e220000000000 */
[----:B-----5:R-:W-:-:S13]  /*3b30*/  ISETP.NE.AND P0, PT, R24, R32, PT ;  /* 0x000000201800720c */ /* 0x020fda0003f05270 */
[----:B0--34-:R-:W-:Y:S05]  /*3b40*/  @P0 BRA `(.L_x_42) ;  /* 0x0000000000080947 */ /* 0x019fea0003800000 */
[----:B------:R-:W-:-:S06]  /*3b50*/  IMAD R45, R30, 0x4, R29 ;  /* 0x000000041e2d7824 */ /* 0x000fcc00078e021d */
[----:B------:R0:W3:Y:S02]  /*3b60*/  ATOMS.ADD R45, [R45], R48 ;  /* 0x000000302d2d738c */ /* 0x0000e40000000000 */
.L_x_42:
[----:B------:R-:W-:Y:S05]  /*3b70*/  BSYNC.RECONVERGENT B0 ;  /* 0x0000000000007941 */ /* 0x000fea0003800200 */
.L_x_41:
        /* <DEDUP_REMOVED lines=35> */
[----:B------:R-:W-:-:S06]  /*3db0*/  IMAD R36, R34, 0x4, R29 ;  /* 0x0000000422247824 */ /* 0x000fcc00078e021d */
[----:B------:R0:W3:Y:S02]  /*3dc0*/  ATOMS.ADD R36, [R36], R37 ;  /* 0x000000252424738c */ /* 0x0000e40000000000 */
.L_x_44:
[----:B------:R-:W-:Y:S05]  /*3dd0*/  BSYNC.RECONVERGENT B0 ;  /* 0x0000000000007941 */ /* 0x000fea0003800200 */
.L_x_43:
        /* <DEDUP_REMOVED lines=37> */
.L_x_46:
[----:B------:R-:W-:Y:S05]  /*4030*/  BSYNC.RECONVERGENT B0 ;  /* 0x0000000000007941 */ /* 0x000fea0003800200 */
.L_x_45:
        /* <DEDUP_REMOVED lines=37> */
.L_x_48:
[----:B------:R-:W-:Y:S05]  /*4290*/  BSYNC.RECONVERGENT B0 ;  /* 0x0000000000007941 */ /* 0x000fea0003800200 */
.L_x_47:
[----:B------:R-:W-:Y:S01]  /*42a0*/  R2P PR, R40, 0x7f ;  /* 0x0000007f28007804 */ /* 0x000fe20000000000 */
[----:B---3--:R3:W4:Y:S01]  /*42b0*/  SHFL.IDX PT, R32, R32, R55, 0x1f ;  /* 0x00001f3720207589 */ /* 0x00872200000e0000 */
[----:B------:R-:W-:Y:S01]  /*42c0*/  SHF.R.U32.HI R38, RZ, UR5, R12 ;  /* 0x00000005ff267c19 */ /* 0x000fe2000801160c */
[----:B------:R-:W-:Y:S01]  /*42d0*/  BSSY.RECONVERGENT B0, `(.L_x_49) ;  /* 0x0000022000007945 */ /* 0x000fe20003800200 */
[----:B------:R-:W-:Y:S02]  /*42e0*/  IMAD.MOV.U32 R30, RZ, RZ, RZ ;  /* 0x000000ffff1e7224 */ /* 0x000fe400078e00ff */
[----:B------:R-:W-:-:S07]  /*42f0*/  LOP3.LUT R38, R38, UR4, RZ, 0x30, !PT ;  /* 0x0000000426267c12 */ /* 0x000fce000f8e30ff */
        /* <DEDUP_REMOVED lines=31> */
.L_x_50:
[----:B------:R-:W-:Y:S05]  /*44f0*/  BSYNC.RECONVERGENT B0 ;  /* 0x0000000000007941 */ /* 0x000fea0003800200 */
.L_x_49:
        /* <DEDUP_REMOVED lines=9> */
[----:B------:R-:W-:Y:S02]  /*4590*/  @!P1 LOP3.LUT R39, RZ, R39, RZ, 0x33, !PT ;  /* 0x00000027ff279212 */ /* 0x000fe400078e33ff */
[----:B------:R-:W-:Y:S02]  /*45a0*/  VOTE.ANY R55, PT, P2 ;  /* 0x0000000000377806 */ /* 0x000fe400010e0100 */
[----:B------:R-:W-:-:S02]  /*45b0*/  LOP3.LUT R28, R39, R28, RZ, 0xc0, !PT ;  /* 0x0000001c271c7212 */ /* 0x000fc400078ec0ff */
[----:B------:R-:W-:Y:S02]  /*45c0*/  VOTE.ANY R39, PT, P3 ;  /* 0x0000000000277806 */ /* 0x000fe400018e0100 */
[----:B------:R-:W-:Y:S02]  /*45d0*/  @!P2 LOP3.LUT R55, RZ, R55, RZ, 0x33, !PT ;  /* 0x00000037ff37a212 */ /* 0x000fe400078e33ff */
[----:B------:R-:W-:Y:S02]  /*45e0*/  @!P3 LOP3.LUT R39, RZ, R39, RZ, 0x33, !PT ;  /* 0x00000027ff27b212 */ /* 0x000fe400078e33ff */
[----:B------:R-:W-:Y:S02]  /*45f0*/  LOP3.LUT R28, R55, R28, RZ, 0xc0, !PT ;  /* 0x0000001c371c7212 */ /* 0x000fe400078ec0ff */
[----:B------:R-:W-:Y:S02]  /*4600*/  LOP3.LUT P0, RZ, R38, 0x80, RZ, 0xc0, !PT ;  /* 0x0000008026ff7812 */ /* 0x000fe4000780c0ff */
[----:B------:R-:W-:-:S02]  /*4610*/  VOTE.ANY R55, PT, P4 ;  /* 0x0000000000377806 */ /* 0x000fc400020e0100 */
[----:B------:R-:W-:Y:S02]  /*4620*/  LOP3.LUT R28, R39, R28, RZ, 0xc0, !PT ;  /* 0x0000001c271c7212 */ /* 0x000fe400078ec0ff */
[----:B------:R-:W-:Y:S02]  /*4630*/  VOTE.ANY R39, PT, P5 ;  /* 0x0000000000277806 */ /* 0x000fe400028e0100 */
[----:B------:R-:W-:Y:S02]  /*4640*/  @!P4 LOP3.LUT R55, RZ, R55, RZ, 0x33, !PT ;  /* 0x00000037ff37c212 */ /* 0x000fe400078e33ff */
[----:B------:R-:W-:Y:S02]  /*4650*/  @!P5 LOP3.LUT R39, RZ, R39, RZ, 0x33, !PT ;  /* 0x00000027ff27d212 */ /* 0x000fe400078e33ff */
[----:B------:R-:W-:Y:S02]  /*4660*/  LOP3.LUT R28, R55, R28, RZ, 0xc0, !PT ;  /* 0x0000001c371c7212 */ /* 0x000fe400078ec0ff */
[----:B------:R-:W-:-:S02]  /*4670*/  VOTE.ANY R55, PT, P6 ;  /* 0x0000000000377806 */ /* 0x000fc400030e0100 */
[----:B------:R-:W-:Y:S02]  /*4680*/  LOP3.LUT R28, R39, R28, RZ, 0xc0, !PT ;  /* 0x0000001c271c7212 */ /* 0x000fe400078ec0ff */
[----:B------:R-:W-:Y:S02]  /*4690*/  VOTE.ANY R39, PT, P0 ;  /* 0x0000000000277806 */ /* 0x000fe400000e0100 */
[----:B------:R-:W-:Y:S02]  /*46a0*/  @!P6 LOP3.LUT R55, RZ, R55, RZ, 0x33, !PT ;  /* 0x00000037ff37e212 */ /* 0x000fe400078e33ff */
        /* <DEDUP_REMOVED lines=8> */
[----:B------:R-:W-:-:S05]  /*4730*/  IMAD R43, R38, 0x4, R29 ;  /* 0x00000004262b7824 */ /* 0x000fca00078e021d */
[----:B------:R0:W3:Y:S02]  /*4740*/  ATOMS.ADD R60, [R43], R28 ;  /* 0x0000001c2b3c738c */ /* 0x0000e40000000000 */
.L_x_52:
[----:B------:R-:W-:Y:S05]  /*4750*/  BSYNC.RECONVERGENT B0 ;  /* 0x0000000000007941 */ /* 0x000fea0003800200 */
.L_x_51:
[----:B------:R-:W-:Y:S01]  /*4760*/  R2P PR, R40, 0x7f ;  /* 0x0000007f28007804 */ /* 0x000fe20000000000 */
[----:B---3--:R3:W4:Y:S01]  /*4770*/  SHFL.IDX PT, R39, R60, R39, 0x1f ;  /* 0x00001f273c277589 */ /* 0x00872200000e0000 */
[----:B------:R-:W-:Y:S01]  /*4780*/  SHF.R.U32.HI R58, RZ, UR5, R16 ;  /* 0x00000005ff3a7c19 */ /* 0x000fe20008011610 */
[----:B------:R-:W-:Y:S01]  /*4790*/  BSSY.RECONVERGENT B0, `(.L_x_53) ;  /* 0x0000022000007945 */ /* 0x000fe20003800200 */
[----:B------:R-:W-:Y:S02]  /*47a0*/  IMAD.MOV.U32 R64, RZ, RZ, RZ ;  /* 0x000000ffff407224 */ /* 0x000fe400078e00ff */
[----:B------:R-:W-:-:S07]  /*47b0*/  LOP3.LUT R58, R58, UR4, RZ, 0x30, !PT ;  /* 0x000000043a3a7c12 */ /* 0x000fce000f8e30ff */
[----:B------:R-:W-:Y:S02]  /*47c0*/  VOTE.ANY R38, PT, P0 ;  /* 0x0000000000267806 */ /* 0x000fe400000e0100 */
[----:B0-----:R-:W-:Y:S02]  /*47d0*/  VOTE.ANY R43, PT, P1 ;  /* 0x00000000002b7806 */ /* 0x001fe400008e0100 */
[----:B------:R-:W-:Y:S02]  /*47e0*/  @!P0 LOP3.LUT R38, RZ, R38, RZ, 0x33, !PT ;  /* 0x00000026ff268212 */ /* 0x000fe400078e33ff */
[----:B------:R-:W-:Y:S02]  /*47f0*/  @!P1 LOP3.LUT R43, RZ, R43, RZ, 0x33, !PT ;  /* 0x0000002bff2b9212 */ /* 0x000fe400078e33ff */
[----:B------:R-:W-:Y:S02]  /*4800*/  LOP3.LUT P0, RZ, R40, 0x80, RZ, 0xc0, !PT ;  /* 0x0000008028ff7812 */ /* 0x000fe4000780c0ff */
[----:B------:R-:W-:-:S02]  /*4810*/  LOP3.LUT R38, R43, R38, RZ, 0xc0, !PT ;  /* 0x000000262b267212 */ /* 0x000fc400078ec0ff */
[----:B------:R-:W-:-:S04]  /*4820*/  VOTE.ANY R43, PT, P2 ;  /* 0x00000000002b7806 */ /* 0x000fc800010e0100 */
[----:B------:R-:W-:-:S04]  /*4830*/  @!P2 LOP3.LUT R43, RZ, R43, RZ, 0x33, !PT ;  /* 0x0000002bff2ba212 */ /* 0x000fc800078e33ff */
[----:B------:R-:W-:Y:S02]  /*4840*/  LOP3.LUT R38, R43, R38, RZ, 0xc0, !PT ;  /* 0x000000262b267212 */ /* 0x000fe400078ec0ff */
        /* <DEDUP_REMOVED lines=14> */
[----:B------:R-:W-:-:S04]  /*4930*/  LOP3.LUT R55, R43, R38, RZ, 0xc0, !PT ;  /* 0x000000262b377212 */ /* 0x000fc800078ec0ff */
[----:B------:R-:W0:Y:S01]  /*4940*/  FLO.U32 R43, R55 ;  /* 0x00000037002b7300 */ /* 0x000e2200000e0000 */
[----:B------:R-:W-:-:S07]  /*4950*/  LOP3.LUT R38, R14, R55, RZ, 0xc0, !PT ;  /* 0x000000370e267212 */ /* 0x000fce00078ec0ff */
[----:B------:R-:W1:Y:S01]  /*4960*/  POPC R38, R38 ;  /* 0x0000002600267309 */ /* 0x000e620000000000 */
[----:B0-----:R-:W-:-:S13]  /*4970*/  ISETP.NE.AND P0, PT, R24, R43, PT ;  /* 0x0000002b1800720c */ /* 0x001fda0003f05270 */
[----:B-1-34-:R-:W-:Y:S05]  /*4980*/  @P0 BRA `(.L_x_54) ;  /* 0x0000000000080947 */ /* 0x01afea0003800000 */
[----:B------:R-:W-:-:S05]  /*4990*/  IMAD R55, R40, 0x4, R29 ;  /* 0x0000000428377824 */ /* 0x000fca00078e021d */
[----:B------:R0:W1:Y:S02]  /*49a0*/  ATOMS.ADD R64, [R55], R38 ;  /* 0x000000263740738c */ /* 0x0000640000000000 */
.L_x_54:
[----:B------:R-:W-:Y:S05]  /*49b0*/  BSYNC.RECONVERGENT B0 ;  /* 0x0000000000007941 */ /* 0x000fea0003800200 */
.L_x_53:
[----:B------:R-:W-:Y:S01]  /*49c0*/  R2P PR, R58, 0x7f ;  /* 0x0000007f3a007804 */ /* 0x000fe20000000000 */
[----:B-1----:R1:W3:Y:S01]  /*49d0*/  SHFL.IDX PT, R43, R64, R43, 0x1f ;  /* 0x00001f2b402b7589 */ /* 0x0022e200000e0000 */
        /* <DEDUP_REMOVED lines=30> */
[----:B------:R-:W4:Y:S01]  /*4bc0*/  POPC R40, R40 ;  /* 0x0000002800287309 */ /* 0x000f220000000000 */
[----:B0-----:R-:W-:-:S13]  /*4bd0*/  ISETP.NE.AND P0, PT, R24, R55, PT ;  /* 0x000000371800720c */ /* 0x001fda0003f05270 */
[----:B-1-34-:R-:W-:Y:S05]  /*4be0*/  @P0 BRA `(.L_x_56) ;  /* 0x0000000000080947 */ /* 0x01afea0003800000 */
[----:B------:R-:W-:-:S05]  /*4bf0*/  IMAD R59, R58, 0x4, R29 ;  /* 0x000000043a3b7824 */ /* 0x000fca00078e021d */
[----:B------:R0:W1:Y:S02]  /*4c00*/  ATOMS.ADD R62, [R59], R40 ;  /* 0x000000283b3e738c */ /* 0x0000640000000000 */
.L_x_56:
[----:B------:R-:W-:Y:S05]  /*4c10*/  BSYNC.RECONVERGENT B0 ;  /* 0x0000000000007941 */ /* 0x000fea0003800200 */
.L_x_55:
[----:B------:R-:W-:Y:S01]  /*4c20*/  R2P PR, R60, 0x7f ;  /* 0x0000007f3c007804 */ /* 0x000fe20000000000 */
[----:B--2---:R-:W-:Y:S01]  /*4c30*/  IMAD.IADD R44, R44, 0x1, R47 ;  /* 0x000000012c2c7824 */ /* 0x004fe200078e022f */
[----:B------:R-:W-:Y:S01]  /*4c40*/  BSSY.RECONVERGENT B0, `(.L_x_57) ;  /* 0x0000025000007945 */ /* 0x000fe20003800200 */
[----:B------:R-:W-:Y:S02]  /*4c50*/  IMAD.IADD R46, R46, 0x1, R49 ;  /* 0x000000012e2e7824 */ /* 0x000fe400078e0231 */
[----:B-1----:R1:W2:Y:S01]  /*4c60*/  SHFL.IDX PT, R49, R62, R55, 0x1f ;  /* 0x00001f373e317589 */ /* 0x0022a200000e0000 */
[----:B------:R-:W-:-:S07]  /*4c70*/  IMAD.MOV.U32 R64, RZ, RZ, RZ ;  /* 0x000000ffff407224 */ /* 0x000fce00078e00ff */
[----:B------:R-:W-:Y:S02]  /*4c80*/  VOTE.ANY R58, PT, P0 ;  /* 0x00000000003a7806 */ /* 0x000fe400000e0100 */
[----:B------:R-:W-:Y:S02]  /*4c90*/  VOTE.ANY R47, PT, P1 ;  /* 0x00000000002f7806 */ /* 0x000fe400008e0100 */
        /* <DEDUP_REMOVED lines=22> */
[----:B------:R-:W-:Y:S02]  /*4e00*/  SHF.R.U32.HI R58, RZ, UR5, R6 ;  /* 0x00000005ff3a7c19 */ /* 0x000fe40008011606 */
[----:B0-----:R-:W0:Y:S01]  /*4e10*/  FLO.U32 R59, R61 ;  /* 0x0000003d003b7300 */ /* 0x001e2200000e0000 */
[----:B------:R-:W-:Y:S02]  /*4e20*/  LOP3.LUT R47, R14, R61, RZ, 0xc0, !PT ;  /* 0x0000003d0e2f7212 */ /* 0x000fe400078ec0ff */
[----:B------:R-:W-:-:S05]  /*4e30*/  LOP3.LUT R58, R58, UR4, RZ, 0x30, !PT ;  /* 0x000000043a3a7c12 */ /* 0x000fca000f8e30ff */
[----:B------:R-:W3:Y:S01]  /*4e40*/  POPC R47, R47 ;  /* 0x0000002f002f7309 */ /* 0x000ee20000000000 */
[----:B0-----:R-:W-:-:S13]  /*4e50*/  ISETP.NE.AND P0, PT, R24, R59, PT ;  /* 0x0000003b1800720c */ /* 0x001fda0003f05270 */
[----:B-123--:R-:W-:Y:S05]  /*4e60*/  @P0 BRA `(.L_x_58) ;  /* 0x0000000000080947 */ /* 0x00efea0003800000 */
[----:B------:R-:W-:-:S05]  /*4e70*/  IMAD R60, R60, 0x4, R29 ;  /* 0x000000043c3c7824 */ /* 0x000fca00078e021d */
[----:B------:R0:W1:Y:S02]  /*4e80*/  ATOMS.ADD R64, [R60], R47 ;  /* 0x0000002f3c40738c */ /* 0x0000640000000000 */
.L_x_58:
[----:B------:R-:W-:Y:S05]  /*4e90*/  BSYNC.RECONVERGENT B0 ;  /* 0x0000000000007941 */ /* 0x000fea0003800200 */
.L_x_57:
[----:B------:R-:W-:Y:S01]  /*4ea0*/  R2P PR, R58, 0x7f ;  /* 0x0000007f3a007804 */ /* 0x000fe20000000000 */
[----:B------:R-:W-:Y:S01]  /*4eb0*/  IMAD.IADD R52, R51, 0x1, R52 ;  /* 0x0000000133347824 */ /* 0x000fe200078e0234 */
[----:B-1----:R1:W2:Y:S01]  /*4ec0*/  SHFL.IDX PT, R64, R64, R59, 0x1f ;  /* 0x00001f3b40407589 */ /* 0x0022a200000e0000 */
[----:B------:R-:W-:Y:S01]  /*4ed0*/  BSSY.RECONVERGENT B0, `(.L_x_59) ;  /* 0x0000024000007945 */ /* 0x000fe20003800200 */
[----:B------:R-:W-:Y:S02]  /*4ee0*/  IMAD.IADD R56, R53, 0x1, R56 ;  /* 0x0000000135387824 */ /* 0x000fe400078e0238 */
[----:B------:R-:W-:-:S07]  /*4ef0*/  IMAD.MOV.U32 R62, RZ, RZ, RZ ;  /* 0x000000ffff3e7224 */ /* 0x000fce00078e00ff */
        /* <DEDUP_REMOVED lines=25> */
[----:B------:R-:W0:Y:S01]  /*5090*/  FLO.U32 R55, R61 ;  /* 0x0000003d00377300 */ /* 0x000e2200000e0000 */
[----:B------:R-:W-:Y:S02]  /*50a0*/  LOP3.LUT R51, R14, R61, RZ, 0xc0, !PT ;  /* 0x0000003d0e337212 */ /* 0x000fe400078ec0ff */
[----:B------:R-:W-:-:S05]  /*50b0*/  LOP3.LUT R60, R60, UR4, RZ, 0x30, !PT ;  /* 0x000000043c3c7c12 */ /* 0x000fca000f8e30ff */
[----:B------:R-:W3:Y:S01]  /*50c0*/  POPC R51, R51 ;  /* 0x0000003300337309 */ /* 0x000ee20000000000 */
[----:B0-----:R-:W-:-:S13]  /*50d0*/  ISETP.NE.AND P0, PT, R24, R55, PT ;  /* 0x000000371800720c */ /* 0x001fda0003f05270 */
[----:B-123--:R-:W-:Y:S05]  /*50e0*/  @P0 BRA `(.L_x_60) ;  /* 0x0000000000080947 */ /* 0x00efea0003800000 */
[----:B------:R-:W-:-:S05]  /*50f0*/  IMAD R58, R58, 0x4, R29 ;  /* 0x000000043a3a7824 */ /* 0x000fca00078e021d */
[----:B------:R0:W1:Y:S02]  /*5100*/  ATOMS.ADD R62, [R58], R51 ;  /* 0x000000333a3e738c */ /* 0x0000640000000000 */
.L_x_60:
[----:B------:R-:W-:Y:S05]  /*5110*/  BSYNC.RECONVERGENT B0 ;  /* 0x0000000000007941 */ /* 0x000fea0003800200 */
.L_x_59:
[----:B------:R-:W-:Y:S01]  /*5120*/  R2P PR, R60, 0x7f ;  /* 0x0000007f3c007804 */ /* 0x000fe20000000000 */
[----:B------:R-:W-:Y:S01]  /*5130*/  IMAD.IADD R48, R48, 0x1, R45 ;  /* 0x0000000130307824 */ /* 0x000fe200078e022d */
[----:B-1----:R1:W2:Y:S01]  /*5140*/  SHFL.IDX PT, R62, R62, R55, 0x1f ;  /* 0x00001f373e3e7589 */ /* 0x0022a200000e0000 */
[----:B------:R-:W-:Y:S01]  /*5150*/  BSSY.RECONVERGENT B0, `(.L_x_61) ;  /* 0x0000024000007945 */ /* 0x000fe20003800200 */
[----:B------:R-:W-:-:S09]  /*5160*/  IMAD.MOV.U32 R66, RZ, RZ, RZ ;  /* 0x000000ffff427224 */ /* 0x000fd200078e00ff */
        /* <DEDUP_REMOVED lines=23> */
[----:B------:R-:W-:Y:S01]  /*52e0*/  LOP3.LUT R53, R58, R53, RZ, 0xc0, !PT ;  /* 0x000000353a357212 */ /* 0x000fe200078ec0ff */
[----:B------:R-:W-:Y:S01]  /*52f0*/  IMAD.IADD R58, R37, 0x1, R36 ;  /* 0x00000001253a7824 */ /* 0x000fe200078e0224 */
        /* <DEDUP_REMOVED lines=9> */
.L_x_62:
[----:B------:R-:W-:Y:S05]  /*5390*/  BSYNC.RECONVERGENT B0 ;  /* 0x0000000000007941 */ /* 0x000fea0003800200 */
.L_x_61:
[----:B------:R-:W-:Y:S01]  /*53a0*/  R2P PR, R36, 0x7f ;  /* 0x0000007f24007804 */ /* 0x000fe20000000000 */
[----:B------:R-:W-:Y:S01]  /*53b0*/  IMAD.IADD R34, R35, 0x1, R34 ;  /* 0x0000000123227824 */ /* 0x000fe200078e0222 */
[----:B------:R-:W-:Y:S01]  /*53c0*/  BSSY.RECONVERGENT B0, `(.L_x_63) ;  /* 0x0000022000007945 */ /* 0x000fe20003800200 */
[----:B------:R-:W-:-:S10]  /*53d0*/  IMAD.MOV.U32 R55, RZ, RZ, RZ ;  /* 0x000000ffff377224 */ /* 0x000fd400078e00ff */
        /* <DEDUP_REMOVED lines=24> */
[----:B-1----:R0:W1:Y:S02]  /*5560*/  SHFL.IDX PT, R60, R66, R45, 0x1f ;  /* 0x00001f2d423c7589 */ /* 0x00206400000e0000 */
[----:B------:R-:W2:Y:S01]  /*5570*/  FLO.U32 R59, R53 ;  /* 0x00000035003b7300 */ /* 0x000ea200000e0000 */
[----:B------:R-:W-:-:S07]  /*5580*/  LOP3.LUT R35, R14, R53, RZ, 0xc0, !PT ;  /* 0x000000350e237212 */ /* 0x000fce00078ec0ff */
[----:B------:R-:W3:Y:S01]  /*5590*/  POPC R35, R35 ;  /* 0x0000002300237309 */ /* 0x000ee20000000000 */
[----:B--2---:R-:W-:-:S13]  /*55a0*/  ISETP.NE.AND P0, PT, R24, R59, PT ;  /* 0x0000003b1800720c */ /* 0x004fda0003f05270 */
[----:B01-3--:R-:W-:Y:S05]  /*55b0*/  @P0 BRA `(.L_x_64) ;  /* 0x0000000000080947 */ /* 0x00bfea0003800000 */
[----:B------:R-:W-:-:S05]  /*55c0*/  IMAD R36, R36, 0x4, R29 ;  /* 0x0000000424247824 */ /* 0x000fca00078e021d */
[----:B------:R0:W1:Y:S02]  /*55d0*/  ATOMS.ADD R55, [R36], R35 ;  /* 0x000000232437738c */ /* 0x0000640000000000 */
.L_x_64:
[----:B------:R-:W-:Y:S05]  /*55e0*/  BSYNC.RECONVERGENT B0 ;  /* 0x0000000000007941 */ /* 0x000fea0003800200 */
.L_x_63:
[----:B------:R-:W-:Y:S01]  /*55f0*/  R2P PR, R26, 0x7f ;  /* 0x0000007f1a007804 */ /* 0x000fe20000000000 */
[----:B01----:R0:W1:Y:S01]  /*5600*/  SHFL.IDX PT, R36, R55, R59, 0x1f ;  /* 0x00001f3b37247589 */ /* 0x00306200000e0000 */
[----:B------:R-:W-:Y:S11]  /*5610*/  BSSY.RECONVERGENT B0, `(.L_x_65) ;  /* 0x0000021000007945 */ /* 0x000ff60003800200 */
[----:B------:R-:W-:-:S02]  /*5620*/  VOTE.ANY R45, PT, P0 ;  /* 0x00000000002d7806 */ /* 0x000fc400000e0100 */
[----:B------:R-:W-:Y:S02]  /*5630*/  VOTE.ANY R66, PT, P1 ;  /* 0x0000000000427806 */ /* 0x000fe400008e0100 */
[----:B------:R-:W-:Y:S02]  /*5640*/  @!P0 LOP3.LUT R45, RZ, R45, RZ, 0x33, !PT ;  /* 0x0000002dff2d8212 */ /* 0x000fe400078e33ff */
[----:B------:R-:W-:Y:S02]  /*5650*/  @!P1 LOP3.LUT R66, RZ, R66, RZ, 0x33, !PT ;  /* 0x00000042ff429212 */ /* 0x000fe400078e33ff */
[----:B------:R-:W-:Y:S02]  /*5660*/  LOP3.LUT P0, RZ, R26, 0x80, RZ, 0xc0, !PT ;  /* 0x000000801aff7812 */ /* 0x000fe4000780c0ff */
        /* <DEDUP_REMOVED lines=19> */
[----:B------:R-:W2:Y:S01]  /*57a0*/  FLO.U32 R53, R45 ;  /* 0x0000002d00357300 */ /* 0x000ea200000e0000 */
[----:B------:R-:W-:-:S07]  /*57b0*/  LOP3.LUT R14, R14, R45, RZ, 0xc0, !PT ;  /* 0x0000002d0e0e7212 */ /* 0x000fce00078ec0ff */
[----:B0-----:R0:W3:Y:S01]  /*57c0*/  POPC R55, R14 ;  /* 0x0000000e00377309 */ /* 0x0010e20000000000 */
[----:B--2---:R-:W-:Y:S01]  /*57d0*/  ISETP.NE.AND P0, PT, R24, R53, PT ;  /* 0x000000351800720c */ /* 0x004fe20003f05270 */
[----:B------:R-:W-:-:S12]  /*57e0*/  IMAD.MOV.U32 R24, RZ, RZ, RZ ;  /* 0x000000ffff187224 */ /* 0x000fd800078e00ff */
[----:B01-3--:R-:W-:Y:S05]  /*57f0*/  @P0 BRA `(.L_x_66) ;  /* 0x0000000000080947 */ /* 0x00bfea0003800000 */
[----:B------:R-:W-:-:S06]  /*5800*/  IMAD R24, R26, 0x4, R29 ;  /* 0x000000041a187824 */ /* 0x000fcc00078e021d */
[----:B------:R0:W1:Y:S02]  /*5810*/  ATOMS.ADD R24, [R24], R55 ;  /* 0x000000371818738c */ /* 0x0000640000000000 */
.L_x_66:
[----:B------:R-:W-:Y:S05]  /*5820*/  BSYNC.RECONVERGENT B0 ;  /* 0x0000000000007941 */ /* 0x000fea0003800200 */
.L_x_65:
[----:B------:R-:W-:Y:S01]  /*5830*/  BAR.SYNC.DEFER_BLOCKING 0x0 ;  /* 0x0000000000007b1d */ /* 0x000fe20000010000 */
[----:B------:R-:W-:Y:S01]  /*5840*/  IMAD.IADD R26, R40, 0x1, R49 ;  /* 0x00000001281a7824 */ /* 0x000fe200078e0231 */
[----:B------:R-:W-:Y:S01]  /*5850*/  ISETP.NE.AND P0, PT, R50, RZ, PT ;  /* 0x000000ff3200720c */ /* 0x000fe20003f05270 */
[----:B------:R-:W-:Y:S02]  /*5860*/  IMAD.IADD R28, R28, 0x1, R39 ;  /* 0x000000011c1c7824 */ /* 0x000fe400078e0227 */
[----:B------:R-:W-:Y:S01]  /*5870*/  IMAD R40, R44, 0x4, R7 ;  /* 0x000000042c287824 */ /* 0x000fe200078e0207 */
[----:B------:R-:W-:Y:S01]  /*5880*/  BSSY B1, `(.L_x_67) ;  /* 0x000005c000017945 */ /* 0x000fe20003800000 */
[----:B------:R-:W-:Y:S01]  /*5890*/  IMAD.IADD R14, R38, 0x1, R43 ;  /* 0x00000001260e7824 */ /* 0x000fe200078e022b */
[----:B-1----:R-:W1:Y:S01]  /*58a0*/  SHFL.IDX PT, R24, R24, R53, 0x1f ;  /* 0x00001f3518187589 */ /* 0x002e6200000e0000 */
[----:B------:R-:W-:Y:S02]  /*58b0*/  IMAD R39, R46, 0x4, R7 ;  /* 0x000000042e277824 */ /* 0x000fe400078e0207 */
[----:B------:R-:W-:-:S02]  /*58c0*/  IMAD.IADD R60, R37, 0x1, R60 ;  /* 0x00000001253c7824 */ /* 0x000fc400078e023c */
[--C-:B------:R-:W-:Y:S02]  /*58d0*/  IMAD R38, R52, 0x4, R7.reuse ;  /* 0x0000000434267824 */ /* 0x100fe400078e0207 */
[----:B------:R-:W-:Y:S02]  /*58e0*/  IMAD.IADD R32, R33, 0x1, R32 ;  /* 0x0000000121207824 */ /* 0x000fe400078e0220 */
[----:B------:R-:W-:Y:S02]  /*58f0*/  IMAD.IADD R44, R35, 0x1, R36 ;  /* 0x00000001232c7824 */ /* 0x000fe400078e0224 */
[--C-:B------:R-:W-:Y:S02]  /*5900*/  IMAD R37, R56, 0x4, R7.reuse ;  /* 0x0000000438257824 */ /* 0x100fe400078e0207 */
[----:B------:R-:W-:Y:S02]  /*5910*/  IMAD.IADD R30, R31, 0x1, R30 ;  /* 0x000000011f1e7824 */ /* 0x000fe400078e021e */
[--C-:B------:R-:W-:Y:S01]  /*5920*/  IMAD R36, R48, 0x4, R7.reuse ;  /* 0x0000000430247824 */ /* 0x100fe200078e0207 */
[----:B------:R2:W-:Y:S01]  /*5930*/  STS [R40+-0x4], R27 ;  /* 0xfffffc1b28007388 */ /* 0x0005e20000000800 */
[----:B------:R-:W-:-:S02]  /*5940*/  IMAD R35, R58, 0x4, R7 ;  /* 0x000000043a237824 */ /* 0x000fc400078e0207 */
[--C-:B------:R-:W-:Y:S01]  /*5950*/  IMAD R34, R34, 0x4, R7.reuse ;  /* 0x0000000422227824 */ /* 0x100fe200078e0207 */
[----:B------:R-:W-:Y:S01]  /*5960*/  STS [R39+-0x4], R22 ;  /* 0xfffffc1627007388 */ /* 0x000fe20000000800 */
[--C-:B------:R-:W-:Y:S02]  /*5970*/  IMAD R33, R32, 0x4, R7.reuse ;  /* 0x0000000420217824 */ /* 0x100fe400078e0207 */
[----:B------:R-:W-:Y:S01]  /*5980*/  IMAD.IADD R64, R47, 0x1, R64 ;  /* 0x000000012f407824 */ /* 0x000fe200078e0240 */
[----:B------:R-:W-:Y:S01]  /*5990*/  STS [R38+-0x4], R21 ;  /* 0xfffffc1526007388 */ /* 0x000fe20000000800 */
[--C-:B------:R-:W-:Y:S02]  /*59a0*/  IMAD R32, R30, 0x4, R7.reuse ;  /* 0x000000041e207824 */ /* 0x100fe400078e0207 */
[----:B------:R-:W-:Y:S01]  /*59b0*/  IMAD.IADD R62, R51, 0x1, R62 ;  /* 0x00000001333e7824 */ /* 0x000fe200078e023e */
[----:B------:R-:W-:Y:S01]  /*59c0*/  STS [R37+-0x4], R18 ;  /* 0xfffffc1225007388 */ /* 0x000fe20000000800 */
[----:B------:R-:W-:-:S02]  /*59d0*/  IMAD R31, R28, 0x4, R7 ;  /* 0x000000041c1f7824 */ /* 0x000fc400078e0207 */
[--C-:B------:R-:W-:Y:S01]  /*59e0*/  IMAD R30, R14, 0x4, R7.reuse ;  /* 0x000000040e1e7824 */ /* 0x100fe200078e0207 */
[----:B------:R-:W-:Y:S01]  /*59f0*/  STS [R36+-0x4], R23 ;  /* 0xfffffc1724007388 */ /* 0x000fe20000000800 */
[--C-:B------:R-:W-:Y:S02]  /*5a00*/  IMAD R29, R26, 0x4, R7.reuse ;  /* 0x000000041a1d7824 */ /* 0x100fe400078e0207 */
[----:B-1----:R-:W-:Y:S01]  /*5a10*/  IMAD.IADD R24, R55, 0x1, R24 ;  /* 0x0000000137187824 */ /* 0x002fe200078e0218 */
[----:B------:R-:W-:Y:S01]  /*5a20*/  STS [R35+-0x4], R20 ;  /* 0xfffffc1423007388 */ /* 0x000fe20000000800 */
[--C-:B------:R-:W-:Y:S02]  /*5a30*/  IMAD R28, R64, 0x4, R7.reuse ;  /* 0x00000004401c7824 */ /* 0x100fe400078e0207 */
[--C-:B--2---:R-:W-:Y:S01]  /*5a40*/  IMAD R27, R62, 0x4, R7.reuse ;  /* 0x000000043e1b7824 */ /* 0x104fe200078e0207 */
[----:B------:R1:W-:Y:S01]  /*5a50*/  STS [R34+-0x4], R25 ;  /* 0xfffffc1922007388 */ /* 0x0003e20000000800 */
[----:B------:R-:W-:-:S02]  /*5a60*/  IMAD R26, R60, 0x4, R7 ;  /* 0x000000043c1a7824 */ /* 0x000fc400078e0207 */
[--C-:B------:R-:W-:Y:S01]  /*5a70*/  IMAD R24, R24, 0x4, R7.reuse ;  /* 0x0000000418187824 */ /* 0x100fe200078e0207 */
[----:B------:R-:W-:Y:S04]  /*5a80*/  STS [R33+-0x4], R10 ;  /* 0xfffffc0a21007388 */ /* 0x000fe80000000800 */
[----:B------:R-:W-:Y:S01]  /*5a90*/  STS [R32+-0x4], R17 ;  /* 0xfffffc1120007388 */ /* 0x000fe20000000800 */
[----:B-1----:R-:W-:-:S03]  /*5aa0*/  IMAD R25, R44, 0x4, R7 ;  /* 0x000000042c197824 */ /* 0x002fc600078e0207 */
[----:B------:R-:W-:Y:S04]  /*5ab0*/  STS [R31+-0x4], R12 ;  /* 0xfffffc0c1f007388 */ /* 0x000fe80000000800 */
[----:B------:R1:W-:Y:S04]  /*5ac0*/  STS [R30+-0x4], R19 ;  /* 0xfffffc131e007388 */ /* 0x0003e80000000800 */
[----:B------:R2:W-:Y:S04]  /*5ad0*/  STS [R29+-0x4], R16 ;  /* 0xfffffc101d007388 */ /* 0x0005e80000000800 */
[----:B------:R2:W-:Y:S01]  /*5ae0*/  STS [R28+-0x4], R9 ;  /* 0xfffffc091c007388 */ /* 0x0005e20000000800 */
[----:B-1----:R-:W-:-:S03]  /*5af0*/  IMAD R19, R3, 0x8, R7 ;  /* 0x0000000803137824 */ /* 0x002fc600078e0207 */
[----:B------:R2:W-:Y:S04]  /*5b00*/  STS [R27+-0x4], R6 ;  /* 0xfffffc061b007388 */ /* 0x0005e80000000800 */
[----:B------:R2:W-:Y:S04]  /*5b10*/  STS [R26+-0x4], R11 ;  /* 0xfffffc0b1a007388 */ /* 0x0005e80000000800 */
[----:B------:R2:W-:Y:S04]  /*5b20*/  STS [R25+-0x4], R8 ;  /* 0xfffffc0819007388 */ /* 0x0005e80000000800 */
[----:B------:R2:W-:Y:S01]  /*5b30*/  STS [R24+-0x4], R13 ;  /* 0xfffffc0d18007388 */ /* 0x0005e20000000800 */
[----:B------:R-:W-:Y:S05]  /*5b40*/  @P0 BRA `(.L_x_68) ;  /* 0x0000000000bc0947 */ /* 0x000fea0003800000 */
[----:B------:R-:W1:Y:S02]  /*5b50*/  LDCU.64 UR8, c[0x0][0x398] ;  /* 0x00007300ff0877ac */ /* 0x000e640008000a00 */
[----:B-1----:R-:W-:-:S04]  /*5b60*/  LEA R10, P0, R3, UR8, 0x3 ;  /* 0x00000008030a7c11 */ /* 0x002fc8000f8018ff */
[----:B--2---:R-:W-:-:S05]  /*5b70*/  LEA.HI.X R11, R3, UR9, RZ, 0x3, P0 ;  /* 0x00000009030b7c11 */ /* 0x004fca00080f1cff */
[----:B------:R-:W2:Y:S01]  /*5b80*/  LDG.E.64 R8, desc[UR6][R10.64] ;  /* 0x000000060a087981 */ /* 0x000ea2000c1e1b00 */
[----:B------:R-:W-:Y:S02]  /*5b90*/  SHF.R.S32.HI R13, RZ, 0x1f, R15 ;  /* 0x0000001fff0d7819 */ /* 0x000fe4000001140f */
[----:B--2---:R-:W-:-:S05]  /*5ba0*/  IADD3 R8, P0, PT, -R15, R8, RZ ;  /* 0x000000080f087210 */ /* 0x004fca0007f1e1ff */
[----:B------:R-:W-:Y:S01]  /*5bb0*/  IMAD.X R9, R9, 0x1, ~R13, P0 ;  /* 0x0000000109097824 */ /* 0x000fe200000e0e0d */
[----:B------:R-:W-:Y:S01]  /*5bc0*/  ISETP.GE.AND P0, PT, R42, 0x1, PT ;  /* 0x000000012a00780c */ /* 0x000fe20003f06270 */
[----:B------:R-:W-:-:S03]  /*5bd0*/  IMAD.MOV.U32 R13, RZ, RZ, R0 ;  /* 0x000000ffff0d7224 */ /* 0x000fc600078e0000 */
[----:B------:R1:W-:Y:S09]  /*5be0*/  STS.64 [R19+0x6600], R8 ;  /* 0x0066000813007388 */ /* 0x0003f20000000a00 */
[----:B------:R-:W-:Y:S05]  /*5bf0*/  @!P0 BRA `(.L_x_69) ;  /* 0x00000000006c8947 */ /* 0x000fea0003800000 */
[----:B------:R-:W-:Y:S01]  /*5c00*/  BSSY B0, `(.L_x_70) ;  /* 0x0000019000007945 */ /* 0x000fe20003800000 */
[----:B------:R-:W-:Y:S02]  /*5c10*/  IMAD.MOV.U32 R6, RZ, RZ, -0x1 ;  /* 0xffffffffff067424 */ /* 0x000fe400078e00ff */
[----:B------:R-:W-:Y:S02]  /*5c20*/  IMAD.MOV.U32 R10, RZ, RZ, R42 ;  /* 0x000000ffff0a7224 */ /* 0x000fe400078e002a */
[----:B------:R-:W-:-:S07]  /*5c30*/  IMAD.MOV.U32 R13, RZ, RZ, R0 ;  /* 0x000000ffff0d7224 */ /* 0x000fce00078e0000 */
.L_x_74:
[----:B-1----:R-:W1:Y:S01]  /*5c40*/  LDC.64 R8, c[0x0][0x380] ;  /* 0x0000e000ff087b82 */ /* 0x002e620000000a00 */
[----:B------:R-:W-:Y:S01]  /*5c50*/  VIADD R17, R10, 0xffffffff ;  /* 0xffffffff0a117836 */ /* 0x000fe20000000000 */
[----:B------:R-:W-:Y:S03]  /*5c60*/  BSSY B2, `(.L_x_71) ;  /* 0x0000008000027945 */ /* 0x000fe60003800000 */
[----:B------:R-:W-:-:S04]  /*5c70*/  IMAD R11, R17, 0x100, R3 ;  /* 0x00000100110b7824 */ /* 0x000fc800078e0203 */
[----:B-1----:R-:W-:-:S07]  /*5c80*/  IMAD.WIDE R8, R11, 0x4, R8 ;  /* 0x000000040b087825 */ /* 0x002fce00078e0208 */
.L_x_72:
[----:B------:R-:W-:Y:S05]  /*5c90*/  YIELD ;  /* 0x0000000000007946 */ /* 0x000fea0003800000 */
[----:B------:R1:W-:Y:S06]  /*5ca0*/  MEMBAR.SC.CTA ;  /* 0x0000000000007992 */ /* 0x0003ec0000000000 */
[----:B-1----:R-:W2:Y:S02]  /*5cb0*/  LDG.E.STRONG.SYS R11, desc[UR6][R8.64] ;  /* 0x00000006080b7981 */ /* 0x002ea4000c1f5900 */
[----:B--2---:R-:W-:-:S13]  /*5cc0*/  ISETP.NE.AND P0, PT, R11, RZ, PT ;  /* 0x000000ff0b00720c */ /* 0x004fda0003f05270 */
[----:B------:R-:W-:Y:S05]  /*5cd0*/  @!P0 BRA `(.L_x_72) ;  /* 0xfffffffc00ec8947 */ /* 0x000fea000383ffff */
[----:B------:R-:W-:Y:S05]  /*5ce0*/  BSYNC B2 ;  /* 0x0000000000027941 */ /* 0x000fea0003800000 */
.L_x_71:
[----:B------:R-:W-:Y:S01]  /*5cf0*/  BSSY.RECONVERGENT B2, `(.L_x_73) ;  /* 0x0000006000027945 */ /* 0x000fe20003800200 */
[C---:B------:R-:W-:Y:S02]  /*5d00*/  ISETP.GT.AND P0, PT, R11.reuse, -0x1, PT ;  /* 0xffffffff0b00780c */ /* 0x040fe40003f04270 */
[----:B------:R-:W-:Y:S01]  /*5d10*/  LOP3.LUT R8, R11, 0x3fffffff, RZ, 0xc0, !PT ;  /* 0x3fffffff0b087812 */ /* 0x000fe200078ec0ff */
[----:B------:R-:W-:Y:S05]  /*5d20*/  WARPSYNC.EXCLUSIVE R6 ;  /* 0x0000000006007348 */ /* 0x000fea0003a00000 */
[----:B------:R-:W-:-:S05]  /*5d30*/  IMAD.IADD R13, R8, 0x1, R13 ;  /* 0x00000001080d7824 */ /* 0x000fca00078e020d */
[----:B------:R-:W-:-:S07]  /*5d40*/  VOTE.ANY R6, PT, P0 ;  /* 0x0000000000067806 */ /* 0x000fce00000e0100 */
[----:B------:R-:W-:Y:S05]  /*5d50*/  BSYNC.RECONVERGENT B2 ;  /* 0x0000000000027941 */ /* 0x000fea0003800200 */
.L_x_73:
[----:B------:R-:W-:Y:S01]  /*5d60*/  ISETP.GT.U32.AND P1, PT, R10, 0x1, PT ;  /* 0x000000010a00780c */ /* 0x000fe20003f24070 */
[----:B------:R-:W-:-:S12]  /*5d70*/  IMAD.MOV.U32 R10, RZ, RZ, R17 ;  /* 0x000000ffff0a7224 */ /* 0x000fd800078e0011 */
[----:B------:R-:W-:Y:S05]  /*5d80*/  @P0 BRA P1, `(.L_x_74) ;  /* 0xfffffffc00ac0947 */ /* 0x000fea000083ffff */
[----:B------:R-:W-:Y:S05]  /*5d90*/  BSYNC B0 ;  /* 0x0000000000007941 */ /* 0x000fea0003800000 */
.L_x_70:
[----:B------:R2:W3:Y:S02]  /*5da0*/  LDS.64 R8, [R19+0x6600] ;  /* 0x0066000013087984 */ /* 0x0004e40000000a00 */
.L_x_69:
[----:B------:R-:W4:Y:S01]  /*5db0*/  LDC.64 R10, c[0x0][0x380] ;  /* 0x0000e000ff0a7b82 */ /* 0x000f220000000a00 */
[C---:B------:R-:W-:Y:S01]  /*5dc0*/  IMAD.IADD R17, R13.reuse, 0x1, -R0 ;  /* 0x000000010d117824 */ /* 0x040fe200078e0a00 */
[----:B------:R-:W-:Y:S01]  /*5dd0*/  LOP3.LUT R13, R13, 0x80000000, RZ, 0xfc, !PT ;  /* 0x800000000d0d7812 */ /* 0x000fe200078efcff */
[----:B------:R-:W-:-:S03]  /*5de0*/  IMAD R21, R42, 0x100, R3 ;  /* 0x000001002a157824 */ /* 0x000fc600078e0203 */
[----:B-1-3--:R-:W-:-:S04]  /*5df0*/  IADD3 R8, P0, PT, R17, R8, RZ ;  /* 0x0000000811087210 */ /* 0x00afc80007f1e0ff */
[----:B------:R-:W-:-:S05]  /*5e00*/  LEA.HI.X.SX32 R9, R17, R9, 0x1, P0 ;  /* 0x0000000911097211 */ /* 0x000fca00000f0eff */
[----:B------:R1:W-:Y:S01]  /*5e10*/  STS.64 [R19+0x6600], R8 ;  /* 0x0066000813007388 */ /* 0x0003e20000000a00 */
[----:B----4-:R-:W-:-:S05]  /*5e20*/  IMAD.WIDE R10, R21, 0x4, R10 ;  /* 0x00000004150a7825 */ /* 0x010fca00078e020a */
[----:B------:R1:W-:Y:S02]  /*5e30*/  STG.E.STRONG.SYS desc[UR6][R10.64], R13 ;  /* 0x0000000d0a007986 */ /* 0x0003e4000c115906 */
.L_x_68:
[----:B------:R-:W-:Y:S05]  /*5e40*/  BSYNC B1 ;  /* 0x0000000000017941 */ /* 0x000fea0003800000 */
.L_x_67:
[----:B------:R-:W3:Y:S01]  /*5e50*/  LDC R23, c[0x0][0x3c0] ;  /* 0x0000f000ff177b82 */ /* 0x000ee20000000800 */
[----:B--2---:R-:W-:-:S07]  /*5e60*/  VIADD R6, R54, 0x1980 ;  /* 0x0000198036067836 */ /* 0x004fce0000000000 */
[----:B-1----:R-:W1:Y:S01]  /*5e70*/  LDC.64 R10, c[0x0][0x390] ;  /* 0x0000e400ff0a7b82 */ /* 0x002e620000000a00 */
[----:B---3--:R-:W-:Y:S02]  /*5e80*/  ISETP.GE.AND P0, PT, R6, R23, PT ;  /* 0x000000170600720c */ /* 0x008fe40003f06270 */
[----:B-1----:R-:W-:-:S04]  /*5e90*/  ISETP.EQ.U32.AND P1, PT, R10, RZ, PT ;  /* 0x000000ff0a00720c */ /* 0x002fc80003f22070 */
[----:B------:R-:W-:-:S04]  /*5ea0*/  ISETP.EQ.OR.EX P0, PT, R11, RZ, !P0, P1 ;  /* 0x000000ff0b00720c */ /* 0x000fc80004702710 */
[----:B------:R-:W-:-:S13]  /*5eb0*/  ISETP.GT.U32.OR P0, PT, R3, 0xff, P0 ;  /* 0x000000ff0300780c */ /* 0x000fda0000704470 */
[----:B------:R-:W-:Y:S05]  /*5ec0*/  @P0 BRA `(.L_x_75) ;  /* 0x0000000000200947 */ /* 0x000fea0003800000 */
[----:B------:R-:W1:Y:S01]  /*5ed0*/  LDS.64 R8, [R19+0x6600] ;  /* 0x0066000013087984 */ /* 0x000e620000000a00 */
[C---:B------:R-:W-:Y:S02]  /*5ee0*/  LEA R10, P2, R3.reuse, R10, 0x3 ;  /* 0x0000000a030a7211 */ /* 0x040fe400078418ff */
[--C-:B------:R-:W-:Y:S02]  /*5ef0*/  SHF.R.S32.HI R13, RZ, 0x1f, R0.reuse ;  /* 0x0000001fff0d7819 */ /* 0x100fe40000011400 */
[----:B------:R-:W-:Y:S02]  /*5f00*/  LEA.HI.X R11, R3, R11, RZ, 0x3, P2 ;  /* 0x0000000b030b7211 */ /* 0x000fe400010f1cff */
[----:B-1----:R-:W-:Y:S02]  /*5f10*/  IADD3 R8, P0, P1, R8, R15, R0 ;  /* 0x0000000f08087210 */ /* 0x002fe4000791e000 */
[----:B------:R-:W-:-:S04]  /*5f20*/  SHF.R.S32.HI R15, RZ, 0x1f, R15 ;  /* 0x0000001fff0f7819 */ /* 0x000fc8000001140f */
[----:B------:R-:W-:-:S05]  /*5f30*/  IADD3.X R9, PT, PT, R9, R15, R13, P0, P1 ;  /* 0x0000000f09097210 */ /* 0x000fca00007e240d */
[----:B------:R1:W-:Y:S02]  /*5f40*/  STG.E.64 desc[UR6][R10.64], R8 ;  /* 0x000000080a007986 */ /* 0x0003e4000c101b06 */
.L_x_75:
[----:B------:R-:W-:Y:S01]  /*5f50*/  ISETP.GT.AND P0, PT, R6, R23, PT ;  /* 0x000000170600720c */ /* 0x000fe20003f04270 */
[----:B------:R-:W-:Y:S05]  /*5f60*/  WARPSYNC.ALL ;  /* 0x0000000000007948 */ /* 0x000fea0003800000 */
[----:B------:R-:W-:Y:S01]  /*5f70*/  BAR.SYNC.DEFER_BLOCKING 0x0 ;  /* 0x0000000000007b1d */ /* 0x000fe20000010000 */
[----:B------:R-:W-:-:S06]  /*5f80*/  IMAD R22, R3, 0x4, R7 ;  /* 0x0000000403167824 */ /* 0x000fcc00078e0207 */
[----:B------:R-:W-:Y:S05]  /*5f90*/  @P0 BRA `(.L_x_76) ;  /* 0x0000000c003c0947 */ /* 0x000fea0003800000 */
[----:B------:R-:W2:Y:S01]  /*5fa0*/  LDS R0, [R22] ;  /* 0x0000000016007984 */ /* 0x000ea20000000800 */
[----:B------:R-:W2:Y:S01]  /*5fb0*/  LDCU UR5, c[0x0][0x3c4] ;  /* 0x00007880ff0577ac */ /* 0x000ea20008000800 */
[----:B------:R-:W3:Y:S01]  /*5fc0*/  LDCU.64 UR8, c[0x0][0x3a0] ;  /* 0x00007400ff0877ac */ /* 0x000ee20008000a00 */
[----:B--2---:R-:W-:Y:S02]  /*5fd0*/  SHF.R.U32.HI R6, RZ, UR5, R0 ;  /* 0x00000005ff067c19 */ /* 0x004fe40008011600 */
[----:B------:R-:W-:Y:S02]  /*5fe0*/  LOP3.LUT R15, R0, 0x7fffffff, RZ, 0x3c, !PT ;  /* 0x7fffffff000f7812 */ /* 0x000fe400078e3cff */
[----:B------:R-:W-:-:S05]  /*5ff0*/  LOP3.LUT R6, R6, UR4, RZ, 0x30, !PT ;  /* 0x0000000406067c12 */ /* 0x000fca000f8e30ff */
[----:B-1----:R-:W-:-:S06]  /*6000*/  IMAD R8, R6, 0x8, R7 ;  /* 0x0000000806087824 */ /* 0x002fcc00078e0207 */
[----:B------:R-:W1:Y:S02]  /*6010*/  LDS.64 R8, [R8+0x6600] ;  /* 0x0066000008087984 */ /* 0x000e640000000a00 */
[----:B-1----:R-:W-:-:S05]  /*6020*/  IADD3 R6, P1, PT, R8, R3, RZ ;  /* 0x0000000308067210 */ /* 0x002fca0007f3e0ff */
[----:B------:R-:W-:Y:S01]  /*6030*/  IMAD.X R9, RZ, RZ, R9, P1 ;  /* 0x000000ffff097224 */ /* 0x000fe200008e0609 */
[----:B---3--:R-:W-:-:S04]  /*6040*/  LEA R10, P1, R6, UR8, 0x2 ;  /* 0x00000008060a7c11 */ /* 0x008fc8000f8210ff */
[----:B------:R-:W-:-:S05]  /*6050*/  LEA.HI.X R11, R6, UR9, R9, 0x2, P1 ;  /* 0x00000009060b7c11 */ /* 0x000fca00088f1409 */
[----:B------:R-:W-:Y:S01]  /*6060*/  STG.E desc[UR6][R10.64], R15 ;  /* 0x0000000f0a007986 */ /* 0x000fe2000c101906 */
[----:B------:R-:W-:-:S03]  /*6070*/  NOP ;  /* 0x0000000000007918 */ /* 0x000fc60000000000 */
[----:B------:R-:W1:Y:S02]  /*6080*/  LDS R0, [R22+0x600] ;  /* 0x0006000016007984 */ /* 0x000e640000000800 */
[----:B-1----:R-:W-:Y:S02]  /*6090*/  SHF.R.U32.HI R6, RZ, UR5, R0 ;  /* 0x00000005ff067c19 */ /* 0x002fe40008011600 */
[----:B------:R-:W-:Y:S02]  /*60a0*/  LOP3.LUT R15, R0, 0x7fffffff, RZ, 0x3c, !PT ;  /* 0x7fffffff000f7812 */ /* 0x000fe400078e3cff */
[----:B------:R-:W-:-:S05]  /*60b0*/  LOP3.LUT R6, R6, UR4, RZ, 0x30, !PT ;  /* 0x0000000406067c12 */ /* 0x000fca000f8e30ff */
[----:B------:R-:W-:-:S06]  /*60c0*/  IMAD R8, R6, 0x8, R7 ;  /* 0x0000000806087824 */ /* 0x000fcc00078e0207 */
[----:B------:R-:W1:Y:S02]  /*60d0*/  LDS.64 R8, [R8+0x6600] ;  /* 0x0066000008087984 */ /* 0x000e640000000a00 */
[----:B-1----:R-:W-:-:S05]  /*60e0*/  IADD3 R6, P1, PT, R8, R3, RZ ;  /* 0x0000000308067210 */ /* 0x002fca0007f3e0ff */
[----:B------:R-:W-:Y:S01]  /*60f0*/  IMAD.X R9, RZ, RZ, R9, P1 ;  /* 0x000000ffff097224 */ /* 0x000fe200008e0609 */
[----:B------:R-:W-:-:S04]  /*6100*/  LEA R12, P1, R6, UR8, 0x2 ;  /* 0x00000008060c7c11 */ /* 0x000fc8000f8210ff */
        /* <DEDUP_REMOVED lines=163> */
[----:B------:R-:W-:-:S05]  /*6b40*/  IMAD R12, R6, 0x8, R7 ;  /* 0x00000008060c7824 */ /* 0x000fca00078e0207 */
        /* <DEDUP_REMOVED lines=17> */
[----:B------:R1:W-:Y:S01]  /*6c60*/  STG.E desc[UR6][R6.64+0x6000], R9 ;  /* 0x0060000906007986 */ /* 0x0003e2000c101906 */
[----:B------:R-:W-:Y:S01]  /*6c70*/  NOP ;  /* 0x0000000000007918 */ /* 0x000fe20000000000 */
[----:B------:R-:W-:Y:S05]  /*6c80*/  BRA `(.L_x_77) ;  /* 0x00000014000c7947 */ /* 0x000fea0003800000 */
.L_x_76:
[----:B-1----:R-:W-:Y:S01]  /*6c90*/  IMAD R9, R42, -0x1980, R23 ;  /* 0xffffe6802a097824 */ /* 0x002fe200078e0217 */
[----:B------:R-:W-:Y:S01]  /*6ca0*/  BSSY.RECONVERGENT B0, `(.L_x_78) ;  /* 0x000001b000007945 */ /* 0x000fe20003800200 */
[C---:B------:R-:W-:Y:S02]  /*6cb0*/  VIADD R0, R3.reuse, 0x180 ;  /* 0x0000018003007836 */ /* 0x040fe40000000000 */
[C---:B------:R-:W-:Y:S01]  /*6cc0*/  VIADD R6, R3.reuse, 0x300 ;  /* 0x0000030003067836 */ /* 0x040fe20000000000 */
[CC--:B------:R-:W-:Y:S01]  /*6cd0*/  ISETP.GE.AND P1, PT, R3.reuse, R9.reuse, PT ;  /* 0x000000090300720c */ /* 0x0c0fe20003f26270 */
[C---:B------:R-:W-:Y:S01]  /*6ce0*/  VIADD R8, R3.reuse, 0x480 ;  /* 0x0000048003087836 */ /* 0x040fe20000000000 */
[-C--:B------:R-:W-:Y:S01]  /*6cf0*/  ISETP.GE.AND P2, PT, R0, R9.reuse, PT ;  /* 0x000000090000720c */ /* 0x080fe20003f46270 */
[C---:B------:R-:W-:Y:S01]  /*6d00*/  VIADD R0, R3.reuse, 0x600 ;  /* 0x0000060003007836 */ /* 0x040fe20000000000 */
[-C--:B------:R-:W-:Y:S01]  /*6d10*/  ISETP.GE.AND P3, PT, R6, R9.reuse, PT ;  /* 0x000000090600720c */ /* 0x080fe20003f66270 */
[C---:B------:R-:W-:Y:S01]  /*6d20*/  VIADD R6, R3.reuse, 0x780 ;  /* 0x0000078003067836 */ /* 0x040fe20000000000 */
[-C--:B------:R-:W-:Y:S01]  /*6d30*/  ISETP.GE.AND P4, PT, R8, R9.reuse, PT ;  /* 0x000000090800720c */ /* 0x080fe20003f86270 */
[----:B------:R-:W-:Y:S01]  /*6d40*/  VIADD R8, R3, 0x900 ;  /* 0x0000090003087836 */ /* 0x000fe20000000000 */
[----:B------:R-:W-:-:S02]  /*6d50*/  ISETP.GE.AND P5, PT, R0, R9, PT ;  /* 0x000000090000720c */ /* 0x000fc40003fa6270 */
[----:B------:R-:W-:-:S03]  /*6d60*/  ISETP.GE.AND P6, PT, R6, R9, PT ;  /* 0x000000090600720c */ /* 0x000fc60003fc6270 */
[----:B------:R-:W-:Y:S10]  /*6d70*/  @P1 BRA `(.L_x_79) ;  /* 0x0000000000341947 */ /* 0x000ff40003800000 */
[----:B------:R-:W1:Y:S01]  /*6d80*/  LDS R0, [R22] ;  /* 0x0000000016007984 */ /* 0x000e620000000800 */
[----:B------:R-:W1:Y:S01]  /*6d90*/  LDCU UR5, c[0x0][0x3c4] ;  /* 0x00007880ff0577ac */ /* 0x000e620008000800 */
[----:B------:R-:W2:Y:S01]  /*6da0*/  LDCU.64 UR8, c[0x0][0x3a0] ;  /* 0x00007400ff0877ac */ /* 0x000ea20008000a00 */
[----:B-1----:R-:W-:Y:S02]  /*6db0*/  SHF.R.U32.HI R6, RZ, UR5, R0 ;  /* 0x00000005ff067c19 */ /* 0x002fe40008011600 */
[----:B------:R-:W-:Y:S02]  /*6dc0*/  LOP3.LUT R13, R0, 0x7fffffff, RZ, 0x3c, !PT ;  /* 0x7fffffff000d7812 */ /* 0x000fe400078e3cff */
[----:B------:R-:W-:-:S05]  /*6dd0*/  LOP3.LUT R6, R6, UR4, RZ, 0x30, !PT ;  /* 0x0000000406067c12 */ /* 0x000fca000f8e30ff */
[----:B------:R-:W-:-:S05]  /*6de0*/  IMAD R6, R6, 0x8, R7 ;  /* 0x0000000806067824 */ /* 0x000fca00078e0207 */
[----:B------:R-:W1:Y:S02]  /*6df0*/  LDS.64 R10, [R6+0x6600] ;  /* 0x00660000060a7984 */ /* 0x000e640000000a00 */
[----:B-1----:R-:W-:-:S05]  /*6e00*/  IADD3 R12, P1, PT, R10, R3, RZ ;  /* 0x000000030a0c7210 */ /* 0x002fca0007f3e0ff */
[----:B------:R-:W-:Y:S01]  /*6e10*/  IMAD.X R11, RZ, RZ, R11, P1 ;  /* 0x000000ffff0b7224 */ /* 0x000fe200008e060b */
[----:B--2---:R-:W-:-:S04]  /*6e20*/  LEA R10, P1, R12, UR8, 0x2 ;  /* 0x000000080c0a7c11 */ /* 0x004fc8000f8210ff */
[----:B------:R-:W-:-:S05]  /*6e30*/  LEA.HI.X R11, R12, UR9, R11, 0x2, P1 ;  /* 0x000000090c0b7c11 */ /* 0x000fca00088f140b */
[----:B------:R1:W-:Y:S04]  /*6e40*/  STG.E desc[UR6][R10.64], R13 ;  /* 0x0000000d0a007986 */ /* 0x0003e8000c101906 */
.L_x_79:
[----:B------:R-:W-:Y:S05]  /*6e50*/  BSYNC.RECONVERGENT B0 ;  /* 0x0000000000007941 */ /* 0x000fea0003800200 */
.L_x_78:
[----:B------:R-:W-:Y:S01]  /*6e60*/  NOP ;  /* 0x0000000000007918 */ /* 0x000fe20000000000 */
[----:B------:R-:W-:Y:S01]  /*6e70*/  BSSY.RECONVERGENT B0, `(.L_x_80) ;  /* 0x0000011000007945 */ /* 0x000fe20003800200 */
[----:B------:R-:W-:Y:S01]  /*6e80*/  ISETP.GE.AND P1, PT, R8, R9, PT ;  /* 0x000000090800720c */ /* 0x000fe20003f26270 */
[----:B------:R-:W-:Y:S02]  /*6e90*/  VIADD R8, R3, 0xa80 ;  /* 0x00000a8003087836 */ /* 0x000fe40000000000 */
[----:B------:R-:W-:Y:S10]  /*6ea0*/  @P2 BRA `(.L_x_81) ;  /* 0x0000000000342947 */ /* 0x000ff40003800000 */
[----:B------:R-:W2:Y:S01]  /*6eb0*/  LDS R0, [R22+0x600] ;  /* 0x0006000016007984 */ /* 0x000ea20000000800 */
[----:B------:R-:W2:Y:S01]  /*6ec0*/  LDCU UR5, c[0x0][0x3c4] ;  /* 0x00007880ff0577ac */ /* 0x000ea20008000800 */
[----:B------:R-:W3:Y:S01]  /*6ed0*/  LDCU.64 UR8, c[0x0][0x3a0] ;  /* 0x00007400ff0877ac */ /* 0x000ee20008000a00 */
[----:B--2---:R-:W-:Y:S02]  /*6ee0*/  SHF.R.U32.HI R6, RZ, UR5, R0 ;  /* 0x00000005ff067c19 */ /* 0x004fe40008011600 */
[----:B-1----:R-:W-:Y:S02]  /*6ef0*/  LOP3.LUT R13, R0, 0x7fffffff, RZ, 0x3c, !PT ;  /* 0x7fffffff000d7812 */ /* 0x002fe400078e3cff */
[----:B------:R-:W-:-:S05]  /*6f00*/  LOP3.LUT R6, R6, UR4, RZ, 0x30, !PT ;  /* 0x0000000406067c12 */ /* 0x000fca000f8e30ff */
[----:B------:R-:W-:-:S05]  /*6f10*/  IMAD R6, R6, 0x8, R7 ;  /* 0x0000000806067824 */ /* 0x000fca00078e0207 */
[----:B------:R-:W1:Y:S02]  /*6f20*/  LDS.64 R10, [R6+0x6600] ;  /* 0x00660000060a7984 */ /* 0x000e640000000a00 */
[----:B-1----:R-:W-:-:S05]  /*6f30*/  IADD3 R12, P2, PT, R10, R3, RZ ;  /* 0x000000030a0c7210 */ /* 0x002fca0007f5e0ff */
[----:B------:R-:W-:Y:S01]  /*6f40*/  IMAD.X R11, RZ, RZ, R11, P2 ;  /* 0x000000ffff0b7224 */ /* 0x000fe200010e060b */
[----:B---3--:R-:W-:-:S04]  /*6f50*/  LEA R10, P2, R12, UR8, 0x2 ;  /* 0x000000080c0a7c11 */ /* 0x008fc8000f8410ff */
[----:B------:R-:W-:-:S05]  /*6f60*/  LEA.HI.X R11, R12, UR9, R11, 0x2, P2 ;  /* 0x000000090c0b7c11 */ /* 0x000fca00090f140b */
[----:B------:R2:W-:Y:S04]  /*6f70*/  STG.E desc[UR6][R10.64+0x600], R13 ;  /* 0x0006000d0a007986 */ /* 0x0005e8000c101906 */
.L_x_81:
[----:B------:R-:W-:Y:S05]  /*6f80*/  BSYNC.RECONVERGENT B0 ;  /* 0x0000000000007941 */ /* 0x000fea0003800200 */
.L_x_80:
[----:B------:R-:W-:Y:S01]  /*6f90*/  NOP ;  /* 0x0000000000007918 */ /* 0x000fe20000000000 */
[----:B------:R-:W-:Y:S01]  /*6fa0*/  BSSY.RECONVERGENT B0, `(.L_x_82) ;  /* 0x0000011000007945 */ /* 0x000fe20003800200 */
[----:B------:R-:W-:Y:S02]  /*6fb0*/  ISETP.GE.AND P2, PT, R8, R9, PT ;  /* 0x000000090800720c */ /* 0x000fe40003f46270 */
[----:B------:R-:W-:Y:S01]  /*6fc0*/  LOP3.LUT R8, R3, 0xc00, RZ, 0xfc, !PT ;  /* 0x00000c0003087812 */ /* 0x000fe200078efcff */
[----:B------:R-:W-:Y:S10]  /*6fd0*/  @P3 BRA `(.L_x_83) ;  /* 0x0000000000343947 */ /* 0x000ff40003800000 */
[----:B------:R-:W3:Y:S01]  /*6fe0*/  LDS R0, [R22+0xc00] ;  /* 0x000c000016007984 */ /* 0x000ee20000000800 */
[----:B------:R-:W3:Y:S01]  /*6ff0*/  LDCU UR5, c[0x0][0x3c4] ;  /* 0x00007880ff0577ac */ /* 0x000ee20008000800 */
[----:B------:R-:W4:Y:S01]  /*7000*/  LDCU.64 UR8, c[0x0][0x3a0] ;  /* 0x00007400ff0877ac */ /* 0x000f220008000a00 */
[----:B---3--:R-:W-:Y:S02]  /*7010*/  SHF.R.U32.HI R6, RZ, UR5, R0 ;  /* 0x00000005ff067c19 */ /* 0x008fe40008011600 */
[----:B-12---:R-:W-:Y:S02]  /*7020*/  LOP3.LUT R13, R0, 0x7fffffff, RZ, 0x3c, !PT ;  /* 0x7fffffff000d7812 */ /* 0x006fe400078e3cff */
[----:B------:R-:W-:-:S05]  /*7030*/  LOP3.LUT R6, R6, UR4, RZ, 0x30, !PT ;  /* 0x0000000406067c12 */ /* 0x000fca000f8e30ff */
[----:B------:R-:W-:-:S05]  /*7040*/  IMAD R6, R6, 0x8, R7 ;  /* 0x0000000806067824 */ /* 0x000fca00078e0207 */
[----:B------:R-:W1:Y:S02]  /*7050*/  LDS.64 R10, [R6+0x6600] ;  /* 0x00660000060a7984 */ /* 0x000e640000000a00 */
[----:B-1----:R-:W-:-:S05]  /*7060*/  IADD3 R12, P3, PT, R10, R3, RZ ;  /* 0x000000030a0c7210 */ /* 0x002fca0007f7e0ff */
[----:B------:R-:W-:Y:S01]  /*7070*/  IMAD.X R11, RZ, RZ, R11, P3 ;  /* 0x000000ffff0b7224 */ /* 0x000fe200018e060b */
[----:B----4-:R-:W-:-:S04]  /*7080*/  LEA R10, P3, R12, UR8, 0x2 ;  /* 0x000000080c0a7c11 */ /* 0x010fc8000f8610ff */
[----:B------:R-:W-:-:S05]  /*7090*/  LEA.HI.X R11, R12, UR9, R11, 0x2, P3 ;  /* 0x000000090c0b7c11 */ /* 0x000fca00098f140b */
[----:B------:R3:W-:Y:S04]  /*70a0*/  STG.E desc[UR6][R10.64+0xc00], R13 ;  /* 0x000c000d0a007986 */ /* 0x0007e8000c101906 */
.L_x_83:
[----:B------:R-:W-:Y:S05]  /*70b0*/  BSYNC.RECONVERGENT B0 ;  /* 0x0000000000007941 */ /* 0x000fea0003800200 */
.L_x_82:
[----:B------:R-:W-:Y:S01]  /*70c0*/  NOP ;  /* 0x0000000000007918 */ /* 0x000fe20000000000 */
[----:B------:R-:W-:Y:S01]  /*70d0*/  BSSY.RECONVERGENT B0, `(.L_x_84) ;  /* 0x0000011000007945 */ /* 0x000fe20003800200 */
[----:B------:R-:W-:Y:S01]  /*70e0*/  ISETP.GE.AND P3, PT, R8, R9, PT ;  /* 0x000000090800720c */ /* 0x000fe20003f66270 */
[----:B------:R-:W-:Y:S02]  /*70f0*/  VIADD R8, R3, 0xd80 ;  /* 0x00000d8003087836 */ /* 0x000fe40000000000 */
[----:B------:R-:W-:Y:S10]  /*7100*/  @P4 BRA `(.L_x_85) ;  /* 0x0000000000344947 */ /* 0x000ff40003800000 */
[----:B------:R-:W4:Y:S01]  /*7110*/  LDS R0, [R22+0x1200] ;  /* 0x0012000016007984 */ /* 0x000f220000000800 */
[----:B------:R-:W4:Y:S01]  /*7120*/  LDCU UR5, c[0x0][0x3c4] ;  /* 0x00007880ff0577ac */ /* 0x000f220008000800 */
[----:B------:R-:W5:Y:S01]  /*7130*/  LDCU.64 UR8, c[0x0][0x3a0] ;  /* 0x00007400ff0877ac */ /* 0x000f620008000a00 */
[----:B----4-:R-:W-:Y:S02]  /*7140*/  SHF.R.U32.HI R6, RZ, UR5, R0 ;  /* 0x00000005ff067c19 */ /* 0x010fe40008011600 */
[----:B-123--:R-:W-:Y:S02]  /*7150*/  LOP3.LUT R13, R0, 0x7fffffff, RZ, 0x3c, !PT ;  /* 0x7fffffff000d7812 */ /* 0x00efe400078e3cff */
[----:B------:R-:W-:-:S05]  /*7160*/  LOP3.LUT R6, R6, UR4, RZ, 0x30, !PT ;  /* 0x0000000406067c12 */ /* 0x000fca000f8e30ff */
[----:B------:R-:W-:-:S05]  /*7170*/  IMAD R6, R6, 0x8, R7 ;  /* 0x0000000806067824 */ /* 0x000fca00078e0207 */
[----:B------:R-:W1:Y:S02]  /*7180*/  LDS.64 R10, [R6+0x6600] ;  /* 0x00660000060a7984 */ /* 0x000e640000000a00 */
[----:B-1----:R-:W-:-:S05]  /*7190*/  IADD3 R12, P4, PT, R10, R3, RZ ;  /* 0x000000030a0c7210 */ /* 0x002fca0007f9e0ff */
[----:B------:R-:W-:Y:S01]  /*71a0*/  IMAD.X R11, RZ, RZ, R11, P4 ;  /* 0x000000ffff0b7224 */ /* 0x000fe200020e060b */
[----:B-----5:R-:W-:-:S04]  /*71b0*/  LEA R10, P4, R12, UR8, 0x2 ;  /* 0x000000080c0a7c11 */ /* 0x020fc8000f8810ff */
[----:B------:R-:W-:-:S05]  /*71c0*/  LEA.HI.X R11, R12, UR9, R11, 0x2, P4 ;  /* 0x000000090c0b7c11 */ /* 0x000fca000a0f140b */
[----:B------:R4:W-:Y:S04]  /*71d0*/  STG.E desc[UR6][R10.64+0x1200], R13 ;  /* 0x0012000d0a007986 */ /* 0x0009e8000c101906 */
.L_x_85:
[----:B------:R-:W-:Y:S05]  /*71e0*/  BSYNC.RECONVERGENT B0 ;  /* 0x0000000000007941 */ /* 0x000fea0003800200 */
.L_x_84:
[----:B------:R-:W-:Y:S01]  /*71f0*/  NOP ;  /* 0x0000000000007918 */ /* 0x000fe20000000000 */
[----:B------:R-:W-:Y:S01]  /*7200*/  BSSY.RECONVERGENT B0, `(.L_x_86) ;  /* 0x0000011000007945 */ /* 0x000fe20003800200 */
[----:B------:R-:W-:Y:S01]  /*7210*/  ISETP.GE.AND P4, PT, R8, R9, PT ;  /* 0x000000090800720c */ /* 0x000fe20003f86270 */
[----:B------:R-:W-:Y:S02]  /*7220*/  VIADD R8, R3, 0xf00 ;  /* 0x00000f0003087836 */ /* 0x000fe40000000000 */
[----:B------:R-:W-:Y:S10]  /*7230*/  @P5 BRA `(.L_x_87) ;  /* 0x0000000000345947 */ /* 0x000ff40003800000 */
[----:B------:R-:W5:Y:S01]  /*7240*/  LDS R0, [R22+0x1800] ;  /* 0x0018000016007984 */ /* 0x000f620000000800 */
[----:B------:R-:W5:Y:S01]  /*7250*/  LDCU UR5, c[0x0][0x3c4] ;  /* 0x00007880ff0577ac */ /* 0x000f620008000800 */
[----:B------:R-:W0:Y:S01]  /*7260*/  LDCU.64 UR8, c[0x0][0x3a0] ;  /* 0x00007400ff0877ac */ /* 0x000e220008000a00 */
[----:B-----5:R-:W-:Y:S02]  /*7270*/  SHF.R.U32.HI R6, RZ, UR5, R0 ;  /* 0x00000005ff067c19 */ /* 0x020fe40008011600 */
[----:B-1234-:R-:W-:Y:S02]  /*7280*/  LOP3.LUT R13, R0, 0x7fffffff, RZ, 0x3c, !PT ;  /* 0x7fffffff000d7812 */ /* 0x01efe400078e3cff */
[----:B------:R-:W-:-:S05]  /*7290*/  LOP3.LUT R6, R6, UR4, RZ, 0x30, !PT ;  /* 0x0000000406067c12 */ /* 0x000fca000f8e30ff */
[----:B------:R-:W-:-:S05]  /*72a0*/  IMAD R6, R6, 0x8, R7 ;  /* 0x0000000806067824 */ /* 0x000fca00078e0207 */
[----:B------:R-:W1:Y:S02]  /*72b0*/  LDS.64 R10, [R6+0x6600] ;  /* 0x00660000060a7984 */ /* 0x000e640000000a00 */
[----:B-1----:R-:W-:-:S05]  /*72c0*/  IADD3 R12, P5, PT, R10, R3, RZ ;  /* 0x000000030a0c7210 */ /* 0x002fca0007fbe0ff */
[----:B------:R-:W-:Y:S01]  /*72d0*/  IMAD.X R11, RZ, RZ, R11, P5 ;  /* 0x000000ffff0b7224 */ /* 0x000fe200028e060b */
[----:B0-----:R-:W-:-:S04]  /*72e0*/  LEA R10, P5, R12, UR8, 0x2 ;  /* 0x000000080c0a7c11 */ /* 0x001fc8000f8a10ff */
[----:B------:R-:W-:-:S05]  /*72f0*/  LEA.HI.X R11, R12, UR9, R11, 0x2, P5 ;  /* 0x000000090c0b7c11 */ /* 0x000fca000a8f140b */
[----:B------:R0:W-:Y:S04]  /*7300*/  STG.E desc[UR6][R10.64+0x1800], R13 ;  /* 0x0018000d0a007986 */ /* 0x0001e8000c101906 */
.L_x_87:
[----:B------:R-:W-:Y:S05]  /*7310*/  BSYNC.RECONVERGENT B0 ;  /* 0x0000000000007941 */ /* 0x000fea0003800200 */
.L_x_86:
        /* <DEDUP_REMOVED lines=9> */
[----:B01234-:R-:W-:Y:S02]  /*73b0*/  LOP3.LUT R13, R0, 0x7fffffff, RZ, 0x3c, !PT ;  /* 0x7fffffff000d7812 */ /* 0x01ffe400078e3cff */
[----:B------:R-:W-:-:S05]  /*73c0*/  LOP3.LUT R6, R6, UR4, RZ, 0x30, !PT ;  /* 0x0000000406067c12 */ /* 0x000fca000f8e30ff */
[----:B------:R-:W-:-:S05]  /*73d0*/  IMAD R6, R6, 0x8, R7 ;  /* 0x0000000806067824 */ /* 0x000fca00078e0207 */
[----:B------:R-:W0:Y:S02]  /*73e0*/  LDS.64 R10, [R6+0x6600] ;  /* 0x00660000060a7984 */ /* 0x000e240000000a00 */
[----:B0-----:R-:W-:-:S05]  /*73f0*/  IADD3 R12, P6, PT, R10, R3, RZ ;  /* 0x000000030a0c7210 */ /* 0x001fca0007fde0ff */
[----:B------:R-:W-:Y:S01]  /*7400*/  IMAD.X R11, RZ, RZ, R11, P6 ;  /* 0x000000ffff0b7224 */ /* 0x000fe200030e060b */
[----:B------:R-:W-:-:S04]  /*7410*/  LEA R10, P6, R12, UR8, 0x2 ;  /* 0x000000080c0a7c11 */ /* 0x000fc8000f8c10ff */
[----:B------:R-:W-:-:S05]  /*7420*/  LEA.HI.X R11, R12, UR9, R11, 0x2, P6 ;  /* 0x000000090c0b7c11 */ /* 0x000fca000b0f140b */
[----:B------:R0:W-:Y:S04]  /*7430*/  STG.E desc[UR6][R10.64+0x1e00], R13 ;  /* 0x001e000d0a007986 */ /* 0x0001e8000c101906 */
.L_x_89:
[----:B------:R-:W-:Y:S05]  /*7440*/  BSYNC.RECONVERGENT B0 ;  /* 0x0000000000007941 */ /* 0x000fea0003800200 */
.L_x_88:
        /* <DEDUP_REMOVED lines=18> */
.L_x_91:
[----:B------:R-:W-:Y:S05]  /*7570*/  BSYNC.RECONVERGENT B0 ;  /* 0x0000000000007941 */ /* 0x000fea0003800200 */
.L_x_90:
        /* <DEDUP_REMOVED lines=18> */
.L_x_93:
[----:B------:R-:W-:Y:S05]  /*76a0*/  BSYNC.RECONVERGENT B0 ;  /* 0x0000000000007941 */ /* 0x000fea0003800200 */
.L_x_92:
        /* <DEDUP_REMOVED lines=18> */
.L_x_95:
[----:B------:R-:W-:Y:S05]  /*77d0*/  BSYNC.RECONVERGENT B0 ;  /* 0x0000000000007941 */ /* 0x000fea0003800200 */
.L_x_94:
        /* <DEDUP_REMOVED lines=18> */
.L_x_97:
[----:B------:R-:W-:Y:S05]  /*7900*/  BSYNC.RECONVERGENT B0 ;  /* 0x0000000000007941 */ /* 0x000fea0003800200 */
.L_x_96:
[----:B------:R-:W-:Y:S01]  /*7910*/  NOP ;  /* 0x0000000000007918 */ /* 0x000fe20000000000 */
[----:B------:R-:W-:Y:S01]  /*7920*/  BSSY.RECONVERGENT B0, `(.L_x_98) ;  /* 0x0000011000007945 */ /* 0x000fe20003800200 */
[----:B------:R-:W-:Y:S02]  /*7930*/  ISETP.GE.AND P4, PT, R8, R9, PT ;  /* 0x000000090800720c */ /* 0x000fe40003f86270 */
[----:B------:R-:W-:Y:S01]  /*7940*/  LOP3.LUT R8, R3, 0x1800, RZ, 0xfc, !PT ;  /* 0x0000180003087812 */ /* 0x000fe200078efcff */
        /* <DEDUP_REMOVED lines=14> */
.L_x_99:
[----:B------:R-:W-:Y:S05]  /*7a30*/  BSYNC.RECONVERGENT B0 ;  /* 0x0000000000007941 */ /* 0x000fea0003800200 */
.L_x_98:
[----:B------:R-:W-:Y:S01]  /*7a40*/  NOP ;  /* 0x0000000000007918 */ /* 0x000fe20000000000 */
[----:B------:R-:W-:Y:S01]  /*7a50*/  BSSY.RECONVERGENT B0, `(.L_x_100) ;  /* 0x0000010000007945 */ /* 0x000fe20003800200 */
[----:B------:R-:W-:-:S03]  /*7a60*/  ISETP.GE.AND P5, PT, R8, R9, PT ;  /* 0x000000090800720c */ /* 0x000fc60003fa6270 */
        /* <DEDUP_REMOVED lines=14> */
.L_x_101:
[----:B------:R-:W-:Y:S05]  /*7b50*/  BSYNC.RECONVERGENT B0 ;  /* 0x0000000000007941 */ /* 0x000fea0003800200 */
.L_x_100:
[----:B------:R-:W-:Y:S01]  /*7b60*/  NOP ;  /* 0x0000000000007918 */ /* 0x000fe20000000000 */
[----:B------:R-:W-:Y:S04]  /*7b70*/  BSSY.RECONVERGENT B0, `(.L_x_102) ;  /* 0x000000f000007945 */ /* 0x000fe80003800200 */
[----:B------:R-:W-:Y:S05]  /*7b80*/  @P1 BRA `(.L_x_103) ;  /* 0x0000000000341947 */ /* 0x000fea0003800000 */
        /* <DEDUP_REMOVED lines=13> */
.L_x_103:
[----:B------:R-:W-:Y:S05]  /*7c60*/  BSYNC.RECONVERGENT B0 ;  /* 0x0000000000007941 */ /* 0x000fea0003800200 */
.L_x_102:
        /* <DEDUP_REMOVED lines=16> */
.L_x_105:
[----:B------:R-:W-:Y:S05]  /*7d70*/  BSYNC.RECONVERGENT B0 ;  /* 0x0000000000007941 */ /* 0x000fea0003800200 */
.L_x_104:
        /* <DEDUP_REMOVED lines=16> */
.L_x_107:
[----:B------:R-:W-:Y:S05]  /*7e80*/  BSYNC.RECONVERGENT B0 ;  /* 0x0000000000007941 */ /* 0x000fea0003800200 */
.L_x_106:
        /* <DEDUP_REMOVED lines=16> */
.L_x_109:
[----:B------:R-:W-:Y:S05]  /*7f90*/  BSYNC.RECONVERGENT B0 ;  /* 0x0000000000007941 */ /* 0x000fea0003800200 */
.L_x_108:
[----:B------:R-:W-:Y:S01]  /*7fa0*/  NOP ;  /* 0x0000000000007918 */ /* 0x000fe20000000000 */
[----:B------:R-:W-:Y:S04]  /*7fb0*/  BSSY.RECONVERGENT B0, `(.L_x_110) ;  /* 0x000000f000007945 */ /* 0x000fe80003800200 */
[----:B------:R-:W-:Y:S05]  /*7fc0*/  @P5 BRA `(.L_x_111) ;  /* 0x0000000000345947 */ /* 0x000fea0003800000 */
[----:B------:R-:W5:Y:S01]  /*7fd0*/  LDS R0, [R22+0x6000] ;  /* 0x0060000016007984 */ /* 0x000f620000000800 */
[----:B------:R-:W5:Y:S01]  /*7fe0*/  LDCU UR5, c[0x0][0x3c4] ;  /* 0x00007880ff0577ac */ /* 0x000f620008000800 */
[----:B------:R-:W1:Y:S01]  /*7ff0*/  LDCU.64 UR8, c[0x0][0x3a0] ;  /* 0x00007400ff0877ac */ /* 0x000e620008000a00 */
[----:B-----5:R-:W-:-:S04]  /*8000*/  SHF.R.U32.HI R6, RZ, UR5, R0 ;  /* 0x00000005ff067c19 */ /* 0x020fc80008011600 */
[----:B------:R-:W-:-:S05]  /*8010*/  LOP3.LUT R6, R6, UR4, RZ, 0x30, !PT ;  /* 0x0000000406067c12 */ /* 0x000fca000f8e30ff */
[----:B0-----:R-:W-:-:S05]  /*8020*/  IMAD R8, R6, 0x8, R7 ;  /* 0x0000000806087824 */ /* 0x001fca00078e0207 */
[----:B------:R-:W0:Y:S02]  /*8030*/  LDS.64 R6, [R8+0x6600] ;  /* 0x0066000008067984 */ /* 0x000e240000000a00 */
[----:B0-----:R-:W-:-:S05]  /*8040*/  IADD3 R9, P1, PT, R6, R3, RZ ;  /* 0x0000000306097210 */ /* 0x001fca0007f3e0ff */
[----:B-1234-:R-:W-:Y:S01]  /*8050*/  IMAD.X R10, RZ, RZ, R7, P1 ;  /* 0x000000ffff0a7224 */ /* 0x01efe200008e0607 */
[----:B------:R-:W-:-:S04]  /*8060*/  LEA R6, P1, R9, UR8, 0x2 ;  /* 0x0000000809067c11 */ /* 0x000fc8000f8210ff */
[----:B------:R-:W-:Y:S02]  /*8070*/  LEA.HI.X R7, R9, UR9, R10, 0x2, P1 ;  /* 0x0000000909077c11 */ /* 0x000fe400088f140a */
[----:B------:R-:W-:-:S05]  /*8080*/  LOP3.LUT R9, R0, 0x7fffffff, RZ, 0x3c, !PT ;  /* 0x7fffffff00097812 */ /* 0x000fca00078e3cff */
[----:B------:R0:W-:Y:S02]  /*8090*/  STG.E desc[UR6][R6.64+0x6000], R9 ;  /* 0x0060000906007986 */ /* 0x0001e4000c101906 */
.L_x_111:
[----:B------:R-:W-:Y:S05]  /*80a0*/  BSYNC.RECONVERGENT B0 ;  /* 0x0000000000007941 */ /* 0x000fea0003800200 */
.L_x_110:
[----:B------:R-:W-:Y:S01]  /*80b0*/  NOP ;  /* 0x0000000000007918 */ /* 0x000fe20000000000 */
.L_x_77:
[----:B------:R-:W5:Y:S01]  /*80c0*/  LDS R0, [R22] ;  /* 0x0000000016007984 */ /* 0x000f620000000800 */
[----:B------:R-:W5:Y:S03]  /*80d0*/  LDCU UR5, c[0x0][0x3c4] ;  /* 0x00007880ff0577ac */ /* 0x000f660008000800 */
[----:B01----:R-:W0:Y:S04]  /*80e0*/  LDS R6, [R22+0x600] ;  /* 0x0006000016067984 */ /* 0x003e280000000800 */
[----:B------:R-:W1:Y:S04]  /*80f0*/  LDS R7, [R22+0xc00] ;  /* 0x000c000016077984 */ /* 0x000e680000000800 */
[----:B------:R-:W1:Y:S04]  /*8100*/  LDS R8, [R22+0x1200] ;  /* 0x0012000016087984 */ /* 0x000e680000000800 */
[----:B------:R-:W1:Y:S04]  /*8110*/  LDS R9, [R22+0x1800] ;  /* 0x0018000016097984 */ /* 0x000e680000000800 */
[----:B--234-:R-:W2:Y:S04]  /*8120*/  LDS R10, [R22+0x1e00] ;  /* 0x001e0000160a7984 */ /* 0x01cea80000000800 */
[----:B------:R-:W3:Y:S04]  /*8130*/  LDS R11, [R22+0x2400] ;  /* 0x00240000160b7984 */ /* 0x000ee80000000800 */
[----:B------:R-:W4:Y:S04]  /*8140*/  LDS R12, [R22+0x2a00] ;  /* 0x002a0000160c7984 */ /* 0x000f280000000800 */
[----:B------:R-:W4:Y:S04]  /*8150*/  LDS R13, [R22+0x3000] ;  /* 0x00300000160d7984 */ /* 0x000f280000000800 */
[----:B------:R-:W4:Y:S04]  /*8160*/  LDS R14, [R22+0x3600] ;  /* 0x00360000160e7984 */ /* 0x000f280000000800 */
[----:B------:R-:W4:Y:S01]  /*8170*/  LDS R15, [R22+0x3c00] ;  /* 0x003c0000160f7984 */ /* 0x000f220000000800 */
[----:B-----5:R-:W-:-:S03]  /*8180*/  SHF.R.U32.HI R0, RZ, UR5, R0 ;  /* 0x00000005ff007c19 */ /* 0x020fc60008011600 */
[----:B------:R-:W5:Y:S01]  /*8190*/  LDS R16, [R22+0x4200] ;  /* 0x0042000016107984 */ /* 0x000f620000000800 */
[----:B0-----:R-:W-:-:S03]  /*81a0*/  SHF.R.U32.HI R6, RZ, UR5, R6 ;  /* 0x00000005ff067c19 */ /* 0x001fc60008011606 */
[----:B------:R-:W0:Y:S01]  /*81b0*/  LDS R17, [R22+0x4800] ;  /* 0x0048000016117984 */ /* 0x000e220000000800 */
[----:B-1----:R-:W-:-:S03]  /*81c0*/  SHF.R.U32.HI R7, RZ, UR5, R7 ;  /* 0x00000005ff077c19 */ /* 0x002fc60008011607 */
[----:B------:R-:W1:Y:S01]  /*81d0*/  LDS R18, [R22+0x4e00] ;  /* 0x004e000016127984 */ /* 0x000e620000000800 */
[----:B------:R-:W-:-:S03]  /*81e0*/  SHF.R.U32.HI R8, RZ, UR5, R8 ;  /* 0x00000005ff087c19 */ /* 0x000fc60008011608 */
[----:B------:R-:W1:Y:S01]  /*81f0*/  LDS R19, [R22+0x5400] ;  /* 0x0054000016137984 */ /* 0x000e620000000800 */
[----:B------:R-:W-:-:S03]  /*8200*/  SHF.R.U32.HI R9, RZ, UR5, R9 ;  /* 0x00000005ff097c19 */ /* 0x000fc60008011609 */
[----:B------:R-:W1:Y:S01]  /*8210*/  LDS R20, [R22+0x5a00] ;  /* 0x005a000016147984 */ /* 0x000e620000000800 */
[----:B--2---:R-:W-:-:S03]  /*8220*/  SHF.R.U32.HI R10, RZ, UR5, R10 ;  /* 0x00000005ff0a7c19 */ /* 0x004fc6000801160a */
[----:B------:R-:W2:Y:S01]  /*8230*/  LDS R21, [R22+0x6000] ;  /* 0x0060000016157984 */ /* 0x000ea20000000800 */
[----:B---3--:R-:W-:Y:S02]  /*8240*/  SHF.R.U32.HI R11, RZ, UR5, R11 ;  /* 0x00000005ff0b7c19 */ /* 0x008fe4000801160b */
[----:B----4-:R-:W-:Y:S02]  /*8250*/  SHF.R.U32.HI R12, RZ, UR5, R12 ;  /* 0x00000005ff0c7c19 */ /* 0x010fe4000801160c */
[----:B------:R-:W-:Y:S02]  /*8260*/  SHF.R.U32.HI R13, RZ, UR5, R13 ;  /* 0x00000005ff0d7c19 */ /* 0x000fe4000801160d */
[----:B------:R-:W-:Y:S02]  /*8270*/  SHF.R.U32.HI R43, RZ, UR5, R14 ;  /* 0x00000005ff2b7c19 */ /* 0x000fe4000801160e */
[----:B------:R-:W-:Y:S02]  /*8280*/  LOP3.LUT R14, R12, UR4, RZ, 0x30, !PT ;  /* 0x000000040c0e7c12 */ /* 0x000fe4000f8e30ff */
[----:B------:R-:W-:-:S02]  /*8290*/  SHF.R.U32.HI R44, RZ, UR5, R15 ;  /* 0x00000005ff2c7c19 */ /* 0x000fc4000801160f */
[----:B------:R-:W-:Y:S02]  /*82a0*/  LOP3.LUT R15, R11, UR4, RZ, 0x30, !PT ;  /* 0x000000040b0f7c12 */ /* 0x000fe4000f8e30ff */
[----:B-----5:R-:W-:Y:S02]  /*82b0*/  SHF.R.U32.HI R45, RZ, UR5, R16 ;  /* 0x00000005ff2d7c19 */ /* 0x020fe40008011610 */
[----:B------:R-:W-:Y:S02]  /*82c0*/  LOP3.LUT R16, R10, UR4, RZ, 0x30, !PT ;  /* 0x000000040a107c12 */ /* 0x000fe4000f8e30ff */
[----:B0-----:R-:W-:Y:S02]  /*82d0*/  SHF.R.U32.HI R46, RZ, UR5, R17 ;  /* 0x00000005ff2e7c19 */ /* 0x001fe40008011611 */
[----:B------:R-:W-:Y:S02]  /*82e0*/  LOP3.LUT R17, R9, UR4, RZ, 0x30, !PT ;  /* 0x0000000409117c12 */ /* 0x000fe4000f8e30ff */
[----:B-1----:R-:W-:-:S02]  /*82f0*/  SHF.R.U32.HI R47, RZ, UR5, R18 ;  /* 0x00000005ff2f7c19 */ /* 0x002fc40008011612 */
[----:B------:R-:W-:Y:S02]  /*8300*/  LOP3.LUT R18, R8, UR4, RZ, 0x30, !PT ;  /* 0x0000000408127c12 */ /* 0x000fe4000f8e30ff */
[----:B------:R-:W-:Y:S02]  /*8310*/  SHF.R.U32.HI R48, RZ, UR5, R19 ;  /* 0x00000005ff307c19 */ /* 0x000fe40008011613 */
[----:B------:R-:W-:Y:S02]  /*8320*/  LOP3.LUT R19, R7, UR4, RZ, 0x30, !PT ;  /* 0x0000000407137c12 */ /* 0x000fe4000f8e30ff */
[----:B------:R-:W-:Y:S02]  /*8330*/  SHF.R.U32.HI R49, RZ, UR5, R20 ;  /* 0x00000005ff317c19 */ /* 0x000fe40008011614 */
[----:B------:R-:W-:Y:S02]  /*8340*/  LOP3.LUT R20, R6, UR4, RZ, 0x30, !PT ;  /* 0x0000000406147c12 */ /* 0x000fe4000f8e30ff */
[----:B--2---:R-:W-:-:S02]  /*8350*/  SHF.R.U32.HI R50, RZ, UR5, R21 ;  /* 0x00000005ff327c19 */ /* 0x004fc40008011615 */
[----:B------:R-:W-:Y:S02]  /*8360*/  LOP3.LUT R21, R0, UR4, RZ, 0x30, !PT ;  /* 0x0000000400157c12 */ /* 0x000fe4000f8e30ff */
[----:B------:R-:W-:Y:S02]  /*8370*/  LOP3.LUT R13, R13, UR4, RZ, 0x30, !PT ;  /* 0x000000040d0d7c12 */ /* 0x000fe4000f8e30ff */
[----:B------:R-:W-:Y:S02]  /*8380*/  LOP3.LUT R12, R43, UR4, RZ, 0x30, !PT ;  /* 0x000000042b0c7c12 */ /* 0x000fe4000f8e30ff */
[----:B------:R-:W-:Y:S02]  /*8390*/  LOP3.LUT R11, R44, UR4, RZ, 0x30, !PT ;  /* 0x000000042c0b7c12 */ /* 0x000fe4000f8e30ff */
[----:B------:R-:W-:Y:S02]  /*83a0*/  LOP3.LUT R10, R45, UR4, RZ, 0x30, !PT ;  /* 0x000000042d0a7c12 */ /* 0x000fe4000f8e30ff */
[----:B------:R-:W-:-:S02]  /*83b0*/  LOP3.LUT R9, R46, UR4, RZ, 0x30, !PT ;  /* 0x000000042e097c12 */ /* 0x000fc4000f8e30ff */
[----:B------:R-:W-:Y:S02]  /*83c0*/  LOP3.LUT R8, R47, UR4, RZ, 0x30, !PT ;  /* 0x000000042f087c12 */ /* 0x000fe4000f8e30ff */
[----:B------:R-:W-:Y:S02]  /*83d0*/  LOP3.LUT R7, R48, UR4, RZ, 0x30, !PT ;  /* 0x0000000430077c12 */ /* 0x000fe4000f8e30ff */
[----:B------:R-:W-:Y:S02]  /*83e0*/  LOP3.LUT R6, R49, UR4, RZ, 0x30, !PT ;  /* 0x0000000431067c12 */ /* 0x000fe4000f8e30ff */
[----:B------:R-:W-:Y:S01]  /*83f0*/  LOP3.LUT R0, R50, UR4, RZ, 0x30, !PT ;  /* 0x0000000432007c12 */ /* 0x000fe2000f8e30ff */
[----:B------:R-:W-:Y:S06]  /*8400*/  @P0 BRA `(.L_x_112) ;  /* 0x0000000000640947 */ /* 0x000fec0003800000 */
[----:B------:R-:W0:Y:S01]  /*8410*/  LDCU.64 UR4, c[0x0][0x3b8] ;  /* 0x00007700ff0477ac */ /* 0x000e220008000a00 */
[----:B------:R-:W-:Y:S01]  /*8420*/  IMAD R5, R42, 0x1980, RZ ;  /* 0x000019802a057824 */ /* 0x000fe200078e02ff */
[----:B------:R-:W-:-:S04]  /*8430*/  LOP3.LUT R2, R41, 0x1f, R3, 0xf8, !PT ;  /* 0x0000001f29027812 */ /* 0x000fc800078ef803 */
[----:B------:R-:W-:-:S04]  /*8440*/  IADD3 R3, P1, PT, R5, R2, RZ ;  /* 0x0000000205037210 */ /* 0x000fc80007f3e0ff */
[----:B------:R-:W-:Y:S02]  /*8450*/  LEA.HI.X.SX32 R4, R5, RZ, 0x1, P1 ;  /* 0x000000ff05047211 */ /* 0x000fe400008f0eff */
[----:B0-----:R-:W-:-:S04]  /*8460*/  LEA R2, P1, R3, UR4, 0x2 ;  /* 0x0000000403027c11 */ /* 0x001fc8000f8210ff */
        /* <DEDUP_REMOVED lines=19> */
.L_x_112:
[----:B------:R-:W-:Y:S01]  /*85a0*/  IMAD.IADD R60, R23, 0x1, -R54 ;  /* 0x00000001173c7824 */ /* 0x000fe200078e0a36 */
[----:B------:R-:W0:Y:S01]  /*85b0*/  LDCU.64 UR4, c[0x0][0x3b8] ;  /* 0x00007700ff0477ac */ /* 0x000e220008000a00 */
[----:B------:R-:W-:-:S03]  /*85c0*/  VIADD R3, R57, 0x20 ;  /* 0x0000002039037836 */ /* 0x000fc60000000000 */
[-C--:B------:R-:W-:Y:S02]  /*85d0*/  ISETP.GE.AND P2, PT, R57, R60.reuse, PT ;  /* 0x0000003c3900720c */ /* 0x080fe40003f46270 */
[----:B------:R-:W-:Y:S01]  /*85e0*/  ISETP.GE.AND P1, PT, R3, R60, PT ;  /* 0x0000003c0300720c */ /* 0x000fe20003f26270 */
[----:B------:R-:W-:-:S05]  /*85f0*/  VIADD R3, R57, 0x40 ;  /* 0x0000004039037836 */ /* 0x000fca0000000000 */
[----:B------:R-:W-:Y:S01]  /*8600*/  ISETP.GE.AND P5, PT, R3, R60, PT ;  /* 0x0000003c0300720c */ /* 0x000fe20003fa6270 */
[----:B------:R-:W-:-:S05]  /*8610*/  VIADD R3, R57, 0x60 ;  /* 0x0000006039037836 */ /* 0x000fca0000000000 */
[----:B------:R-:W-:Y:S01]  /*8620*/  ISETP.GE.AND P4, PT, R3, R60, PT ;  /* 0x0000003c0300720c */ /* 0x000fe20003f86270 */
[----:B------:R-:W-:Y:S01]  /*8630*/  VIADD R3, R57, 0x80 ;  /* 0x0000008039037836 */ /* 0x000fe20000000000 */
[----:B0-----:R-:W-:Y:S01]  /*8640*/  IADD3 R2, P6, PT, R5, UR4, RZ ;  /* 0x0000000405027c10 */ /* 0x001fe2000ffde0ff */
[----:B------:R-:W-:-:S03]  /*8650*/  VIADD R5, R57, 0xa0 ;  /* 0x000000a039057836 */ /* 0x000fc60000000000 */
[-C--:B------:R-:W-:Y:S02]  /*8660*/  ISETP.GE.AND P3, PT, R3, R60.reuse, PT ;  /* 0x0000003c0300720c */ /* 0x080fe40003f66270 */
[----:B------:R-:W-:Y:S02]  /*8670*/  IADD3.X R3, PT, PT, R4, UR5, RZ, P6, !PT ;  /* 0x0000000504037c10 */ /* 0x000fe4000b7fe4ff */
[-C--:B------:R-:W-:Y:S01]  /*8680*/  ISETP.GE.AND P6, PT, R5, R60.reuse, PT ;  /* 0x0000003c0500720c */ /* 0x080fe20003fc6270 */
[----:B------:R-:W-:Y:S02]  /*8690*/  VIADD R5, R57, 0xc0 ;  /* 0x000000c039057836 */ /* 0x000fe40000000000 */
[----:B------:R-:W5:Y:S03]  /*86a0*/  @!P2 LDG.E R41, desc[UR6][R2.64] ;  /* 0x000000060229a981 */ /* 0x000f66000c1e1900 */
[-C--:B------:R-:W-:Y:S01]  /*86b0*/  ISETP.GE.AND P2, PT, R5, R60.reuse, PT ;  /* 0x0000003c0500720c */ /* 0x080fe20003f46270 */
[----:B------:R-:W-:Y:S01]  /*86c0*/  VIADD R5, R57, 0xe0 ;  /* 0x000000e039057836 */ /* 0x000fe20000000000 */
[----:B------:R-:W5:Y:S04]  /*86d0*/  @!P1 LDG.E R44, desc[UR6][R2.64+0x80] ;  /* 0x00008006022c9981 */ /* 0x000f68000c1e1900 */
[----:B------:R-:W-:Y:S01]  /*86e0*/  ISETP.GE.AND P1, PT, R5, R60, PT ;  /* 0x0000003c0500720c */ /* 0x000fe20003f26270 */
[----:B------:R-:W-:Y:S01]  /*86f0*/  VIADD R59, R57, 0x100 ;  /* 0x00000100393b7836 */ /* 0x000fe20000000000 */
[----:B------:R-:W5:Y:S04]  /*8700*/  @!P5 LDG.E R43, desc[UR6][R2.64+0x100] ;  /* 0x00010006022bd981 */ /* 0x000f68000c1e1900 */
[----:B------:R-:W5:Y:S04]  /*8710*/  @!P4 LDG.E R46, desc[UR6][R2.64+0x180] ;  /* 0x00018006022ec981 */ /* 0x000f68000c1e1900 */
[----:B------:R-:W5:Y:S03]  /*8720*/  @!P2 LDG.E R47, desc[UR6][R2.64+0x300] ;  /* 0x00030006022fa981 */ /* 0x000f66000c1e1900 */
[C---:B------:R-:W-:Y:S01]  /*8730*/  @!P1 IADD3 R5, P2, PT, R54.reuse, R57, RZ ;  /* 0x0000003936059210 */ /* 0x040fe20007f5e0ff */
[----:B------:R-:W5:Y:S03]  /*8740*/  @!P3 LDG.E R45, desc[UR6][R2.64+0x200] ;  /* 0x00020006022db981 */ /* 0x000f66000c1e1900 */
[----:B------:R-:W-:Y:S01]  /*8750*/  @!P1 LEA.HI.X.SX32 R62, R54, RZ, 0x1, P2 ;  /* 0x000000ff363e9211 */ /* 0x000fe200010f0eff */
[----:B------:R0:W5:Y:S01]  /*8760*/  @!P6 LDG.E R48, desc[UR6][R2.64+0x280] ;  /* 0x000280060230e981 */ /* 0x000162000c1e1900 */
[----:B------:R-:W-:-:S04]  /*8770*/  @!P1 LEA R4, P2, R5, UR4, 0x2 ;  /* 0x0000000405049c11 */ /* 0x000fc8000f8410ff */
[----:B------:R-:W-:-:S05]  /*8780*/  @!P1 LEA.HI.X R5, R5, UR5, R62, 0x2, P2 ;  /* 0x0000000505059c11 */ /* 0x000fca00090f143e */
[----:B------:R1:W5:Y:S01]  /*8790*/  @!P1 LDG.E R50, desc[UR6][R4.64+0x380] ;  /* 0x0003800604329981 */ /* 0x000362000c1e1900 */
[----:B------:R-:W-:-:S13]  /*87a0*/  ISETP.GE.AND P1, PT, R59, R60, PT ;  /* 0x0000003c3b00720c */ /* 0x000fda0003f26270 */
[----:B------:R-:W-:-:S04]  /*87b0*/  @!P1 IADD3 R59, P2, PT, R54, R57, RZ ;  /* 0x00000039363b9210 */ /* 0x000fc80007f5e0ff */
[----:B------:R-:W-:Y:S02]  /*87c0*/  @!P1 LEA.HI.X.SX32 R62, R54, RZ, 0x1, P2 ;  /* 0x000000ff363e9211 */ /* 0x000fe400010f0eff */
[----:B0-----:R-:W-:-:S04]  /*87d0*/  @!P1 LEA R2, P2, R59, UR4, 0x2 ;  /* 0x000000043b029c11 */ /* 0x001fc8000f8410ff */
[----:B------:R-:W-:Y:S01]  /*87e0*/  @!P1 LEA.HI.X R3, R59, UR5, R62, 0x2, P2 ;  /* 0x000000053b039c11 */ /* 0x000fe200090f143e */
[----:B------:R-:W-:-:S04]  /*87f0*/  VIADD R59, R57, 0x120 ;  /* 0x00000120393b7836 */ /* 0x000fc80000000000 */
[----:B------:R0:W5:Y:S01]  /*8800*/  @!P1 LDG.E R49, desc[UR6][R2.64+0x400] ;  /* 0x0004000602319981 */ /* 0x000162000c1e1900 */
[----:B------:R-:W-:-:S13]  /*8810*/  ISETP.GE.AND P1, PT, R59, R60, PT ;  /* 0x0000003c3b00720c */ /* 0x000fda0003f26270 */
[----:B------:R-:W-:-:S04]  /*8820*/  @!P1 IADD3 R59, P2, PT, R54, R57, RZ ;  /* 0x00000039363b9210 */ /* 0x000fc80007f5e0ff */
[----:B------:R-:W-:Y:S02]  /*8830*/  @!P1 LEA.HI.X.SX32 R62, R54, RZ, 0x1, P2 ;  /* 0x000000ff363e9211 */ /* 0x000fe400010f0eff */
[----:B-1----:R-:W-:-:S04]  /*8840*/  @!P1 LEA R4, P2, R59, UR4, 0x2 ;  /* 0x000000043b049c11 */ /* 0x002fc8000f8410ff */
[----:B------:R-:W-:Y:S01]  /*8850*/  @!P1 LEA.HI.X R5, R59, UR5, R62, 0x2, P2 ;  /* 0x000000053b059c11 */ /* 0x000fe200090f143e */
[----:B------:R-:W-:-:S04]  /*8860*/  VIADD R59, R57, 0x140 ;  /* 0x00000140393b7836 */ /* 0x000fc80000000000 */
        /* <DEDUP_REMOVED lines=9> */
[----:B------:R-:W-:-:S05]  /*8900*/  @!P1 IMAD R62, R42, 0x1980, RZ ;  /* 0x000019802a3e9824 */ /* 0x000fca00078e02ff */
[----:B-1----:R-:W-:-:S04]  /*8910*/  @!P1 IADD3 R5, P2, PT, R62, R57, RZ ;  /* 0x000000393e059210 */ /* 0x002fc80007f5e0ff */
[----:B------:R-:W-:Y:S02]  /*8920*/  @!P1 LEA.HI.X.SX32 R62, R62, RZ, 0x1, P2 ;  /* 0x000000ff3e3e9211 */ /* 0x000fe400010f0eff */
[----:B------:R-:W-:Y:S01]  /*8930*/  @!P1 LEA R4, P2, R5, UR4, 0x2 ;  /* 0x0000000405049c11 */ /* 0x000fe2000f8410ff */
[----:B------:R-:W-:-:S03]  /*8940*/  VIADD R59, R57, 0x180 ;  /* 0x00000180393b7836 */ /* 0x000fc60000000000 */
[----:B------:R-:W-:-:S05]  /*8950*/  @!P1 LEA.HI.X R5, R5, UR5, R62, 0x2, P2 ;  /* 0x0000000505059c11 */ /* 0x000fca00090f143e */
[----:B------:R1:W5:Y:S01]  /*8960*/  @!P1 LDG.E R56, desc[UR6][R4.64+0x580] ;  /* 0x0005800604389981 */ /* 0x000362000c1e1900 */
[----:B------:R-:W-:-:S13]  /*8970*/  ISETP.GE.AND P1, PT, R59, R60, PT ;  /* 0x0000003c3b00720c */ /* 0x000fda0003f26270 */
[----:B0-----:R-:W-:-:S05]  /*8980*/  @!P1 IMAD R2, R42, 0x1980, RZ ;  /* 0x000019802a029824 */ /* 0x001fca00078e02ff */
[----:B------:R-:W-:-:S04]  /*8990*/  @!P1 IADD3 R3, P2, PT, R2, R57, RZ ;  /* 0x0000003902039210 */ /* 0x000fc80007f5e0ff */
[----:B------:R-:W-:Y:S02]  /*89a0*/  @!P1 LEA.HI.X.SX32 R62, R2, RZ, 0x1, P2 ;  /* 0x000000ff023e9211 */ /* 0x000fe400010f0eff */
[----:B------:R-:W-:Y:S01]  /*89b0*/  @!P1 LEA R2, P2, R3, UR4, 0x2 ;  /* 0x0000000403029c11 */ /* 0x000fe2000f8410ff */
[----:B------:R-:W-:-:S03]  /*89c0*/  VIADD R59, R57, 0x1a0 ;  /* 0x000001a0393b7836 */ /* 0x000fc60000000000 */
[----:B------:R-:W-:-:S05]  /*89d0*/  @!P1 LEA.HI.X R3, R3, UR5, R62, 0x2, P2 ;  /* 0x0000000503039c11 */ /* 0x000fca00090f143e */
[----:B------:R0:W5:Y:S01]  /*89e0*/  @!P1 LDG.E R53, desc[UR6][R2.64+0x600] ;  /* 0x0006000602359981 */ /* 0x000162000c1e1900 */
[----:B------:R-:W-:-:S13]  /*89f0*/  ISETP.GE.AND P1, PT, R59, R60, PT ;  /* 0x0000003c3b00720c */ /* 0x000fda0003f26270 */
[----:B-1----:R-:W-:-:S05]  /*8a00*/  @!P1 IMAD R4, R42, 0x1980, RZ ;  /* 0x000019802a049824 */ /* 0x002fca00078e02ff */
[----:B------:R-:W-:-:S04]  /*8a10*/  @!P1 IADD3 R5, P2, PT, R4, R57, RZ ;  /* 0x0000003904059210 */ /* 0x000fc80007f5e0ff */
[----:B------:R-:W-:Y:S02]  /*8a20*/  @!P1 LEA.HI.X.SX32 R62, R4, RZ, 0x1, P2 ;  /* 0x000000ff043e9211 */ /* 0x000fe400010f0eff */
[----:B------:R-:W-:Y:S01]  /*8a30*/  @!P1 LEA R4, P2, R5, UR4, 0x2 ;  /* 0x0000000405049c11 */ /* 0x000fe2000f8410ff */
[----:B------:R-:W-:-:S03]  /*8a40*/  VIADD R59, R57, 0x1c0 ;  /* 0x000001c0393b7836 */ /* 0x000fc60000000000 */
[----:B------:R-:W-:-:S05]  /*8a50*/  @!P1 LEA.HI.X R5, R5, UR5, R62, 0x2, P2 ;  /* 0x0000000505059c11 */ /* 0x000fca00090f143e */
[----:B------:R1:W5:Y:S01]  /*8a60*/  @!P1 LDG.E R54, desc[UR6][R4.64+0x680] ;  /* 0x0006800604369981 */ /* 0x000362000c1e1900 */
[----:B------:R-:W-:Y:S01]  /*8a70*/  ISETP.GE.AND P1, PT, R59, R60, PT ;  /* 0x0000003c3b00720c */ /* 0x000fe20003f26270 */
[----:B------:R-:W-:-:S05]  /*8a80*/  VIADD R59, R57, 0x200 ;  /* 0x00000200393b7836 */ /* 0x000fca0000000000 */
[----:B------:R-:W-:-:S07]  /*8a90*/  ISETP.GE.AND P3, PT, R59, R60, PT ;  /* 0x0000003c3b00720c */ /* 0x000fce0003f66270 */
[----:B0-----:R-:W-:-:S05]  /*8aa0*/  @!P1 IMAD R2, R42, 0x1980, RZ ;  /* 0x000019802a029824 */ /* 0x001fca00078e02ff */
[C---:B------:R-:W-:Y:S01]  /*8ab0*/  @!P1 IADD3 R3, P2, PT, R2.reuse, R57, RZ ;  /* 0x0000003902039210 */ /* 0x040fe20007f5e0ff */
[----:B------:R-:W0:Y:S03]  /*8ac0*/  @!P3 S2R R59, SR_TID.X ;  /* 0x00000000003bb919 */ /* 0x000e260000002100 */
[----:B------:R-:W-:Y:S02]  /*8ad0*/  @!P1 LEA.HI.X.SX32 R62, R2, RZ, 0x1, P2 ;  /* 0x000000ff023e9211 */ /* 0x000fe400010f0eff */
[----:B------:R-:W-:Y:S01]  /*8ae0*/  @!P1 LEA R2, P2, R3, UR4, 0x2 ;  /* 0x0000000403029c11 */ /* 0x000fe2000f8410ff */
[----:B-1----:R-:W-:-:S03]  /*8af0*/  VIADD R5, R57, 0x1e0 ;  /* 0x000001e039057836 */ /* 0x002fc60000000000 */
[----:B------:R-:W-:-:S05]  /*8b00*/  @!P1 LEA.HI.X R3, R3, UR5, R62, 0x2, P2 ;  /* 0x0000000503039c11 */ /* 0x000fca00090f143e */
[----:B------:R0:W5:Y:S01]  /*8b10*/  @!P1 LDG.E R51, desc[UR6][R2.64+0x700] ;  /* 0x0007000602339981 */ /* 0x000162000c1e1900 */
[----:B------:R-:W-:-:S13]  /*8b20*/  ISETP.GE.AND P1, PT, R5, R60, PT ;  /* 0x0000003c0500720c */ /* 0x000fda0003f26270 */
[----:B------:R-:W-:-:S05]  /*8b30*/  @!P1 IMAD R4, R42, 0x1980, RZ ;  /* 0x000019802a049824 */ /* 0x000fca00078e02ff */
[C---:B------:R-:W-:Y:S02]  /*8b40*/  @!P1 IADD3 R5, P2, PT, R4.reuse, R57, RZ ;  /* 0x0000003904059210 */ /* 0x040fe40007f5e0ff */
[----:B0-----:R-:W-:Y:S02]  /*8b50*/  @!P3 LOP3.LUT R2, R59, 0x3e0, RZ, 0xc0, !PT ;  /* 0x000003e03b02b812 */ /* 0x001fe400078ec0ff */
[----:B------:R-:W-:Y:S02]  /*8b60*/  @!P1 LEA.HI.X.SX32 R60, R4, RZ, 0x1, P2 ;  /* 0x000000ff043c9211 */ /* 0x000fe400010f0eff */
[----:B------:R-:W-:Y:S02]  /*8b70*/  @!P1 LEA R4, P2, R5, UR4, 0x2 ;  /* 0x0000000405049c11 */ /* 0x000fe4000f8410ff */
[----:B------:R-:W-:Y:S01]  /*8b80*/  @!P3 LOP3.LUT R59, R59, 0x1f, RZ, 0xc0, !PT ;  /* 0x0000001f3b3bb812 */ /* 0x000fe200078ec0ff */
[----:B------:R-:W-:Y:S01]  /*8b90*/  @!P3 IMAD R3, R42, 0x1980, RZ ;  /* 0x000019802a03b824 */ /* 0x000fe200078e02ff */
[----:B------:R-:W-:-:S03]  /*8ba0*/  @!P1 LEA.HI.X R5, R5, UR5, R60, 0x2, P2 ;  /* 0x0000000505059c11 */ /* 0x000fc600090f143c */
[----:B------:R-:W-:Y:S02]  /*8bb0*/  @!P3 IMAD R2, R2, 0x11, R59 ;  /* 0x000000110202b824 */ /* 0x000fe400078e023b */
[----:B------:R1:W5:Y:S03]  /*8bc0*/  @!P1 LDG.E R58, desc[UR6][R4.64+0x780] ;  /* 0x00078006043a9981 */ /* 0x000366000c1e1900 */
[----:B------:R-:W-:-:S04]  /*8bd0*/  @!P3 IADD3 R59, P1, PT, R3, R2, RZ ;  /* 0x00000002033bb210 */ /* 0x000fc80007f3e0ff */
[----:B------:R-:W-:Y:S02]  /*8be0*/  @!P3 LEA.HI.X.SX32 R60, R3, RZ, 0x1, P1 ;  /* 0x000000ff033cb211 */ /* 0x000fe400008f0eff */
[----:B------:R-:W-:-:S04]  /*8bf0*/  @!P3 LEA R2, P1, R59, UR4, 0x2 ;  /* 0x000000043b02bc11 */ /* 0x000fc8000f8210ff */
[----:B------:R-:W-:-:S05]  /*8c00*/  @!P3 LEA.HI.X R3, R59, UR5, R60, 0x2, P1 ;  /* 0x000000053b03bc11 */ /* 0x000fca00088f143c */
[----:B------:R1:W5:Y:S04]  /*8c10*/  @!P3 LDG.E R57, desc[UR6][R2.64+0x800] ;  /* 0x000800060239b981 */ /* 0x000368000c1e1900 */
.L_x_113:
[----:B------:R-:W-:Y:S08]  /*8c20*/  BAR.SYNC.DEFER_BLOCKING 0x0 ;  /* 0x0000000000007b1d */ /* 0x000ff00000010000 */
[----:B------:R-:W2:Y:S01]  /*8c30*/  S2UR UR5, SR_CgaCtaId ;  /* 0x00000000000579c3 */ /* 0x000ea20000008800 */
[----:B------:R-:W-:Y:S01]  /*8c40*/  UMOV UR4, 0x400 ;  /* 0x0000040000047882 */ /* 0x000fe20000000000 */
[----:B01----:R-:W0:Y:S01]  /*8c50*/  S2R R2, SR_TID.X ;  /* 0x0000000000027919 */ /* 0x003e220000002100 */
[----:B-----5:R1:W-:Y:S04]  /*8c60*/  STS [R40+-0x4], R41 ;  /* 0xfffffc2928007388 */ /* 0x0203e80000000800 */
[----:B------:R1:W-:Y:S01]  /*8c70*/  STS [R39+-0x4], R44 ;  /* 0xfffffc2c27007388 */ /* 0x0003e20000000800 */
[----:B--2---:R-:W-:-:S03]  /*8c80*/  ULEA UR4, UR5, UR4, 0x18 ;  /* 0x0000000405047291 */ /* 0x004fc6000f8ec0ff */
[----:B------:R1:W-:Y:S04]  /*8c90*/  STS [R38+-0x4], R43 ;  /* 0xfffffc2b26007388 */ /* 0x0003e80000000800 */
        /* <DEDUP_REMOVED lines=13> */
[----:B------:R1:W-:Y:S01]  /*8d70*/  STS [R24+-0x4], R57 ;  /* 0xfffffc3918007388 */ /* 0x0003e20000000800 */
[----:B------:R-:W-:Y:S06]  /*8d80*/  BAR.SYNC.DEFER_BLOCKING 0x0 ;  /* 0x0000000000007b1d */ /* 0x000fec0000010000 */
[----:B0-----:R-:W-:Y:S05]  /*8d90*/  @P0 BRA `(.L_x_114) ;  /* 0x00000008006c0947 */ /* 0x001fea0003800000 */
[----:B------:R-:W-:Y:S01]  /*8da0*/  LEA R21, R21, UR4, 0x3 ;  /* 0x0000000415157c11 */ /* 0x000fe2000f8e18ff */
[----:B------:R-:W-:Y:S01]  /*8db0*/  LDS R3, [R22] ;  /* 0x0000000016037984 */ /* 0x000fe20000000800 */
[----:B------:R-:W0:Y:S01]  /*8dc0*/  LDCU.64 UR8, c[0x0][0x3b0] ;  /* 0x00007600ff0877ac */ /* 0x000e220008000a00 */
[----:B-1----:R-:W-:Y:S02]  /*8dd0*/  LEA R26, R20, UR4, 0x3 ;  /* 0x00000004141a7c11 */ /* 0x002fe4000f8e18ff */
[----:B------:R-:W1:Y:S01]  /*8de0*/  LDS.64 R4, [R21+0x6600] ;  /* 0x0066000015047984 */ /* 0x000e620000000a00 */
[----:B------:R-:W-:Y:S02]  /*8df0*/  LEA R19, R19, UR4, 0x3 ;  /* 0x0000000413137c11 */ /* 0x000fe4000f8e18ff */
[----:B------:R-:W-:Y:S02]  /*8e00*/  LEA R17, R17, UR4, 0x3 ;  /* 0x0000000411117c11 */ /* 0x000fe4000f8e18ff */
[----:B------:R-:W-:-:S02]  /*8e10*/  LEA R15, R15, UR4, 0x3 ;  /* 0x000000040f0f7c11 */ /* 0x000fc4000f8e18ff */
[----:B------:R-:W-:Y:S02]  /*8e20*/  LEA R13, R13, UR4, 0x3 ;  /* 0x000000040d0d7c11 */ /* 0x000fe4000f8e18ff */
[----:B------:R-:W-:Y:S02]  /*8e30*/  LEA R11, R11, UR4, 0x3 ;  /* 0x000000040b0b7c11 */ /* 0x000fe4000f8e18ff */
[----:B------:R-:W-:Y:S02]  /*8e40*/  LEA R9, R9, UR4, 0x3 ;  /* 0x0000000409097c11 */ /* 0x000fe4000f8e18ff */
[----:B------:R-:W-:Y:S02]  /*8e50*/  LEA R7, R7, UR4, 0x3 ;  /* 0x0000000407077c11 */ /* 0x000fe4000f8e18ff */
[----:B-1----:R-:W-:-:S05]  /*8e60*/  IADD3 R4, P0, PT, R4, R2, RZ ;  /* 0x0000000204047210 */ /* 0x002fca0007f1e0ff */
[----:B------:R-:W-:Y:S01]  /*8e70*/  IMAD.X R5, RZ, RZ, R5, P0 ;  /* 0x000000ffff057224 */ /* 0x000fe200000e0605 */
[----:B0-----:R-:W-:-:S04]  /*8e80*/  LEA R24, P0, R4, UR8, 0x2 ;  /* 0x0000000804187c11 */ /* 0x001fc8000f8010ff */
[----:B------:R-:W-:-:S05]  /*8e90*/  LEA.HI.X R25, R4, UR9, R5, 0x2, P0 ;  /* 0x0000000904197c11 */ /* 0x000fca00080f1405 */
[----:B------:R-:W-:Y:S01]  /*8ea0*/  STG.E desc[UR6][R24.64], R3 ;  /* 0x0000000318007986 */ /* 0x000fe2000c101906 */
[----:B------:R-:W-:-:S03]  /*8eb0*/  NOP ;  /* 0x0000000000007918 */ /* 0x000fc60000000000 */
[----:B------:R0:W1:Y:S04]  /*8ec0*/  LDS.64 R4, [R26+0x6600] ;  /* 0x006600001a047984 */ /* 0x0000680000000a00 */
[----:B------:R-:W2:Y:S01]  /*8ed0*/  LDS R23, [R22+0x600] ;  /* 0x0006000016177984 */ /* 0x000ea20000000800 */
[----:B0-----:R-:W-:Y:S02]  /*8ee0*/  LEA R26, R18, UR4, 0x3 ;  /* 0x00000004121a7c11 */ /* 0x001fe4000f8e18ff */
[----:B-1----:R-:W-:-:S05]  /*8ef0*/  IADD3 R4, P0, PT, R4, R2, RZ ;  /* 0x0000000204047210 */ /* 0x002fca0007f1e0ff */
[----:B------:R-:W-:Y:S01]  /*8f00*/  IMAD.X R5, RZ, RZ, R5, P0 ;  /* 0x000000ffff057224 */ /* 0x000fe200000e0605 */
[----:B------:R-:W-:-:S04]  /*8f10*/  LEA R20, P0, R4, UR8, 0x2 ;  /* 0x0000000804147c11 */ /* 0x000fc8000f8010ff */
[----:B------:R-:W-:-:S05]  /*8f20*/  LEA.HI.X R21, R4, UR9, R5, 0x2, P0 ;  /* 0x0000000904157c11 */ /* 0x000fca00080f1405 */
[----:B--2---:R-:W-:Y:S01]  /*8f30*/  STG.E desc[UR6][R20.64+0x600], R23 ;  /* 0x0006001714007986 */ /* 0x004fe2000c101906 */
[----:B------:R-:W-:-:S03]  /*8f40*/  NOP ;  /* 0x0000000000007918 */ /* 0x000fc60000000000 */
[----:B------:R-:W0:Y:S04]  /*8f50*/  LDS.64 R4, [R19+0x6600] ;  /* 0x0066000013047984 */ /* 0x000e280000000a00 */
[----:B------:R-:W1:Y:S01]  /*8f60*/  LDS R3, [R22+0xc00] ;  /* 0x000c000016037984 */ /* 0x000e620000000800 */
[----:B0-----:R-:W-:-:S05]  /*8f70*/  IADD3 R4, P0, PT, R4, R2, RZ ;  /* 0x0000000204047210 */ /* 0x001fca0007f1e0ff */
[----:B------:R-:W-:Y:S01]  /*8f80*/  IMAD.X R5, RZ, RZ, R5, P0 ;  /* 0x000000ffff057224 */ /* 0x000fe200000e0605 */
[----:B------:R-:W-:-:S04]  /*8f90*/  LEA R24, P0, R4, UR8, 0x2 ;  /* 0x0000000804187c11 */ /* 0x000fc8000f8010ff */
[----:B------:R-:W-:-:S05]  /*8fa0*/  LEA.HI.X R25, R4, UR9, R5, 0x2, P0 ;  /* 0x0000000904197c11 */ /* 0x000fca00080f1405 */
[----:B-1----:R0:W-:Y:S01]  /*8fb0*/  STG.E desc[UR6][R24.64+0xc00], R3 ;  /* 0x000c000318007986 */ /* 0x0021e2000c101906 */
[----:B------:R-:W-:-:S03]  /*8fc0*/  NOP ;  /* 0x0000000000007918 */ /* 0x000fc60000000000 */
[----:B------:R-:W1:Y:S04]  /*8fd0*/  LDS.64 R4, [R26+0x6600] ;  /* 0x006600001a047984 */ /* 0x000e680000000a00 */
        /* <DEDUP_REMOVED lines=99> */
[----:B-1----:R-:W-:Y:S01]  /*9610*/  STG.E desc[UR6][R10.64+0x5400], R3 ;  /* 0x005400030a007986 */ /* 0x002fe2000c101906 */
[----:B------:R-:W-:-:S03]  /*9620*/  NOP ;  /* 0x0000000000007918 */ /* 0x000fc60000000000 */
[----:B------:R-:W0:Y:S04]  /*9630*/  LDS.64 R4, [R12+0x6600] ;  /* 0x006600000c047984 */ /* 0x000e280000000a00 */
[----:B------:R-:W1:Y:S01]  /*9640*/  LDS R9, [R22+0x5a00] ;  /* 0x005a000016097984 */ /* 0x000e620000000800 */
[----:B0-----:R-:W-:-:S05]  /*9650*/  IADD3 R4, P0, PT, R4, R2, RZ ;  /* 0x0000000204047210 */ /* 0x001fca0007f1e0ff */
[----:B------:R-:W-:Y:S01]  /*9660*/  IMAD.X R5, RZ, RZ, R5, P0 ;  /* 0x000000ffff057224 */ /* 0x000fe200000e0605 */
[----:B------:R-:W-:-:S04]  /*9670*/  LEA R6, P0, R4, UR8, 0x2 ;  /* 0x0000000804067c11 */ /* 0x000fc8000f8010ff */
[----:B------:R-:W-:Y:S02]  /*9680*/  LEA.HI.X R7, R4, UR9, R5, 0x2, P0 ;  /* 0x0000000904077c11 */ /* 0x000fe400080f1405 */
[----:B------:R-:W-:-:S03]  /*9690*/  LEA R4, R0, UR4, 0x3 ;  /* 0x0000000400047c11 */ /* 0x000fc6000f8e18ff */
[----:B-1----:R-:W-:Y:S01]  /*96a0*/  STG.E desc[UR6][R6.64+0x5a00], R9 ;  /* 0x005a000906007986 */ /* 0x002fe2000c101906 */
        /* <DEDUP_REMOVED lines=8> */
[----:B------:R-:W-:Y:S01]  /*9730*/  NOP ;  /* 0x0000000000007918 */ /* 0x000fe20000000000 */
[----:B------:R-:W-:Y:S05]  /*9740*/  EXIT ;  /* 0x000000000000794d */ /* 0x000fea0003800000 */
.L_x_114:
[----:B------:R-:W-:Y:S01]  /*9750*/  LEA R21, R21, UR4, 0x3 ;  /* 0x0000000415157c11 */ /* 0x000fe2000f8e18ff */
[----:B------:R-:W-:Y:S01]  /*9760*/  IMAD R23, R42, -0x1980, R23 ;  /* 0xffffe6802a177824 */ /* 0x000fe200078e0217 */
[----:B-1----:R-:W-:Y:S01]  /*9770*/  LEA R26, R20, UR4, 0x3 ;  /* 0x00000004141a7c11 */ /* 0x002fe2000f8e18ff */
[C---:B------:R-:W-:Y:S01]  /*9780*/  VIADD R20, R2.reuse, 0x180 ;  /* 0x0000018002147836 */ /* 0x040fe20000000000 */
[----:B------:R-:W-:Y:S01]  /*9790*/  LEA R19, R19, UR4, 0x3 ;  /* 0x0000000413137c11 */ /* 0x000fe2000f8e18ff */
[----:B------:R-:W0:Y:S01]  /*97a0*/  LDS.64 R4, [R21+0x6600] ;  /* 0x0066000015047984 */ /* 0x000e220000000a00 */
[----:B------:R-:W-:Y:S02]  /*97b0*/  ISETP.GE.AND P1, PT, R2, R23, PT ;  /* 0x000000170200720c */ /* 0x000fe40003f26270 */
[----:B------:R-:W-:Y:S02]  /*97c0*/  LEA R17, R17, UR4, 0x3 ;  /* 0x0000000411117c11 */ /* 0x000fe4000f8e18ff */
[----:B------:R-:W-:-:S02]  /*97d0*/  LEA R15, R15, UR4, 0x3 ;  /* 0x000000040f0f7c11 */ /* 0x000fc4000f8e18ff */
[----:B------:R-:W-:Y:S02]  /*97e0*/  LEA R13, R13, UR4, 0x3 ;  /* 0x000000040d0d7c11 */ /* 0x000fe4000f8e18ff */
[----:B------:R-:W-:Y:S02]  /*97f0*/  LEA R11, R11, UR4, 0x3 ;  /* 0x000000040b0b7c11 */ /* 0x000fe4000f8e18ff */
[----:B------:R-:W-:Y:S02]  /*9800*/  LEA R9, R9, UR4, 0x3 ;  /* 0x0000000409097c11 */ /* 0x000fe4000f8e18ff */
[----:B------:R-:W-:Y:S01]  /*9810*/  LEA R7, R7, UR4, 0x3 ;  /* 0x0000000407077c11 */ /* 0x000fe2000f8e18ff */
[----:B------:R-:W1:Y:S01]  /*9820*/  @!P1 LDS R3, [R22] ;  /* 0x0000000016039984 */ /* 0x000e620000000800 */
[----:B------:R-:W2:Y:S01]  /*9830*/  @!P1 LDC.64 R24, c[0x0][0x3b0] ;  /* 0x0000ec00ff189b82 */ /* 0x000ea20000000a00 */
[----:B0-----:R-:W-:-:S05]  /*9840*/  @!P1 IADD3 R4, P0, PT, R4, R2, RZ ;  /* 0x0000000204049210 */ /* 0x001fca0007f1e0ff */
[----:B------:R-:W-:Y:S01]  /*9850*/  @!P1 IMAD.X R5, RZ, RZ, R5, P0 ;  /* 0x000000ffff059224 */ /* 0x000fe200000e0605 */
[----:B--2---:R-:W-:-:S04]  /*9860*/  @!P1 LEA R24, P0, R4, R24, 0x2 ;  /* 0x0000001804189211 */ /* 0x004fc800078010ff */
[----:B------:R-:W-:-:S05]  /*9870*/  @!P1 LEA.HI.X R25, R4, R25, R5, 0x2, P0 ;  /* 0x0000001904199211 */ /* 0x000fca00000f1405 */
[----:B-1----:R0:W-:Y:S01]  /*9880*/  @!P1 STG.E desc[UR6][R24.64], R3 ;  /* 0x0000000318009986 */ /* 0x0021e2000c101906 */
[----:B------:R-:W-:-:S03]  /*9890*/  NOP ;  /* 0x0000000000007918 */ /* 0x000fc60000000000 */
[----:B------:R1:W2:Y:S01]  /*98a0*/  LDS.64 R4, [R26+0x6600] ;  /* 0x006600001a047984 */ /* 0x0002a20000000a00 */
[----:B------:R-:W-:Y:S01]  /*98b0*/  ISETP.GE.AND P1, PT, R20, R23, PT ;  /* 0x000000171400720c */ /* 0x000fe20003f26270 */
[----:B0-----:R-:W-:Y:S01]  /*98c0*/  VIADD R24, R2, 0x300 ;  /* 0x0000030002187836 */ /* 0x001fe20000000000 */
[----:B-1----:R-:W-:Y:S01]  /*98d0*/  LEA R26, R18, UR4, 0x3 ;  /* 0x00000004121a7c11 */ /* 0x002fe2000f8e18ff */
[----:B------:R-:W-:-:S10]  /*98e0*/  VIADD R18, R2, 0x480 ;  /* 0x0000048002127836 */ /* 0x000fd40000000000 */
[----:B------:R-:W0:Y:S01]  /*98f0*/  @!P1 LDS R27, [R22+0x600] ;  /* 0x00060000161b9984 */ /* 0x000e220000000800 */
[----:B------:R-:W1:Y:S01]  /*9900*/  @!P1 LDC.64 R20, c[0x0][0x3b0] ;  /* 0x0000ec00ff149b82 */ /* 0x000e620000000a00 */
[----:B--2---:R-:W-:-:S05]  /*9910*/  @!P1 IADD3 R4, P0, PT, R4, R2, RZ ;  /* 0x0000000204049210 */ /* 0x004fca0007f1e0ff */
[----:B------:R-:W-:Y:S01]  /*9920*/  @!P1 IMAD.X R5, RZ, RZ, R5, P0 ;  /* 0x000000ffff059224 */ /* 0x000fe200000e0605 */
[----:B-1----:R-:W-:-:S04]  /*9930*/  @!P1 LEA R20, P0, R4, R20, 0x2 ;  /* 0x0000001404149211 */ /* 0x002fc800078010ff */
[----:B------:R-:W-:-:S05]  /*9940*/  @!P1 LEA.HI.X R21, R4, R21, R5, 0x2, P0 ;  /* 0x0000001504159211 */ /* 0x000fca00000f1405 */
[----:B0-----:R0:W-:Y:S01]  /*9950*/  @!P1 STG.E desc[UR6][R20.64+0x600], R27 ;  /* 0x0006001b14009986 */ /* 0x0011e2000c101906 */
[----:B------:R-:W-:-:S03]  /*9960*/  NOP ;  /* 0x0000000000007918 */ /* 0x000fc60000000000 */
[----:B------:R-:W1:Y:S01]  /*9970*/  LDS.64 R4, [R19+0x6600] ;  /* 0x0066000013047984 */ /* 0x000e620000000a00 */
[----:B------:R-:W-:Y:S01]  /*9980*/  ISETP.GE.AND P1, PT, R24, R23, PT ;  /* 0x000000171800720c */ /* 0x000fe20003f26270 */
[----:B0-----:R-:W-:-:S12]  /*9990*/  VIADD R20, R2, 0x600 ;  /* 0x0000060002147836 */ /* 0x001fd80000000000 */
[----:B------:R-:W0:Y:S01]  /*99a0*/  @!P1 LDS R3, [R22+0xc00] ;  /* 0x000c000016039984 */ /* 0x000e220000000800 */
[----:B------:R-:W2:Y:S01]  /*99b0*/  @!P1 LDC.64 R24, c[0x0][0x3b0] ;  /* 0x0000ec00ff189b82 */ /* 0x000ea20000000a00 */
[----:B-1----:R-:W-:-:S05]  /*99c0*/  @!P1 IADD3 R4, P0, PT, R4, R2, RZ ;  /* 0x0000000204049210 */ /* 0x002fca0007f1e0ff */
[----:B------:R-:W-:Y:S01]  /*99d0*/  @!P1 IMAD.X R5, RZ, RZ, R5, P0 ;  /* 0x000000ffff059224 */ /* 0x000fe200000e0605 */
[----:B--2---:R-:W-:-:S04]  /*99e0*/  @!P1 LEA R24, P0, R4, R24, 0x2 ;  /* 0x0000001804189211 */ /* 0x004fc800078010ff */
[----:B------:R-:W-:-:S05]  /*99f0*/  @!P1 LEA.HI.X R25, R4, R25, R5, 0x2, P0 ;  /* 0x0000001904199211 */ /* 0x000fca00000f1405 */
[----:B0-----:R0:W-:Y:S01]  /*9a00*/  @!P1 STG.E desc[UR6][R24.64+0xc00], R3 ;  /* 0x000c000318009986 */ /* 0x0011e2000c101906 */
[----:B------:R-:W-:-:S03]  /*9a10*/  NOP ;  /* 0x0000000000007918 */ /* 0x000fc60000000000 */
[----:B------:R-:W1:Y:S01]  /*9a20*/  LDS.64 R4, [R26+0x6600] ;  /* 0x006600001a047984 */ /* 0x000e620000000a00 */
[----:B------:R-:W-:Y:S02]  /*9a30*/  ISETP.GE.AND P1, PT, R18, R23, PT ;  /* 0x000000171200720c */ /* 0x000fe40003f26270 */
[----:B0-----:R-:W-:Y:S01]  /*9a40*/  LEA R24, R16, UR4, 0x3 ;  /* 0x0000000410187c11 */ /* 0x001fe2000f8e18ff */
[----:B------:R-:W-:-:S10]  /*9a50*/  VIADD R16, R2, 0x780 ;  /* 0x0000078002107836 */ /* 0x000fd40000000000 */
        /* <DEDUP_REMOVED lines=33> */
[----:B0-----:R-:W-:-:S11]  /*9c70*/  LOP3.LUT R16, R2, 0xc00, RZ, 0xfc, !PT ;  /* 0x00000c0002107812 */ /* 0x001fd600078efcff */
        /* <DEDUP_REMOVED lines=87> */
[----:B0-----:R-:W-:Y:S01]  /*a1f0*/  @!P1 STG.E desc[UR6][R8.64+0x4e00], R15 ;  /* 0x004e000f08009986 */ /* 0x001fe2000c101906 */
[----:B------:R-:W-:-:S03]  /*a200*/  NOP ;  /* 0x0000000000007918 */ /* 0x000fc60000000000 */
[----:B------:R-:W0:Y:S01]  /*a210*/  LDS.64 R4, [R7+0x6600] ;  /* 0x0066000007047984 */ /* 0x000e220000000a00 */
[----:B------:R-:W-:-:S13]  /*a220*/  ISETP.GE.AND P1, PT, R10, R23, PT ;  /* 0x000000170a00720c */ /* 0x000fda0003f26270 */
[----:B------:R-:W1:Y:S01]  /*a230*/  @!P1 LDS R3, [R22+0x5400] ;  /* 0x0054000016039984 */ /* 0x000e620000000800 */
[----:B------:R-:W2:Y:S01]  /*a240*/  @!P1 LDC.64 R10, c[0x0][0x3b0] ;  /* 0x0000ec00ff0a9b82 */ /* 0x000ea20000000a00 */
[----:B0-----:R-:W-:-:S05]  /*a250*/  @!P1 IADD3 R4, P0, PT, R4, R2, RZ ;  /* 0x0000000204049210 */ /* 0x001fca0007f1e0ff */
[----:B------:R-:W-:Y:S01]  /*a260*/  @!P1 IMAD.X R5, RZ, RZ, R5, P0 ;  /* 0x000000ffff059224 */ /* 0x000fe200000e0605 */
[----:B--2---:R-:W-:-:S04]  /*a270*/  @!P1 LEA R10, P0, R4, R10, 0x2 ;  /* 0x0000000a040a9211 */ /* 0x004fc800078010ff */
[----:B------:R-:W-:-:S05]  /*a280*/  @!P1 LEA.HI.X R11, R4, R11, R5, 0x2, P0 ;  /* 0x0000000b040b9211 */ /* 0x000fca00000f1405 */
[----:B-1----:R-:W-:Y:S01]  /*a290*/  @!P1 STG.E desc[UR6][R10.64+0x5400], R3 ;  /* 0x005400030a009986 */ /* 0x002fe2000c101906 */
        /* <DEDUP_REMOVED lines=8> */
[----:B------:R-:W-:Y:S02]  /*a320*/  @!P1 LEA.HI.X R7, R4, R7, R5, 0x2, P0 ;  /* 0x0000000704079211 */ /* 0x000fe400000f1405 */
[----:B------:R-:W-:Y:S02]  /*a330*/  LEA R5, R0, UR4, 0x3 ;  /* 0x0000000400057c11 */ /* 0x000fe4000f8e18ff */
[----:B------:R-:W-:Y:S01]  /*a340*/  LOP3.LUT R0, R2, 0x1800, RZ, 0xfc, !PT ;  /* 0x0000180002007812 */ /* 0x000fe200078efcff */
[----:B-1----:R-:W-:Y:S01]  /*a350*/  @!P1 STG.E desc[UR6][R6.64+0x5a00], R9 ;  /* 0x005a000906009986 */ /* 0x002fe2000c101906 */
[----:B------:R-:W-:-:S03]  /*a360*/  NOP ;  /* 0x0000000000007918 */ /* 0x000fc60000000000 */
[----:B------:R-:W0:Y:S01]  /*a370*/  LDS.64 R4, [R5+0x6600] ;  /* 0x0066000005047984 */ /* 0x000e220000000a00 */
[----:B------:R-:W-:-:S13]  /*a380*/  ISETP.GE.AND P1, PT, R0, R23, PT ;  /* 0x000000170000720c */ /* 0x000fda0003f26270 */
[----:B------:R-:W1:Y:S01]  /*a390*/  @!P1 LDS R11, [R22+0x6000] ;  /* 0x00600000160b9984 */ /* 0x000e620000000800 */
[----:B------:R-:W2:Y:S01]  /*a3a0*/  @!P1 LDC.64 R12, c[0x0][0x3b0] ;  /* 0x0000ec00ff0c9b82 */ /* 0x000ea20000000a00 */
[----:B0-----:R-:W-:-:S05]  /*a3b0*/  IADD3 R0, P0, PT, R4, R2, RZ ;  /* 0x0000000204007210 */ /* 0x001fca0007f1e0ff */
[----:B------:R-:W-:Y:S01]  /*a3c0*/  IMAD.X R4, RZ, RZ, R5, P0 ;  /* 0x000000ffff047224 */ /* 0x000fe200000e0605 */
[----:B--2---:R-:W-:-:S04]  /*a3d0*/  @!P1 LEA R2, P0, R0, R12, 0x2 ;  /* 0x0000000c00029211 */ /* 0x004fc800078010ff */
[----:B------:R-:W-:-:S05]  /*a3e0*/  @!P1 LEA.HI.X R3, R0, R13, R4, 0x2, P0 ;  /* 0x0000000d00039211 */ /* 0x000fca00000f1404 */
[----:B-1----:R-:W-:Y:S01]  /*a3f0*/  @!P1 STG.E desc[UR6][R2.64+0x6000], R11 ;  /* 0x0060000b02009986 */ /* 0x002fe2000c101906 */
[----:B------:R-:W-:Y:S01]  /*a400*/  NOP ;  /* 0x0000000000007918 */ /* 0x000fe20000000000 */
[----:B------:R-:W-:Y:S05]  /*a410*/  EXIT ;  /* 0x000000000000794d */ /* 0x000fea0003800000 */
.L_x_30:
[----:B------:R-:W-:Y:S02]  /*a420*/  IMAD.MOV.U32 R58, RZ, RZ, R39 ;  /* 0x000000ffff3a7224 */ /* 0x000fe400078e0027 */
[----:B------:R-:W-:Y:S02]  /*a430*/  IMAD.MOV.U32 R49, RZ, RZ, 0x1 ;  /* 0x00000001ff317424 */ /* 0x000fe400078e00ff */
[----:B------:R-:W-:Y:S02]  /*a440*/  IMAD.MOV.U32 R60, RZ, RZ, RZ ;  /* 0x000000ffff3c7224 */ /* 0x000fe400078e00ff */
[----:B------:R-:W-:-:S07]  /*a450*/  IMAD.MOV.U32 R47, RZ, RZ, -0x1 ;  /* 0xffffffffff2f7424 */ /* 0x000fce00078e00ff */
[----:B------:R-:W-:Y:S05]  /*a460*/  WARPSYNC.COLLECTIVE R47, `(.L_x_115) ;  /* 0x000000002f087348 */ /* 0x000fea0003c00000 */
[----:B------:R0:W1:Y:S02]  /*a470*/  SHFL.UP P0, R46, R58, R49, R60 ;  /* 0x040000313a2e7389 */ /* 0x000064000000003c */
[----:B01----:R-:W-:Y:S05]  /*a480*/  ENDCOLLECTIVE ;  /* 0x000000000000791b */ /* 0x003fea0003800000 */
.L_x_115:
[----:B------:R-:W-:Y:S02]  /*a490*/  IMAD.MOV.U32 R49, RZ, RZ, 0x2 ;  /* 0x00000002ff317424 */ /* 0x000fe400078e00ff */
[----:B------:R-:W-:-:S04]  /*a4a0*/  IMAD.MOV.U32 R40, RZ, RZ, R46 ;  /* 0x000000ffff287224 */ /* 0x000fc800078e002e */
[----:B------:R-:W-:-:S04]  /*a4b0*/  @P0 IMAD.IADD R40, R39, 0x1, R40 ;  /* 0x0000000127280824 */ /* 0x000fc800078e0228 */
[----:B------:R-:W-:-:S07]  /*a4c0*/  IMAD.MOV.U32 R58, RZ, RZ, R40 ;  /* 0x000000ffff3a7224 */ /* 0x000fce00078e0028 */
[----:B------:R-:W-:Y:S05]  /*a4d0*/  WARPSYNC.COLLECTIVE R47, `(.L_x_116) ;  /* 0x000000002f087348 */ /* 0x000fea0003c00000 */
[----:B------:R0:W1:Y:S02]  /*a4e0*/  SHFL.UP P0, R46, R58, R49, R60 ;  /* 0x040000313a2e7389 */ /* 0x000064000000003c */
[----:B01----:R-:W-:Y:S05]  /*a4f0*/  ENDCOLLECTIVE ;  /* 0x000000000000791b */ /* 0x003fea0003800000 */
.L_x_116:
[----:B------:R-:W-:Y:S02]  /*a500*/  IMAD.MOV.U32 R49, RZ, RZ, 0x4 ;  /* 0x00000004ff317424 */ /* 0x000fe400078e00ff */
[----:B------:R-:W-:-:S04]  /*a510*/  IMAD.MOV.U32 R43, RZ, RZ, R46 ;  /* 0x000000ffff2b7224 */ /* 0x000fc800078e002e */
[----:B------:R-:W-:-:S04]  /*a520*/  @P0 IMAD.IADD R43, R40, 0x1, R43 ;  /* 0x00000001282b0824 */ /* 0x000fc800078e022b */
[----:B------:R-:W-:-:S07]  /*a530*/  IMAD.MOV.U32 R58, RZ, RZ, R43 ;  /* 0x000000ffff3a7224 */ /* 0x000fce00078e002b */
[----:B------:R-:W-:Y:S05]  /*a540*/  WARPSYNC.COLLECTIVE R47, `(.L_x_117) ;  /* 0x000000002f087348 */ /* 0x000fea0003c00000 */
[----:B------:R0:W1:Y:S02]  /*a550*/  SHFL.UP P0, R46, R58, R49, R60 ;  /* 0x040000313a2e7389 */ /* 0x000064000000003c */
[----:B01----:R-:W-:Y:S05]  /*a560*/  ENDCOLLECTIVE ;  /* 0x000000000000791b */ /* 0x003fea0003800000 */
.L_x_117:
[----:B------:R-:W-:Y:S02]  /*a570*/  IMAD.MOV.U32 R49, RZ, RZ, 0x8 ;  /* 0x00000008ff317424 */ /* 0x000fe400078e00ff */
[----:B------:R-:W-:-:S04]  /*a580*/  IMAD.MOV.U32 R44, RZ, RZ, R46 ;  /* 0x000000ffff2c7224 */ /* 0x000fc800078e002e */
[----:B------:R-:W-:-:S04]  /*a590*/  @P0 IMAD.IADD R44, R43, 0x1, R44 ;  /* 0x000000012b2c0824 */ /* 0x000fc800078e022c */
[----:B------:R-:W-:-:S07]  /*a5a0*/  IMAD.MOV.U32 R58, RZ, RZ, R44 ;  /* 0x000000ffff3a7224 */ /* 0x000fce00078e002c */
[----:B------:R-:W-:Y:S05]  /*a5b0*/  WARPSYNC.COLLECTIVE R47, `(.L_x_118) ;  /* 0x000000002f087348 */ /* 0x000fea0003c00000 */
[----:B------:R0:W1:Y:S02]  /*a5c0*/  SHFL.UP P0, R46, R58, R49, R60 ;  /* 0x040000313a2e7389 */ /* 0x000064000000003c */
[----:B01----:R-:W-:Y:S05]  /*a5d0*/  ENDCOLLECTIVE ;  /* 0x000000000000791b */ /* 0x003fea0003800000 */
.L_x_118:
[----:B------:R-:W-:Y:S02]  /*a5e0*/  IMAD.MOV.U32 R49, RZ, RZ, 0x10 ;  /* 0x00000010ff317424 */ /* 0x000fe400078e00ff */
[----:B------:R-:W-:-:S04]  /*a5f0*/  IMAD.MOV.U32 R45, RZ, RZ, R46 ;  /* 0x000000ffff2d7224 */ /* 0x000fc800078e002e */
[----:B------:R-:W-:-:S04]  /*a600*/  @P0 IMAD.IADD R45, R44, 0x1, R45 ;  /* 0x000000012c2d0824 */ /* 0x000fc800078e022d */
[----:B------:R-:W-:-:S07]  /*a610*/  IMAD.MOV.U32 R58, RZ, RZ, R45 ;  /* 0x000000ffff3a7224 */ /* 0x000fce00078e002d */
[----:B------:R-:W-:Y:S05]  /*a620*/  WARPSYNC.COLLECTIVE R47, `(.L_x_119) ;  /* 0x000000002f087348 */ /* 0x000fea0003c00000 */
[----:B------:R0:W1:Y:S02]  /*a630*/  SHFL.UP P0, R46, R58, R49, R60 ;  /* 0x040000313a2e7389 */ /* 0x000064000000003c */
[----:B01----:R-:W-:Y:S05]  /*a640*/  ENDCOLLECTIVE ;  /* 0x000000000000791b */ /* 0x003fea0003800000 */
.L_x_119:
[----:B------:R-:W-:Y:S05]  /*a650*/  BRA `(.L_x_120) ;  /* 0xffffff8400407947 */ /* 0x000fea000383ffff */
.L_x_121:
[----:B------:R-:W-:-:S00]  /*a660*/  BRA `(.L_x_121) ;  /* 0xfffffffc00fc7947 */ /* 0x000fc0000383ffff */
[----:B------:R-:W-:-:S00]  /*a670*/  NOP ;  /* 0x0000000000007918 */ /* 0x000fc00000000000 */
        /* <DEDUP_REMOVED lines=8> */
.L_x_525:


//--------------------- .text._ZN3cub18CUB_300001_SM_10006detail10radix_sort33DeviceRadixSortExclusiveSumKernelINS1_5radix10policy_hubIiiyE10Policy1000EyEEvPT0_ --------------------------
	.section	.text._ZN3cub18CUB_300001_SM_10006detail10radix_sort33DeviceRadixSortExclusiveSumKernelINS1_5radix10policy_hubIiiyE10Policy1000EyEEvPT0_,"ax",@progbits
	.align	128
        .global         _ZN3cub18CUB_300001_SM_10006detail10radix_sort33DeviceRadixSortExclusiveSumKernelINS1_5radix10policy_hubIiiyE10Policy1000EyEEvPT0_
        .type           _ZN3cub18CUB_300001_SM_10006detail10radix_sort33DeviceRadixSortExclusiveSumKernelINS1_5radix10policy_hubIiiyE10Policy1000EyEEvPT0_,@function
        .size           _ZN3cub18CUB_300001_SM_10006detail10radix_sort33DeviceRadixSortExclusiveSumKernelINS1_5radix10policy_hubIiiyE10Policy1000EyEEvPT0_,(.L_x_526 - _ZN3cub18CUB_300001_SM_10006detail10radix_sort33DeviceRadixSortExclusiveSumKernelINS1_5radix10policy_hubIiiyE10Policy1000EyEEvPT0_)
        .other          _ZN3cub18CUB_300001_SM_10006detail10radix_sort33DeviceRadixSortExclusiveSumKernelINS1_5radix10policy_hubIiiyE10Policy1000EyEEvPT0_,@"STO_CUDA_ENTRY STV_DEFAULT"
_ZN3cub18CUB_300001_SM_10006detail10radix_sort33DeviceRadixSortExclusiveSumKernelINS1_5radix10policy_hubIiiyE10Policy1000EyEEvPT0_:
.text._ZN3cub18CUB_300001_SM_10006detail10radix_sort33DeviceRadixSortExclusiveSumKernelINS1_5radix10policy_hubIiiyE10Policy1000EyEEvPT0_:
[----:B------:R-:W-:Y:S01]  /*0000*/  LDC R1, c[0x0][0x37c] ;  /* 0x0000df00ff017b82 */ /* 0x000fe20000000800 */
[----:B------:R-:W0:Y:S07]  /*0010*/  S2R R18, SR_TID.X ;  /* 0x0000000000127919 */ /* 0x000e2e0000002100 */
[----:B------:R-:W1:Y:S01]  /*0020*/  LDC.64 R16, c[0x0][0x380] ;  /* 0x0000e000ff107b82 */ /* 0x000e620000000a00 */
[----:B------:R-:W2:Y:S01]  /*0030*/  LDCU.64 UR4, c[0x0][0x358] ;  /* 0x00006b00ff0477ac */ /* 0x000ea20008000a00 */
[----:B------:R-:W3:Y:S01]  /*0040*/  S2R R5, SR_CTAID.X ;  /* 0x0000000000057919 */ /* 0x000ee20000002500 */
[----:B0-----:R-:W-:Y:S01]  /*0050*/  ISETP.GT.U32.AND P1, PT, R18, 0xff, PT ;  /* 0x000000ff1200780c */ /* 0x001fe20003f24070 */
[----:B---3--:R-:W-:-:S04]  /*0060*/  IMAD R5, R5, 0x100, R18 ;  /* 0x0000010005057824 */ /* 0x008fc800078e0212 */
[----:B-1----:R-:W-:-:S08]  /*0070*/  IMAD.WIDE R16, R5, 0x8, R16 ;  /* 0x0000000805107825 */ /* 0x002fd000078e0210 */
[----:B--2---:R-:W2:Y:S01]  /*0080*/  @!P1 LDG.E.64 R2, desc[UR4][R16.64] ;  /* 0x0000000410029981 */ /* 0x004ea2000c1e1b00 */
[----:B------:R-:W-:Y:S02]  /*0090*/  MOV R0, 0x400 ;  /* 0x0000040000007802 */ /* 0x000fe40000000f00 */
[C---:B------:R-:W-:Y:S01]  /*00a0*/  ISETP.GT.U32.AND P0, PT, R18.reuse, 0x1f, PT ;  /* 0x0000001f1200780c */ /* 0x040fe20003f04070 */
[----:B------:R-:W0:Y:S02]  /*00b0*/  S2R R5, SR_CgaCtaId ;  /* 0x0000000000057919 */ /* 0x000e240000008800 */
[----:B0-----:R-:W-:Y:S02]  /*00c0*/  LEA R5, R5, R0, 0x18 ;  /* 0x0000000005057211 */ /* 0x001fe400078ec0ff */
[----:B------:R-:W-:-:S05]  /*00d0*/  LEA.HI R0, R18, R18, RZ, 0x1d ;  /* 0x0000001212007211 */ /* 0x000fca00078fe8ff */
[----:B------:R-:W-:-:S05]  /*00e0*/  IMAD R0, R0, 0x8, R5 ;  /* 0x0000000800007824 */ /* 0x000fca00078e0205 */
[----:B--2---:R0:W-:Y:S01]  /*00f0*/  STS.64 [R0+0x10], R2 ;  /* 0x0000100200007388 */ /* 0x0041e20000000a00 */
[----:B------:R-:W-:Y:S06]  /*0100*/  BAR.SYNC.DEFER_BLOCKING 0x0 ;  /* 0x0000000000007b1d */ /* 0x000fec0000010000 */
[----:B------:R-:W-:Y:S05]  /*0110*/  @P0 BRA `(.L_x_122) ;  /* 0x0000000400240947 */ /* 0x000fea0003800000 */
[----:B------:R-:W-:Y:S01]  /*0120*/  IMAD R18, R18, 0x48, R5 ;  /* 0x0000004812127824 */ /* 0x000fe200078e0205 */
[----:B------:R-:W-:-:S04]  /*0130*/  UMOV UR6, 0xffffffff ;  /* 0xffffffff00067882 */ /* 0x000fc80000000000 */
[----:B------:R-:W-:Y:S04]  /*0140*/  LDS.64 R14, [R18+0x10] ;  /* 0x00001000120e7984 */ /* 0x000fe80000000a00 */
[----:B------:R-:W-:Y:S04]  /*0150*/  LDS.64 R12, [R18+0x18] ;  /* 0x00001800120c7984 */ /* 0x000fe80000000a00 */
[----:B------:R-:W1:Y:S04]  /*0160*/  LDS.64 R10, [R18+0x20] ;  /* 0x00002000120a7984 */ /* 0x000e680000000a00 */
[----:B------:R-:W-:Y:S04]  /*0170*/  LDS.64 R8, [R18+0x28] ;  /* 0x0000280012087984 */ /* 0x000fe80000000a00 */
[----:B------:R-:W2:Y:S04]  /*0180*/  LDS.64 R6, [R18+0x30] ;  /* 0x0000300012067984 */ /* 0x000ea80000000a00 */
[----:B------:R-:W-:Y:S04]  /*0190*/  LDS.64 R4, [R18+0x38] ;  /* 0x0000380012047984 */ /* 0x000fe80000000a00 */
[----:B0-----:R-:W0:Y:S04]  /*01a0*/  LDS.64 R2, [R18+0x40] ;  /* 0x0000400012027984 */ /* 0x001e280000000a00 */
[----:B------:R-:W3:Y:S01]  /*01b0*/  LDS.64 R20, [R18+0x48] ;  /* 0x0000480012147984 */ /* 0x000ee20000000a00 */
[----:B-1----:R-:W-:-:S04]  /*01c0*/  IADD3 R19, P3, P4, R10, R12, R14 ;  /* 0x0000000c0a137210 */ /* 0x002fc80007c7e00e */
[----:B------:R-:W-:Y:S02]  /*01d0*/  IADD3.X R23, PT, PT, R11, R13, R15, P3, P4 ;  /* 0x0000000d0b177210 */ /* 0x000fe40001fe840f */
[----:B--2---:R-:W-:-:S04]  /*01e0*/  IADD3 R19, P0, P2, R6, R19, R8 ;  /* 0x0000001306137210 */ /* 0x004fc80007a1e008 */
[----:B------:R-:W-:Y:S02]  /*01f0*/  IADD3.X R23, PT, PT, R7, R23, R9, P0, P2 ;  /* 0x0000001707177210 */ /* 0x000fe400007e4409 */
[----:B0-----:R-:W-:-:S04]  /*0200*/  IADD3 R19, P3, P4, R2, R19, R4 ;  /* 0x0000001302137210 */ /* 0x001fc80007c7e004 */
[----:B---3--:R-:W-:Y:S02]  /*0210*/  IADD3 R20, P0, PT, R20, R19, RZ ;  /* 0x0000001314147210 */ /* 0x008fe40007f1e0ff */
[----:B------:R-:W-:-:S05]  /*0220*/  IADD3.X R19, PT, PT, R3, R23, R5, P3, P4 ;  /* 0x0000001703137210 */ /* 0x000fca0001fe8405 */
[----:B------:R-:W-:Y:S01]  /*0230*/  IMAD.X R19, R21, 0x1, R19, P0 ;  /* 0x0000000115137824 */ /* 0x000fe200000e0613 */
[----:B------:R-:W-:Y:S06]  /*0240*/  BRA.DIV UR6, `(.L_x_123) ;  /* 0x0000000206f07947 */ /* 0x000fec000b800000 */
[----:B------:R-:W0:Y:S04]  /*0250*/  SHFL.UP PT, R27, R20, 0x1, RZ ;  /* 0x04200000141b7989 */ /* 0x000e2800000e00ff */
[----:B------:R-:W1:Y:S01]  /*0260*/  SHFL.UP P0, R25, R19, 0x1, RZ ;  /* 0x0420000013197989 */ /* 0x000e6200000000ff */
[----:B0-----:R-:W-:-:S04]  /*0270*/  IADD3 R22, P2, PT, R27, R20, RZ ;  /* 0x000000141b167210 */ /* 0x001fc80007f5e0ff */
[----:B-1----:R-:W-:Y:S01]  /*0280*/  SEL R27, R22, R27, P0 ;  /* 0x0000001b161b7207 */ /* 0x002fe20000000000 */
[----:B------:R-:W-:-:S04]  /*0290*/  IMAD.X R26, R25, 0x1, R19, P2 ;  /* 0x00000001191a7824 */ /* 0x000fc800010e0613 */
[----:B------:R-:W0:Y:S01]  /*02a0*/  SHFL.UP PT, R28, R27, 0x2, RZ ;  /* 0x044000001b1c7989 */ /* 0x000e2200000e00ff */
[----:B------:R-:W-:-:S05]  /*02b0*/  SEL R26, R26, R25, P0 ;  /* 0x000000191a1a7207 */ /* 0x000fca0000000000 */
[----:B------:R-:W1:Y:S01]  /*02c0*/  SHFL.UP P0, R25, R26, 0x2, RZ ;  /* 0x044000001a197989 */ /* 0x000e6200000000ff */
[----:B0-----:R-:W-:-:S05]  /*02d0*/  IADD3 R21, P2, PT, R28, R27, RZ ;  /* 0x0000001b1c157210 */ /* 0x001fca0007f5e0ff */
[----:B-1----:R-:W-:Y:S01]  /*02e0*/  IMAD.X R22, R25, 0x1, R26, P2 ;  /* 0x0000000119167824 */ /* 0x002fe200010e061a */
[----:B------:R-:W-:-:S04]  /*02f0*/  SEL R28, R21, R28, P0 ;  /* 0x0000001c151c7207 */ /* 0x000fc80000000000 */
[----:B------:R-:W-:Y:S01]  /*0300*/  SEL R29, R22, R25, P0 ;  /* 0x00000019161d7207 */ /* 0x000fe20000000000 */
        /* <DEDUP_REMOVED lines=12> */
[----:B------:R0:W1:Y:S04]  /*03d0*/  SHFL.UP PT, R28, R27, 0x10, RZ ;  /* 0x060000001b1c7989 */ /* 0x00006800000e00ff */
[----:B------:R0:W2:Y:S02]  /*03e0*/  SHFL.UP P0, R25, R26, 0x10, RZ ;  /* 0x060000001a197989 */ /* 0x0000a400000000ff */
.L_x_134:
[----:B-1----:R-:W-:-:S04]  /*03f0*/  IADD3 R21, P2, PT, R28, R27, RZ ;  /* 0x0000001b1c157210 */ /* 0x002fc80007f5e0ff */
[----:B--2---:R-:W-:Y:S01]  /*0400*/  SEL R21, R21, R28, P0 ;  /* 0x0000001c15157207 */ /* 0x004fe20000000000 */
[----:B------:R-:W-:-:S05]  /*0410*/  IMAD.X R22, R25, 0x1, R26, P2 ;  /* 0x0000000119167824 */ /* 0x000fca00010e061a */
[----:B------:R-:W-:Y:S02]  /*0420*/  SEL R22, R22, R25, P0 ;  /* 0x0000001916167207 */ /* 0x000fe40000000000 */
[----:B------:R-:W-:-:S05]  /*0430*/  IADD3 R20, P0, PT, R21, -R20, RZ ;  /* 0x8000001415147210 */ /* 0x000fca0007f1e0ff */
[----:B------:R-:W-:Y:S01]  /*0440*/  IMAD.X R21, R22, 0x1, ~R19, P0 ;  /* 0x0000000116157824 */ /* 0x000fe200000e0e13 */
[----:B------:R-:W-:-:S04]  /*0450*/  IADD3 R14, P0, PT, R14, R20, RZ ;  /* 0x000000140e0e7210 */ /* 0x000fc80007f1e0ff */
[----:B------:R1:W-:Y:S01]  /*0460*/  STS.64 [R18+0x10], R20 ;  /* 0x0000101412007388 */ /* 0x0003e20000000a00 */
[----:B------:R-:W-:Y:S01]  /*0470*/  IMAD.X R15, R15, 0x1, R21, P0 ;  /* 0x000000010f0f7824 */ /* 0x000fe200000e0615 */
        /* <DEDUP_REMOVED lines=17> */
[----:B------:R-:W-:-:S05]  /*0590*/  IMAD.X R3, R3, 0x1, R5, P0 ;  /* 0x0000000103037824 */ /* 0x000fca00000e0605 */
[----:B------:R1:W-:Y:S03]  /*05a0*/  STS.64 [R18+0x48], R2 ;  /* 0x0000480212007388 */ /* 0x0003e60000000a00 */
.L_x_122:
[----:B------:R-:W-:Y:S05]  /*05b0*/  WARPSYNC.ALL ;  /* 0x0000000000007948 */ /* 0x000fea0003800000 */
[----:B------:R-:W-:Y:S06]  /*05c0*/  BAR.SYNC.DEFER_BLOCKING 0x0 ;  /* 0x0000000000007b1d */ /* 0x000fec0000010000 */
[----:B------:R-:W-:Y:S05]  /*05d0*/  @P1 EXIT ;  /* 0x000000000000194d */ /* 0x000fea0003800000 */
[----:B01----:R-:W0:Y:S04]  /*05e0*/  LDS.64 R2, [R0+0x10] ;  /* 0x0000100000027984 */ /* 0x003e280000000a00 */
[----:B0-----:R-:W-:Y:S01]  /*05f0*/  STG.E.64 desc[UR4][R16.64], R2 ;  /* 0x0000000210007986 */ /* 0x001fe2000c101b04 */
[----:B------:R-:W-:Y:S05]  /*0600*/  EXIT ;  /* 0x000000000000794d */ /* 0x000fea0003800000 */
.L_x_123:
[----:B------:R-:W-:Y:S02]  /*0610*/  IMAD.MOV.U32 R24, RZ, RZ, R20 ;  /* 0x000000ffff187224 */ /* 0x000fe400078e0014 */
[----:B------:R-:W-:Y:S02]  /*0620*/  IMAD.MOV.U32 R23, RZ, RZ, 0x1 ;  /* 0x00000001ff177424 */ /* 0x000fe400078e00ff */
[----:B------:R-:W-:Y:S02]  /*0630*/  IMAD.MOV.U32 R22, RZ, RZ, RZ ;  /* 0x000000ffff167224 */ /* 0x000fe400078e00ff */
[----:B------:R-:W-:-:S07]  /*0640*/  IMAD.MOV.U32 R21, RZ, RZ, -0x1 ;  /* 0xffffffffff157424 */ /* 0x000fce00078e00ff */
[----:B------:R-:W-:Y:S05]  /*0650*/  WARPSYNC.COLLECTIVE R21, `(.L_x_124) ;  /* 0x0000000015087348 */ /* 0x000fea0003c00000 */
[----:B------:R0:W1:Y:S02]  /*0660*/  SHFL.UP P0, R25, R24, R23, R22 ;  /* 0x0400001718197389 */ /* 0x0000640000000016 */
[----:B01----:R-:W-:Y:S05]  /*0670*/  ENDCOLLECTIVE ;  /* 0x000000000000791b */ /* 0x003fea0003800000 */
.L_x_124:
[----:B------:R-:W-:Y:S02]  /*0680*/  IMAD.MOV.U32 R24, RZ, RZ, R19 ;  /* 0x000000ffff187224 */ /* 0x000fe400078e0013 */
[----:B------:R-:W-:-:S07]  /*0690*/  IMAD.MOV.U32 R27, RZ, RZ, R25 ;  /* 0x000000ffff1b7224 */ /* 0x000fce00078e0019 */
[----:B------:R-:W-:Y:S05]  /*06a0*/  WARPSYNC.COLLECTIVE R21, `(.L_x_125) ;  /* 0x0000000015087348 */ /* 0x000fea0003c00000 */
[----:B------:R0:W1:Y:S02]  /*06b0*/  SHFL.UP P0, R25, R24, R23, R22 ;  /* 0x0400001718197389 */ /* 0x0000640000000016 */
[----:B01----:R-:W-:Y:S05]  /*06c0*/  ENDCOLLECTIVE ;  /* 0x000000000000791b */ /* 0x003fea0003800000 */
.L_x_125:
[----:B------:R-:W-:Y:S01]  /*06d0*/  IADD3 R26, P2, PT, R27, R20, RZ ;  /* 0x000000141b1a7210 */ /* 0x000fe20007f5e0ff */
[----:B------:R-:W-:-:S03]  /*06e0*/  IMAD.MOV.U32 R23, RZ, RZ, 0x2 ;  /* 0x00000002ff177424 */ /* 0x000fc600078e00ff */
[----:B------:R-:W-:Y:S01]  /*06f0*/  SEL R27, R26, R27, P0 ;  /* 0x0000001b1a1b7207 */ /* 0x000fe20000000000 */
[----:B------:R-:W-:-:S04]  /*0700*/  IMAD.X R26, R25, 0x1, R19, P2 ;  /* 0x00000001191a7824 */ /* 0x000fc800010e0613 */
[----:B------:R-:W-:Y:S01]  /*0710*/  IMAD.MOV.U32 R24, RZ, RZ, R27 ;  /* 0x000000ffff187224 */ /* 0x000fe200078e001b */
[----:B------:R-:W-:-:S07]  /*0720*/  SEL R26, R26, R25, P0 ;  /* 0x000000191a1a7207 */ /* 0x000fce0000000000 */
[----:B------:R-:W-:Y:S05]  /*0730*/  WARPSYNC.COLLECTIVE R21, `(.L_x_126) ;  /* 0x0000000015087348 */ /* 0x000fea0003c00000 */
[----:B------:R0:W1:Y:S02]  /*0740*/  SHFL.UP P0, R25, R24, R23, R22 ;  /* 0x0400001718197389 */ /* 0x0000640000000016 */
[----:B01----:R-:W-:Y:S05]  /*0750*/  ENDCOLLECTIVE ;  /* 0x000000000000791b */ /* 0x003fea0003800000 */
.L_x_126:
[----:B------:R-:W-:Y:S02]  /*0760*/  IMAD.MOV.U32 R24, RZ, RZ, R26 ;  /* 0x000000ffff187224 */ /* 0x000fe400078e001a */
[----:B------:R-:W-:-:S07]  /*0770*/  IMAD.MOV.U32 R28, RZ, RZ, R25 ;  /* 0x000000ffff1c7224 */ /* 0x000fce00078e0019 */
[----:B------:R-:W-:Y:S05]  /*0780*/  WARPSYNC.COLLECTIVE R21, `(.L_x_127) ;  /* 0x0000000015087348 */ /* 0x000fea0003c00000 */
[----:B------:R0:W1:Y:S02]  /*0790*/  SHFL.UP P0, R25, R24, R23, R22 ;  /* 0x0400001718197389 */ /* 0x0000640000000016 */
[----:B01----:R-:W-:Y:S05]  /*07a0*/  ENDCOLLECTIVE ;  /* 0x000000000000791b */ /* 0x003fea0003800000 */
.L_x_127:
        /* <DEDUP_REMOVED lines=9> */
.L_x_128:
[----:B------:R-:W-:Y:S02]  /*0840*/  IMAD.MOV.U32 R24, RZ, RZ, R29 ;  /* 0x000000ffff187224 */ /* 0x000fe400078e001d */
[----:B------:R-:W-:-:S07]  /*0850*/  IMAD.MOV.U32 R27, RZ, RZ, R25 ;  /* 0x000000ffff1b7224 */ /* 0x000fce00078e0019 */
[----:B------:R-:W-:Y:S05]  /*0860*/  WARPSYNC.COLLECTIVE R21, `(.L_x_129) ;  /* 0x0000000015087348 */ /* 0x000fea0003c00000 */
[----:B------:R0:W1:Y:S02]  /*0870*/  SHFL.UP P0, R25, R24, R23, R22 ;  /* 0x0400001718197389 */ /* 0x0000640000000016 */
[----:B01----:R-:W-:Y:S05]  /*0880*/  ENDCOLLECTIVE ;  /* 0x000000000000791b */ /* 0x003fea0003800000 */
.L_x_129:
        /* <DEDUP_REMOVED lines=9> */
.L_x_130:
[----:B------:R-:W-:Y:S02]  /*0920*/  IMAD.MOV.U32 R24, RZ, RZ, R29 ;  /* 0x000000ffff187224 */ /* 0x000fe400078e001d */
[----:B------:R-:W-:-:S07]  /*0930*/  IMAD.MOV.U32 R27, RZ, RZ, R25 ;  /* 0x000000ffff1b7224 */ /* 0x000fce00078e0019 */
[----:B------:R-:W-:Y:S05]  /*0940*/  WARPSYNC.COLLECTIVE R21, `(.L_x_131) ;  /* 0x0000000015087348 */ /* 0x000fea0003c00000 */
[----:B------:R0:W1:Y:S02]  /*0950*/  SHFL.UP P0, R25, R24, R23, R22 ;  /* 0x0400001718197389 */ /* 0x0000640000000016 */
[----:B01----:R-:W-:Y:S05]  /*0960*/  ENDCOLLECTIVE ;  /* 0x000000000000791b */ /* 0x003fea0003800000 */
.L_x_131:
        /* <DEDUP_REMOVED lines=9> */
.L_x_132:
[----:B------:R-:W-:Y:S02]  /*0a00*/  IMAD.MOV.U32 R24, RZ, RZ, R26 ;  /* 0x000000ffff187224 */ /* 0x000fe400078e001a */
[----:B------:R-:W-:-:S07]  /*0a10*/  IMAD.MOV.U32 R28, RZ, RZ, R25 ;  /* 0x000000ffff1c7224 */ /* 0x000fce00078e0019 */
[----:B------:R-:W-:Y:S05]  /*0a20*/  WARPSYNC.COLLECTIVE R21, `(.L_x_133) ;  /* 0x0000000015087348 */ /* 0x000fea0003c00000 */
[----:B------:R0:W1:Y:S02]  /*0a30*/  SHFL.UP P0, R25, R24, R23, R22 ;  /* 0x0400001718197389 */ /* 0x0000640000000016 */
[----:B01----:R-:W-:Y:S05]  /*0a40*/  ENDCOLLECTIVE ;  /* 0x000000000000791b */ /* 0x003fea0003800000 */
.L_x_133:
[----:B------:R-:W-:Y:S05]  /*0a50*/  BRA `(.L_x_134) ;  /* 0xfffffff800647947 */ /* 0x000fea000383ffff */
.L_x_135:
        /* <DEDUP_REMOVED lines=10> */
.L_x_526:


//--------------------- .text._ZN3cub18CUB_300001_SM_10006detail10radix_sort30DeviceRadixSortHistogramKernelINS1_5radix10policy_hubIiiyE10Policy1000ELNS0_9SortOrderE1EiyNS1_21identity_decomposer_tEEEvPT2_PKT1_SA_iiT3_ --------------------------
	.section	.text._ZN3cub18CUB_300001_SM_10006detail10radix_sort30DeviceRadixSortHistogramKernelINS1_5radix10policy_hubIiiyE10Policy1000ELNS0_9SortOrderE1EiyNS1_21identity_decomposer_tEEEvPT2_PKT1_SA_iiT3_,"ax",@progbits
	.align	128
        .global         _ZN3cub18CUB_300001_SM_10006detail10radix_sort30DeviceRadixSortHistogramKernelINS1_5radix10policy_hubIiiyE10Policy1000ELNS0_9SortOrderE1EiyNS1_21identity_decomposer_tEEEvPT2_PKT1_SA_iiT3_
        .type           _ZN3cub18CUB_300001_SM_10006detail10radix_sort30DeviceRadixSortHistogramKernelINS1_5radix10policy_hubIiiyE10Policy1000ELNS0_9SortOrderE1EiyNS1_21identity_decomposer_tEEEvPT2_PKT1_SA_iiT3_,@function
        .size           _ZN3cub18CUB_300001_SM_10006detail10radix_sort30DeviceRadixSortHistogramKernelINS1_5radix10policy_hubIiiyE10Policy1000ELNS0_9SortOrderE1EiyNS1_21identity_decomposer_tEEEvPT2_PKT1_SA_iiT3_,(.L_x_527 - _ZN3cub18CUB_300001_SM_10006detail10radix_sort30DeviceRadixSortHistogramKernelINS1_5radix10policy_hubIiiyE10Policy1000ELNS0_9SortOrderE1EiyNS1_21identity_decomposer_tEEEvPT2_PKT1_SA_iiT3_)
        .other          _ZN3cub18CUB_300001_SM_10006detail10radix_sort30DeviceRadixSortHistogramKernelINS1_5radix10policy_hubIiiyE10Policy1000ELNS0_9SortOrderE1EiyNS1_21identity_decomposer_tEEEvPT2_PKT1_SA_iiT3_,@"STO_CUDA_ENTRY STV_DEFAULT"
_ZN3cub18CUB_300001_SM_10006detail10radix_sort30DeviceRadixSortHistogramKernelINS1_5radix10policy_hubIiiyE10Policy1000ELNS0_9SortOrderE1EiyNS1_21identity_decomposer_tEEEvPT2_PKT1_SA_iiT3_:
.text._ZN3cub18CUB_300001_SM_10006detail10radix_sort30DeviceRadixSortHistogramKernelINS1_5radix10policy_hubIiiyE10Policy1000ELNS0_9SortOrderE1EiyNS1_21identity_decomposer_tEEEvPT2_PKT1_SA_iiT3_:
[----:B------:R-:W-:Y:S01]  /*0000*/  LDC R1, c[0x0][0x37c] ;  /* 0x0000df00ff017b82 */ /* 0x000fe20000000800 */
[----:B------:R-:W0:Y:S02]  /*0010*/  LDCU.64 UR14, c[0x0][0x390] ;  /* 0x00007200ff0e77ac */ /* 0x000e240008000a00 */
[----:B0-----:R-:W-:-:S04]  /*0020*/  ISETP.NE.U32.AND P0, PT, RZ, UR14, PT ;  /* 0x0000000eff007c0c */ /* 0x001fc8000bf05070 */
[----:B------:R-:W-:-:S13]  /*0030*/  ISETP.NE.AND.EX P0, PT, RZ, UR15, PT, P0 ;  /* 0x0000000fff007c0c */ /* 0x000fda000bf05300 */
[----:B------:R-:W-:Y:S05]  /*0040*/  @!P0 EXIT ;  /* 0x000000000000894d */ /* 0x000fea0003800000 */
[----:B------:R-:W-:Y:S01]  /*0050*/  UIADD3 UR11, UP0, UPT, UR14, -0x1, URZ ;  /* 0xffffffff0e0b7890 */ /* 0x000fe2000ff1e0ff */
[----:B------:R-:W0:Y:S01]  /*0060*/  S2R R4, SR_TID.X ;  /* 0x0000000000047919 */ /* 0x000e220000002100 */
[----:B------:R-:W1:Y:S01]  /*0070*/  LDCU.64 UR4, c[0x0][0x398] ;  /* 0x00007300ff0477ac */ /* 0x000e620008000a00 */
[----:B------:R-:W2:Y:S01]  /*0080*/  S2UR UR7, SR_CgaCtaId ;  /* 0x00000000000779c3 */ /* 0x000ea20000008800 */
[----:B------:R-:W-:Y:S01]  /*0090*/  UIADD3.X UR12, UPT, UPT, UR15, -0x1, URZ, UP0, !UPT ;  /* 0xffffffff0f0c7890 */ /* 0x000fe200087fe4ff */
[----:B------:R-:W-:Y:S01]  /*00a0*/  UMOV UR6, 0x400 ;  /* 0x0000040000067882 */ /* 0x000fe20000000000 */
[----:B------:R-:W3:Y:S05]  /*00b0*/  LDCU.64 UR20, c[0x0][0x358] ;  /* 0x00006b00ff1477ac */ /* 0x000eea0008000a00 */
[----:B------:R-:W4:Y:S01]  /*00c0*/  S2UR UR8, SR_CTAID.X ;  /* 0x00000000000879c3 */ /* 0x000f220000002500 */
[----:B------:R-:W-:Y:S01]  /*00d0*/  USHF.R.U64 UR11, UR11, 0x1e, UR12 ;  /* 0x0000001e0b0b7899 */ /* 0x000fe2000800120c */
[----:B------:R-:W0:Y:S03]  /*00e0*/  LDCU UR28, c[0x0][0x370] ;  /* 0x00006e00ff1c77ac */ /* 0x000e260008000800 */
[----:B------:R-:W-:-:S02]  /*00f0*/  UIADD3 UR11, UP0, UPT, UR11, 0x1, URZ ;  /* 0x000000010b0b7890 */ /* 0x000fc4000ff1e0ff */
[----:B-1----:R-:W-:Y:S02]  /*0100*/  UIADD3 UR4, UPT, UPT, UR5, 0x7, -UR4 ;  /* 0x0000000705047890 */ /* 0x002fe4000fffe804 */
[----:B------:R-:W-:Y:S02]  /*0110*/  ULEA.HI.X UR12, UR12, URZ, URZ, 0x2, UP0 ;  /* 0x000000ff0c0c7291 */ /* 0x000fe400080f14ff */
[----:B------:R-:W-:Y:S02]  /*0120*/  UISETP.LT.U32.AND UP0, UPT, UR11, UR14, UPT ;  /* 0x0000000e0b00728c */ /* 0x000fe4000bf01070 */
[----:B------:R-:W-:Y:S02]  /*0130*/  USHF.R.S32.HI UR5, URZ, 0x1f, UR4 ;  /* 0x0000001fff057899 */ /* 0x000fe40008011404 */
[----:B------:R-:W-:Y:S02]  /*0140*/  UISETP.LT.U32.AND.EX UP0, UPT, UR12, UR15, UPT, UP0 ;  /* 0x0000000f0c00728c */ /* 0x000fe4000bf01100 */
[----:B------:R-:W-:-:S02]  /*0150*/  ULEA.HI UR5, UR5, UR4, URZ, 0x3 ;  /* 0x0000000405057291 */ /* 0x000fc4000f8f18ff */
[----:B------:R-:W-:Y:S01]  /*0160*/  USEL UR11, UR11, UR14, UP0 ;  /* 0x0000000e0b0b7287 */ /* 0x000fe20008000000 */
[C---:B0-----:R-:W-:Y:S01]  /*0170*/  VIADD R21, R4.reuse, 0x780 ;  /* 0x0000078004157836 */ /* 0x041fe20000000000 */
[----:B------:R-:W-:Y:S02]  /*0180*/  USEL UR12, UR12, UR15, UP0 ;  /* 0x0000000f0c0c7287 */ /* 0x000fe40008000000 */
[----:B------:R-:W-:Y:S02]  /*0190*/  UISETP.GE.AND UP0, UPT, UR4, 0x8, UPT ;  /* 0x000000080400788c */ /* 0x000fe4000bf06270 */
[----:B--2---:R-:W-:Y:S02]  /*01a0*/  ULEA UR6, UR7, UR6, 0x18 ;  /* 0x0000000607067291 */ /* 0x004fe4000f8ec0ff */
[----:B------:R-:W-:Y:S02]  /*01b0*/  USHF.R.S32.HI UR5, URZ, 0x3, UR5 ;  /* 0x00000003ff057899 */ /* 0x000fe40008011405 */
[----:B------:R-:W-:Y:S01]  /*01c0*/  PLOP3.LUT P0, PT, PT, PT, UP0, 0x80, 0x8 ;  /* 0x000000000008781c */ /* 0x000fe20003f0f008 */
[----:B----4-:R-:W-:Y:S01]  /*01d0*/  USHF.L.U32 UR8, UR8, 0xb, URZ ;  /* 0x0000000b08087899 */ /* 0x010fe200080006ff */
[C---:B------:R-:W-:Y:S01]  /*01e0*/  LEA R0, R4.reuse, UR6, 0x2 ;  /* 0x0000000604007c11 */ /* 0x040fe2000f8e10ff */
[----:B------:R-:W-:Y:S01]  /*01f0*/  UIADD3 UR22, UPT, UPT, UR5, -0x1, URZ ;  /* 0xffffffff05167890 */ /* 0x000fe2000fffe0ff */
[----:B------:R-:W-:Y:S01]  /*0200*/  ISETP.GT.U32.OR P0, PT, R4, 0xff, !P0 ;  /* 0x000000ff0400780c */ /* 0x000fe20004704470 */
[----:B------:R-:W-:-:S02]  /*0210*/  ULOP3.LUT UR23, UR5, 0xf, URZ, 0xc0, !UPT ;  /* 0x0000000f05177892 */ /* 0x000fc4000f8ec0ff */
[----:B------:R-:W-:Y:S01]  /*0220*/  ULOP3.LUT UR24, UR5, 0x7, URZ, 0xc0, !UPT ;  /* 0x0000000705187892 */ /* 0x000fe2000f8ec0ff */
[----:B------:R-:W-:Y:S01]  /*0230*/  P2R R20, PR, RZ, 0x1 ;  /* 0x00000001ff147803 */ /* 0x000fe20000000000 */
[----:B------:R-:W-:Y:S02]  /*0240*/  ULOP3.LUT UR25, UR5, 0x3, URZ, 0xc0, !UPT ;  /* 0x0000000305197892 */ /* 0x000fe4000f8ec0ff */
[----:B------:R-:W-:Y:S02]  /*0250*/  ULOP3.LUT UR26, UR5, 0xffffff0, URZ, 0xc0, !UPT ;  /* 0x0ffffff0051a7892 */ /* 0x000fe4000f8ec0ff */
[----:B------:R-:W-:Y:S02]  /*0260*/  ULOP3.LUT UR27, UR5, 0xffffff8, URZ, 0xc0, !UPT ;  /* 0x0ffffff8051b7892 */ /* 0x000fe4000f8ec0ff */
[----:B------:R-:W-:Y:S01]  /*0270*/  ULOP3.LUT UR9, UR5, 0x1, URZ, 0xc0, !UPT ;  /* 0x0000000105097892 */ /* 0x000fe2000f8ec0ff */
[----:B------:R-:W-:Y:S01]  /*0280*/  UMOV UR6, URZ ;  /* 0x000000ff00067c82 */ /* 0x000fe20008000000 */
[----:B---3--:R-:W-:-:S10]  /*0290*/  UMOV UR7, URZ ;  /* 0x000000ff00077c82 */ /* 0x008fd40008000000 */
.L_x_219:
[----:B------:R-:W-:Y:S01]  /*02a0*/  ISETP.NE.AND P0, PT, R20, RZ, PT ;  /* 0x000000ff1400720c */ /* 0x000fe20003f05270 */
[----:B------:R-:W-:-:S12]  /*02b0*/  BSSY.RECONVERGENT B0, `(.L_x_136) ;  /* 0x000007c000007945 */ /* 0x000fd80003800200 */
[----:B012345:R-:W-:Y:S05]  /*02c0*/  @P0 BRA `(.L_x_137) ;  /* 0x0000000400e80947 */ /* 0x03ffea0003800000 */
[----:B------:R-:W-:Y:S02]  /*02d0*/  IMAD.U32 R2, RZ, RZ, UR22 ;  /* 0x00000016ff027e24 */ /* 0x000fe4000f8e00ff */
[----:B------:R-:W-:-:S03]  /*02e0*/  IMAD.MOV.U32 R3, RZ, RZ, RZ ;  /* 0x000000ffff037224 */ /* 0x000fc600078e00ff */
[----:B------:R-:W-:-:S13]  /*02f0*/  ISETP.GE.U32.AND P1, PT, R2, 0xf, PT ;  /* 0x0000000f0200780c */ /* 0x000fda0003f26070 */
[----:B------:R-:W-:Y:S05]  /*0300*/  @!P1 BRA `(.L_x_138) ;  /* 0x00000000005c9947 */ /* 0x000fea0003800000 */
[----:B------:R-:W-:Y:S01]  /*0310*/  VIADD R2, R0, 0x2000 ;  /* 0x0000200000027836 */ /* 0x000fe20000000000 */
[----:B------:R-:W-:-:S12]  /*0320*/  UIADD3 UR4, UPT, UPT, -UR26, URZ, URZ ;  /* 0x000000ff1a047290 */ /* 0x000fd8000fffe1ff */
.L_x_139:
[----:B------:R-:W-:Y:S01]  /*0330*/  UIADD3 UR4, UPT, UPT, UR4, 0x10, URZ ;  /* 0x0000001004047890 */ /* 0x000fe2000fffe0ff */
[----:B------:R-:W-:Y:S03]  /*0340*/  STS [R2+-0x2000], RZ ;  /* 0xffe000ff02007388 */ /* 0x000fe60000000800 */
[----:B------:R-:W-:Y:S01]  /*0350*/  UISETP.NE.AND UP0, UPT, UR4, URZ, UPT ;  /* 0x000000ff0400728c */ /* 0x000fe2000bf05270 */
        /* <DEDUP_REMOVED lines=16> */
[----:B------:R-:W-:Y:S06]  /*0460*/  BRA.U UP0, `(.L_x_139) ;  /* 0xfffffffd00b07547 */ /* 0x000fec000b83ffff */
[----:B------:R-:W-:-:S07]  /*0470*/  IMAD.U32 R3, RZ, RZ, UR26 ;  /* 0x0000001aff037e24 */ /* 0x000fce000f8e00ff */
.L_x_138:
[----:B------:R-:W-:Y:S01]  /*0480*/  ISETP.NE.AND P0, PT, RZ, UR23, PT ;  /* 0x00000017ff007c0c */ /* 0x000fe2000bf05270 */
[----:B------:R-:W-:Y:S01]  /*0490*/  IMAD.U32 R6, RZ, RZ, UR24 ;  /* 0x00000018ff067e24 */ /* 0x000fe2000f8e00ff */
[----:B------:R-:W-:-:S03]  /*04a0*/  MOV R2, UR23 ;  /* 0x0000001700027c02 */ /* 0x000fc60008000f00 */
[----:B------:R-:W-:Y:S02]  /*04b0*/  VIADD R6, R6, 0xffffffff ;  /* 0xffffffff06067836 */ /* 0x000fe40000000000 */
[----:B------:R-:W-:-:S06]  /*04c0*/  VIADD R2, R2, 0xffffffff ;  /* 0xffffffff02027836 */ /* 0x000fcc0000000000 */
[----:B------:R-:W-:Y:S05]  /*04d0*/  @!P0 BRA `(.L_x_140) ;  /* 0x00000000007c8947 */ /* 0x000fea0003800000 */
[----:B------:R-:W-:Y:S01]  /*04e0*/  ISETP.GE.U32.AND P2, PT, R2, 0x7, PT ;  /* 0x000000070200780c */ /* 0x000fe20003f46070 */
[----:B------:R-:W-:-:S12]  /*04f0*/  UISETP.NE.AND UP0, UPT, UR24, URZ, UPT ;  /* 0x000000ff1800728c */ /* 0x000fd8000bf05270 */
[----:B------:R-:W-:Y:S05]  /*0500*/  @!P2 BRA `(.L_x_141) ;  /* 0x000000000028a947 */ /* 0x000fea0003800000 */
        /* <DEDUP_REMOVED lines=10> */
.L_x_141:
[----:B------:R-:W-:Y:S05]  /*05b0*/  BRA.U !UP0, `(.L_x_140) ;  /* 0x0000000108447547 */ /* 0x000fea000b800000 */
[----:B------:R-:W-:Y:S01]  /*05c0*/  ISETP.GE.U32.AND P2, PT, R6, 0x3, PT ;  /* 0x000000030600780c */ /* 0x000fe20003f46070 */
[----:B------:R-:W-:-:S12]  /*05d0*/  UISETP.NE.AND UP0, UPT, UR25, URZ, UPT ;  /* 0x000000ff1900728c */ /* 0x000fd8000bf05270 */
[C---:B0-----:R-:W-:Y:S02]  /*05e0*/  @P2 IMAD R5, R3.reuse, 0x400, R0 ;  /* 0x0000040003052824 */ /* 0x041fe400078e0200 */
[----:B------:R-:W-:-:S03]  /*05f0*/  @P2 VIADD R3, R3, 0x4 ;  /* 0x0000000403032836 */ /* 0x000fc60000000000 */
[----:B------:R1:W-:Y:S04]  /*0600*/  @P2 STS [R5], RZ ;  /* 0x000000ff05002388 */ /* 0x0003e80000000800 */
[----:B------:R1:W-:Y:S04]  /*0610*/  @P2 STS [R5+0x400], RZ ;  /* 0x000400ff05002388 */ /* 0x0003e80000000800 */
[----:B------:R1:W-:Y:S04]  /*0620*/  @P2 STS [R5+0x800], RZ ;  /* 0x000800ff05002388 */ /* 0x0003e80000000800 */
[----:B------:R1:W-:Y:S01]  /*0630*/  @P2 STS [R5+0xc00], RZ ;  /* 0x000c00ff05002388 */ /* 0x0003e20000000800 */
[----:B------:R-:W-:Y:S05]  /*0640*/  BRA.U !UP0, `(.L_x_140) ;  /* 0x0000000108207547 */ /* 0x000fea000b800000 */
[----:B------:R-:W-:Y:S01]  /*0650*/  IMAD R3, R3, 0x400, R0 ;  /* 0x0000040003037824 */ /* 0x000fe200078e0200 */
[----:B------:R-:W-:-:S04]  /*0660*/  UISETP.NE.AND UP0, UPT, UR25, 0x1, UPT ;  /* 0x000000011900788c */ /* 0x000fc8000bf05270 */
[----:B------:R2:W-:Y:S05]  /*0670*/  STS [R3], RZ ;  /* 0x000000ff03007388 */ /* 0x0005ea0000000800 */
[----:B------:R-:W-:Y:S05]  /*0680*/  BRA.U !UP0, `(.L_x_140) ;  /* 0x0000000108107547 */ /* 0x000fea000b800000 */
[----:B------:R-:W-:Y:S01]  /*0690*/  UISETP.NE.AND UP0, UPT, UR25, 0x2, UPT ;  /* 0x000000021900788c */ /* 0x000fe2000bf05270 */
[----:B------:R3:W-:Y:S05]  /*06a0*/  STS [R3+0x400], RZ ;  /* 0x000400ff03007388 */ /* 0x0007ea0000000800 */
[----:B------:R-:W-:-:S13]  /*06b0*/  PLOP3.LUT P2, PT, PT, PT, UP0, 0x80, 0x8 ;  /* 0x000000000008781c */ /* 0x000fda0003f4f008 */
[----:B------:R3:W-:Y:S02]  /*06c0*/  @P2 STS [R3+0x800], RZ ;  /* 0x000800ff03002388 */ /* 0x0007e40000000800 */
.L_x_140:
[----:B------:R-:W-:-:S13]  /*06d0*/  ISETP.GT.U32.AND P2, PT, R4, 0x7f, PT ;  /* 0x0000007f0400780c */ /* 0x000fda0003f44070 */
[----:B------:R-:W-:Y:S05]  /*06e0*/  @P2 BRA `(.L_x_137) ;  /* 0x0000000000e02947 */ /* 0x000fea0003800000 */
[----:B--23--:R-:W-:Y:S01]  /*06f0*/  HFMA2 R3, -RZ, RZ, 0, 0 ;  /* 0x00000000ff037431 */ /* 0x00cfe200000001ff */
[----:B------:R-:W-:Y:S06]  /*0700*/  @!P1 BRA `(.L_x_142) ;  /* 0x0000000000589947 */ /* 0x000fec0003800000 */
[----:B------:R-:W-:-:S07]  /*0710*/  IMAD.MOV.U32 R3, RZ, RZ, RZ ;  /* 0x000000ffff037224 */ /* 0x000fce00078e00ff */
.L_x_143:
[C---:B012---:R-:W-:Y:S02]  /*0720*/  IMAD R5, R3.reuse, 0x400, R0 ;  /* 0x0000040003057824 */ /* 0x047fe400078e0200 */
[----:B------:R-:W-:-:S03]  /*0730*/  VIADD R3, R3, 0x10 ;  /* 0x0000001003037836 */ /* 0x000fc60000000000 */
[----:B------:R2:W-:Y:S02]  /*0740*/  STS [R5+0x200], RZ ;  /* 0x000200ff05007388 */ /* 0x0005e40000000800 */
[----:B------:R-:W-:Y:S02]  /*0750*/  ISETP.NE.AND P1, PT, R3, UR26, PT ;  /* 0x0000001a03007c0c */ /* 0x000fe4000bf25270 */
[----:B------:R2:W-:Y:S04]  /*0760*/  STS [R5+0x600], RZ ;  /* 0x000600ff05007388 */ /* 0x0005e80000000800 */
        /* <DEDUP_REMOVED lines=13> */
[----:B------:R2:W-:Y:S01]  /*0840*/  STS [R5+0x3e00], RZ ;  /* 0x003e00ff05007388 */ /* 0x0005e20000000800 */
[----:B------:R-:W-:Y:S05]  /*0850*/  @P1 BRA `(.L_x_143) ;  /* 0xfffffffc00b01947 */ /* 0x000fea000383ffff */
[----:B------:R-:W-:-:S07]  /*0860*/  IMAD.U32 R3, RZ, RZ, UR26 ;  /* 0x0000001aff037e24 */ /* 0x000fce000f8e00ff */
.L_x_142:
[----:B------:R-:W-:Y:S05]  /*0870*/  @!P0 BRA `(.L_x_137) ;  /* 0x00000000007c8947 */ /* 0x000fea0003800000 */
[----:B------:R-:W-:Y:S01]  /*0880*/  ISETP.GE.U32.AND P0, PT, R2, 0x7, PT ;  /* 0x000000070200780c */ /* 0x000fe20003f06070 */
[----:B------:R-:W-:-:S12]  /*0890*/  UISETP.NE.AND UP0, UPT, UR24, URZ, UPT ;  /* 0x000000ff1800728c */ /* 0x000fd8000bf05270 */
[----:B------:R-:W-:Y:S05]  /*08a0*/  @!P0 BRA `(.L_x_144) ;  /* 0x0000000000288947 */ /* 0x000fea0003800000 */
[C---:B------:R-:W-:Y:S02]  /*08b0*/  IMAD R2, R3.reuse, 0x400, R0 ;  /* 0x0000040003027824 */ /* 0x040fe400078e0200 */
[----:B------:R-:W-:-:S03]  /*08c0*/  VIADD R3, R3, 0x8 ;  /* 0x0000000803037836 */ /* 0x000fc60000000000 */
[----:B------:R3:W-:Y:S04]  /*08d0*/  STS [R2+0x200], RZ ;  /* 0x000200ff02007388 */ /* 0x0007e80000000800 */
[----:B------:R3:W-:Y:S04]  /*08e0*/  STS [R2+0x600], RZ ;  /* 0x000600ff02007388 */ /* 0x0007e80000000800 */
[----:B------:R3:W-:Y:S04]  /*08f0*/  STS [R2+0xa00], RZ ;  /* 0x000a00ff02007388 */ /* 0x0007e80000000800 */
[----:B------:R3:W-:Y:S04]  /*0900*/  STS [R2+0xe00], RZ ;  /* 0x000e00ff02007388 */ /* 0x0007e80000000800 */
[----:B------:R3:W-:Y:S04]  /*0910*/  STS [R2+0x1200], RZ ;  /* 0x001200ff02007388 */ /* 0x0007e80000000800 */
[----:B------:R3:W-:Y:S04]  /*0920*/  STS [R2+0x1600], RZ ;  /* 0x001600ff02007388 */ /* 0x0007e80000000800 */
[----:B------:R3:W-:Y:S04]  /*0930*/  STS [R2+0x1a00], RZ ;  /* 0x001a00ff02007388 */ /* 0x0007e80000000800 */
[----:B------:R3:W-:Y:S02]  /*0940*/  STS [R2+0x1e00], RZ ;  /* 0x001e00ff02007388 */ /* 0x0007e40000000800 */
.L_x_144:
[----:B------:R-:W-:Y:S05]  /*0950*/  BRA.U !UP0, `(.L_x_137) ;  /* 0x0000000108447547 */ /* 0x000fea000b800000 */
[----:B------:R-:W-:Y:S01]  /*0960*/  ISETP.GE.U32.AND P0, PT, R6, 0x3, PT ;  /* 0x000000030600780c */ /* 0x000fe20003f06070 */
[----:B------:R-:W-:-:S12]  /*0970*/  UISETP.NE.AND UP0, UPT, UR25, URZ, UPT ;  /* 0x000000ff1900728c */ /* 0x000fd8000bf05270 */
[C---:B---3--:R-:W-:Y:S01]  /*0980*/  @P0 IMAD R2, R3.reuse, 0x400, R0 ;  /* 0x0000040003020824 */ /* 0x048fe200078e0200 */
[----:B------:R-:W-:-:S04]  /*0990*/  @P0 IADD3 R3, PT, PT, R3, 0x4, RZ ;  /* 0x0000000403030810 */ /* 0x000fc80007ffe0ff */
[----:B------:R4:W-:Y:S04]  /*09a0*/  @P0 STS [R2+0x200], RZ ;  /* 0x000200ff02000388 */ /* 0x0009e80000000800 */
[----:B------:R4:W-:Y:S04]  /*09b0*/  @P0 STS [R2+0x600], RZ ;  /* 0x000600ff02000388 */ /* 0x0009e80000000800 */
[----:B------:R4:W-:Y:S04]  /*09c0*/  @P0 STS [R2+0xa00], RZ ;  /* 0x000a00ff02000388 */ /* 0x0009e80000000800 */
[----:B------:R4:W-:Y:S01]  /*09d0*/  @P0 STS [R2+0xe00], RZ ;  /* 0x000e00ff02000388 */ /* 0x0009e20000000800 */
[----:B------:R-:W-:Y:S05]  /*09e0*/  BRA.U !UP0, `(.L_x_137) ;  /* 0x0000000108207547 */ /* 0x000fea000b800000 */
[----:B------:R-:W-:Y:S01]  /*09f0*/  IMAD R3, R3, 0x400, R0 ;  /* 0x0000040003037824 */ /* 0x000fe200078e0200 */
[----:B------:R-:W-:-:S04]  /*0a00*/  UISETP.NE.AND UP0, UPT, UR25, 0x1, UPT ;  /* 0x000000011900788c */ /* 0x000fc8000bf05270 */
[----:B------:R3:W-:Y:S05]  /*0a10*/  STS [R3+0x200], RZ ;  /* 0x000200ff03007388 */ /* 0x0007ea0000000800 */
[----:B------:R-:W-:Y:S05]  /*0a20*/  BRA.U !UP0, `(.L_x_137) ;  /* 0x0000000108107547 */ /* 0x000fea000b800000 */
[----:B------:R-:W-:Y:S01]  /*0a30*/  UISETP.NE.AND UP0, UPT, UR25, 0x2, UPT ;  /* 0x000000021900788c */ /* 0x000fe2000bf05270 */
[----:B------:R0:W-:Y:S05]  /*0a40*/  STS [R3+0x600], RZ ;  /* 0x000600ff03007388 */ /* 0x0001ea0000000800 */
[----:B------:R-:W-:-:S13]  /*0a50*/  PLOP3.LUT P0, PT, PT, PT, UP0, 0x80, 0x8 ;  /* 0x000000000008781c */ /* 0x000fda0003f0f008 */
[----:B------:R0:W-:Y:S02]  /*0a60*/  @P0 STS [R3+0xa00], RZ ;  /* 0x000a00ff03000388 */ /* 0x0001e40000000800 */
.L_x_137:
[----:B------:R-:W-:Y:S05]  /*0a70*/  BSYNC.RECONVERGENT B0 ;  /* 0x0000000000007941 */ /* 0x000fea0003800200 */
.L_x_136:
[----:B------:R-:W5:Y:S01]  /*0a80*/  LDCU.64 UR14, c[0x0][0x390] ;  /* 0x00007200ff0e77ac */ /* 0x000f620008000a00 */
[----:B------:R-:W-:Y:S02]  /*0a90*/  USHF.L.U32 UR4, UR6, 0x1e, URZ ;  /* 0x0000001e06047899 */ /* 0x000fe400080006ff */
[----:B------:R-:W-:Y:S02]  /*0aa0*/  USHF.L.U64.HI UR5, UR6, 0x1e, UR7 ;  /* 0x0000001e06057899 */ /* 0x000fe40008010207 */
[----:B-----5:R-:W-:-:S04]  /*0ab0*/  UIADD3 UR4, UP0, UPT, -UR4, UR14, URZ ;  /* 0x0000000e04047290 */ /* 0x020fc8000ff1e1ff */
[----:B------:R-:W-:Y:S02]  /*0ac0*/  UIADD3.X UR5, UPT, UPT, ~UR5, UR15, URZ, UP0, !UPT ;  /* 0x0000000f05057290 */ /* 0x000fe400087fe5ff */
[----:B------:R-:W-:-:S04]  /*0ad0*/  UISETP.LT.U32.AND UP0, UPT, UR4, 0x40000000, UPT ;  /* 0x400000000400788c */ /* 0x000fc8000bf01070 */
[----:B------:R-:W-:-:S04]  /*0ae0*/  UISETP.LT.U32.AND.EX UP0, UPT, UR5, URZ, UPT, UP0 ;  /* 0x000000ff0500728c */ /* 0x000fc8000bf01100 */
[----:B------:R-:W-:Y:S02]  /*0af0*/  USEL UR13, UR4, 0x40000000, UP0 ;  /* 0x40000000040d7887 */ /* 0x000fe40008000000 */
[----:B------:R-:W-:Y:S02]  /*0b00*/  USEL UR14, UR5, URZ, UP0 ;  /* 0x000000ff050e7287 */ /* 0x000fe40008000000 */
[----:B------:R-:W-:-:S04]  /*0b10*/  UISETP.GT.U32.AND UP0, UPT, UR13, UR8, UPT ;  /* 0x000000080d00728c */ /* 0x000fc8000bf04070 */
[----:B------:R-:W-:Y:S01]  /*0b20*/  UISETP.GT.U32.AND.EX UP0, UPT, UR14, URZ, UPT, UP0 ;  /* 0x000000ff0e00728c */ /* 0x000fe2000bf04100 */
[----:B------:R-:W-:Y:S08]  /*0b30*/  BAR.SYNC.DEFER_BLOCKING 0x0 ;  /* 0x0000000000007b1d */ /* 0x000ff00000010000 */
[----:B------:R-:W-:Y:S06]  /*0b40*/  BAR.SYNC.DEFER_BLOCKING 0x0 ;  /* 0x0000000000007b1d */ /* 0x000fec0000010000 */
[----:B------:R-:W-:Y:S05]  /*0b50*/  BRA.U !UP0, `(.L_x_145) ;  /* 0x0000000d082c7547 */ /* 0x000fea000b800000 */
[----:B------:R-:W-:Y:S01]  /*0b60*/  UMOV UR10, UR8 ;  /* 0x00000008000a7c82 */ /* 0x000fe20008000000 */
[----:B------:R-:W-:-:S05]  /*0b70*/  UMOV UR5, URZ ;  /* 0x000000ff00057c82 */ /* 0x000fca0008000000 */
.L_x_150:
[----:B-----5:R-:W5:Y:S01]  /*0b80*/  LDCU.64 UR18, c[0x0][0x390] ;  /* 0x00007200ff1277ac */ /* 0x020f620008000a00 */
[----:B------:R-:W-:Y:S02]  /*0b90*/  USHF.L.U32 UR15, UR6, 0x1e, URZ ;  /* 0x0000001e060f7899 */ /* 0x000fe400080006ff */
[----:B------:R-:W-:Y:S02]  /*0ba0*/  USHF.L.U64.HI UR16, UR6, 0x1e, UR7 ;  /* 0x0000001e06107899 */ /* 0x000fe40008010207 */
[----:B------:R-:W-:-:S04]  /*0bb0*/  UIADD3 UR15, UP0, UPT, UR10, UR15, URZ ;  /* 0x0000000f0a0f7290 */ /* 0x000fc8000ff1e0ff */
[----:B------:R-:W-:Y:S02]  /*0bc0*/  UIADD3.X UR16, UPT, UPT, UR5, UR16, URZ, UP0, !UPT ;  /* 0x0000001005107290 */ /* 0x000fe400087fe4ff */
[----:B------:R-:W-:Y:S02]  /*0bd0*/  ULEA UR10, UP0, UR28, UR10, 0xb ;  /* 0x0000000a1c0a7291 */ /* 0x000fe4000f8058ff */
[----:B-----5:R-:W-:Y:S02]  /*0be0*/  UIADD3 UR17, UP1, UPT, -UR15, UR18, URZ ;  /* 0x000000120f117290 */ /* 0x020fe4000ff3e1ff */
[----:B------:R-:W-:Y:S02]  /*0bf0*/  UIADD3.X UR5, UPT, UPT, URZ, UR5, URZ, UP0, !UPT ;  /* 0x00000005ff057290 */ /* 0x000fe400087fe4ff */
[----:B------:R-:W-:Y:S02]  /*0c00*/  UIADD3.X UR4, UPT, UPT, ~UR16, UR19, URZ, UP1, !UPT ;  /* 0x0000001310047290 */ /* 0x000fe40008ffe5ff */
[----:B------:R-:W-:-:S02]  /*0c10*/  UISETP.GE.U32.AND UP1, UPT, UR17, 0x800, UPT ;  /* 0x000008001100788c */ /* 0x000fc4000bf26070 */
[----:B------:R-:W-:Y:S02]  /*0c20*/  UISETP.GE.U32.AND UP0, UPT, UR10, UR13, UPT ;  /* 0x0000000d0a00728c */ /* 0x000fe4000bf06070 */
[----:B------:R-:W-:Y:S02]  /*0c30*/  UISETP.GE.U32.AND.EX UP1, UPT, UR4, URZ, UPT, UP1 ;  /* 0x000000ff0400728c */ /* 0x000fe4000bf26110 */
[----:B------:R-:W-:-:S07]  /*0c40*/  UISETP.GE.U32.AND.EX UP0, UPT, UR5, UR14, UPT, UP0 ;  /* 0x0000000e0500728c */ /* 0x000fce000bf06100 */
[----:B0-----:R-:W-:Y:S05]  /*0c50*/  BRA.U !UP1, `(.L_x_146) ;  /* 0x0000000109587547 */ /* 0x001fea000b800000 */
[----:B------:R-:W4:Y:S01]  /*0c60*/  LDCU.64 UR18, c[0x0][0x388] ;  /* 0x00007100ff1277ac */ /* 0x000f220008000a00 */
[----:B0-23--:R-:W-:-:S05]  /*0c70*/  IADD3 R3, P0, PT, R4, UR15, RZ ;  /* 0x0000000f04037c10 */ /* 0x00dfca000ff1e0ff */
[----:B------:R-:W-:Y:S01]  /*0c80*/  IMAD.X R6, RZ, RZ, UR16, P0 ;  /* 0x00000010ff067e24 */ /* 0x000fe200080e06ff */
[----:B----4-:R-:W-:-:S04]  /*0c90*/  LEA R2, P0, R3, UR18, 0x2 ;  /* 0x0000001203027c11 */ /* 0x010fc8000f8010ff */
        /* <DEDUP_REMOVED lines=18> */
.L_x_146:
[----:B------:R-:W4:Y:S01]  /*0dc0*/  LDCU.64 UR18, c[0x0][0x388] ;  /* 0x00007100ff1277ac */ /* 0x000f220008000a00 */
[C---:B012---:R-:W-:Y:S01]  /*0dd0*/  VIADD R5, R4.reuse, 0x100 ;  /* 0x0000010004057836 */ /* 0x047fe20000000000 */
[C---:B---3--:R-:W-:Y:S01]  /*0de0*/  IADD3 R3, P0, PT, R4.reuse, UR15, RZ ;  /* 0x0000000f04037c10 */ /* 0x048fe2000ff1e0ff */
[C---:B----4-:R-:W-:Y:S01]  /*0df0*/  VIADD R2, R4.reuse, 0x80 ;  /* 0x0000008004027836 */ /* 0x050fe20000000000 */
[C---:B------:R-:W-:Y:S01]  /*0e00*/  ISETP.GE.AND P1, PT, R4.reuse, UR17, PT ;  /* 0x0000001104007c0c */ /* 0x040fe2000bf26270 */
[----:B------:R-:W-:Y:S01]  /*0e10*/  VIADD R7, R4, 0x180 ;  /* 0x0000018004077836 */ /* 0x000fe20000000000 */
[----:B------:R-:W-:Y:S01]  /*0e20*/  ISETP.GE.AND P3, PT, R5, UR17, PT ;  /* 0x0000001105007c0c */ /* 0x000fe2000bf66270 */
[----:B------:R-:W-:Y:S01]  /*0e30*/  IMAD.X R6, RZ, RZ, UR16, P0 ;  /* 0x00000010ff067e24 */ /* 0x000fe200080e06ff */
[----:B------:R-:W-:Y:S01]  /*0e40*/  ISETP.GE.AND P2, PT, R2, UR17, PT ;  /* 0x0000001102007c0c */ /* 0x000fe2000bf46270 */
[----:B------:R-:W-:Y:S01]  /*0e50*/  VIADD R5, R4, 0x200 ;  /* 0x0000020004057836 */ /* 0x000fe20000000000 */
[----:B------:R-:W-:Y:S01]  /*0e60*/  ISETP.GE.AND P4, PT, R7, UR17, PT ;  /* 0x0000001107007c0c */ /* 0x000fe2000bf86270 */
[----:B------:R-:W-:-:S03]  /*0e70*/  IMAD.MOV.U32 R12, RZ, RZ, -0x80000000 ;  /* 0x80000000ff0c7424 */ /* 0x000fc600078e00ff */
[----:B------:R-:W-:Y:S01]  /*0e80*/  ISETP.GE.AND P5, PT, R5, UR17, PT ;  /* 0x0000001105007c0c */ /* 0x000fe2000bfa6270 */
[----:B------:R-:W-:Y:S01]  /*0e90*/  VIADD R5, R4, 0x300 ;  /* 0x0000030004057836 */ /* 0x000fe20000000000 */
[----:B------:R-:W-:-:S04]  /*0ea0*/  LEA R2, P0, R3, UR18, 0x2 ;  /* 0x0000001203027c11 */ /* 0x000fc8000f8010ff */
[----:B------:R-:W-:Y:S01]  /*0eb0*/  LEA.HI.X R3, R3, UR19, R6, 0x2, P0 ;  /* 0x0000001303037c11 */ /* 0x000fe200080f1406 */
[----:B------:R-:W-:Y:S01]  /*0ec0*/  IMAD.MOV.U32 R11, RZ, RZ, -0x80000000 ;  /* 0x80000000ff0b7424 */ /* 0x000fe200078e00ff */
[----:B------:R-:W-:-:S03]  /*0ed0*/  IADD3 R6, PT, PT, R4, 0x280, RZ ;  /* 0x0000028004067810 */ /* 0x000fc60007ffe0ff */
[----:B------:R1:W5:Y:S01]  /*0ee0*/  @!P1 LDG.E R12, desc[UR20][R2.64] ;  /* 0x00000014020c9981 */ /* 0x000362000c1e1900 */
[----:B------:R-:W-:Y:S01]  /*0ef0*/  ISETP.GE.AND P1, PT, R5, UR17, PT ;  /* 0x0000001105007c0c */ /* 0x000fe2000bf26270 */
[C---:B------:R-:W-:Y:S02]  /*0f00*/  VIADD R5, R4.reuse, 0x380 ;  /* 0x0000038004057836 */ /* 0x040fe40000000000 */
[----:B------:R-:W-:Y:S01]  /*0f10*/  IMAD.MOV.U32 R9, RZ, RZ, -0x80000000 ;  /* 0x80000000ff097424 */ /* 0x000fe200078e00ff */
[----:B------:R1:W5:Y:S01]  /*0f20*/  @!P2 LDG.E R11, desc[UR20][R2.64+0x200] ;  /* 0x00020014020ba981 */ /* 0x000362000c1e1900 */
[----:B------:R-:W-:Y:S01]  /*0f30*/  HFMA2 R8, -RZ, RZ, -0.0 , 0 ;  /* 0x80000000ff087431 */ /* 0x000fe200000001ff */
[----:B------:R-:W-:Y:S01]  /*0f40*/  ISETP.GE.AND P2, PT, R5, UR17, PT ;  /* 0x0000001105007c0c */ /* 0x000fe2000bf46270 */
[----:B------:R-:W-:Y:S01]  /*0f50*/  VIADD R5, R4, 0x480 ;  /* 0x0000048004057836 */ /* 0x000fe20000000000 */
[----:B------:R-:W-:Y:S01]  /*0f60*/  ISETP.GE.AND P0, PT, R6, UR17, PT ;  /* 0x0000001106007c0c */ /* 0x000fe2000bf06270 */
[----:B------:R-:W-:Y:S01]  /*0f70*/  IMAD.MOV.U32 R10, RZ, RZ, -0x80000000 ;  /* 0x80000000ff0a7424 */ /* 0x000fe200078e00ff */
[----:B------:R1:W5:Y:S01]  /*0f80*/  @!P4 LDG.E R9, desc[UR20][R2.64+0x600] ;  /* 0x000600140209c981 */ /* 0x000362000c1e1900 */
[----:B------:R-:W-:-:S02]  /*0f90*/  LOP3.LUT R6, R4, 0x400, RZ, 0xfc, !PT ;  /* 0x0000040004067812 */ /* 0x000fc400078efcff */
[----:B------:R-:W-:Y:S01]  /*0fa0*/  ISETP.GE.AND P4, PT, R5, UR17, PT ;  /* 0x0000001105007c0c */ /* 0x000fe2000bf86270 */
[----:B------:R-:W-:Y:S01]  /*0fb0*/  VIADD R5, R4, 0x500 ;  /* 0x0000050004057836 */ /* 0x000fe20000000000 */
[----:B------:R1:W5:Y:S01]  /*0fc0*/  @!P3 LDG.E R10, desc[UR20][R2.64+0x400] ;  /* 0x00040014020ab981 */ /* 0x000362000c1e1900 */
[----:B------:R-:W-:Y:S01]  /*0fd0*/  ISETP.GE.AND P3, PT, R6, UR17, PT ;  /* 0x0000001106007c0c */ /* 0x000fe2000bf66270 */
[----:B------:R-:W-:Y:S02]  /*0fe0*/  IMAD.MOV.U32 R6, RZ, RZ, -0x80000000 ;  /* 0x80000000ff067424 */ /* 0x000fe400078e00ff */
[----:B------:R1:W5:Y:S01]  /*0ff0*/  @!P5 LDG.E R8, desc[UR20][R2.64+0x800] ;  /* 0x000800140208d981 */ /* 0x000362000c1e1900 */
[----:B------:R-:W-:Y:S01]  /*1000*/  ISETP.GE.AND P5, PT, R5, UR17, PT ;  /* 0x0000001105007c0c */ /* 0x000fe2000bfa6270 */
[C---:B------:R-:W-:Y:S02]  /*1010*/  VIADD R5, R4.reuse, 0x600 ;  /* 0x0000060004057836 */ /* 0x040fe40000000000 */
[----:B------:R-:W-:Y:S01]  /*1020*/  IMAD.MOV.U32 R7, RZ, RZ, -0x80000000 ;  /* 0x80000000ff077424 */ /* 0x000fe200078e00ff */
[----:B------:R1:W5:Y:S01]  /*1030*/  @!P1 LDG.E R6, desc[UR20][R2.64+0xc00] ;  /* 0x000c001402069981 */ /* 0x000362000c1e1900 */
[----:B------:R-:W-:Y:S01]  /*1040*/  VIADD R13, R4, 0x580 ;  /* 0x00000580040d7836 */ /* 0x000fe20000000000 */
[----:B------:R-:W-:Y:S01]  /*1050*/  ISETP.GE.AND P1, PT, R5, UR17, PT ;  /* 0x0000001105007c0c */ /* 0x000fe2000bf26270 */
[----:B------:R-:W-:-:S02]  /*1060*/  IMAD.MOV.U32 R5, RZ, RZ, -0x80000000 ;  /* 0x80000000ff057424 */ /* 0x000fc400078e00ff */
[----:B------:R-:W-:Y:S01]  /*1070*/  IMAD.MOV.U32 R19, RZ, RZ, -0x80000000 ;  /* 0x80000000ff137424 */ /* 0x000fe200078e00ff */
[----:B------:R1:W5:Y:S01]  /*1080*/  @!P0 LDG.E R7, desc[UR20][R2.64+0xa00] ;  /* 0x000a001402078981 */ /* 0x000362000c1e1900 */
[----:B------:R-:W-:Y:S01]  /*1090*/  IMAD.MOV.U32 R18, RZ, RZ, -0x80000000 ;  /* 0x80000000ff127424 */ /* 0x000fe200078e00ff */
[----:B------:R-:W-:Y:S01]  /*10a0*/  ISETP.GE.AND P0, PT, R13, UR17, PT ;  /* 0x000000110d007c0c */ /* 0x000fe2000bf06270 */
[C---:B------:R-:W-:Y:S01]  /*10b0*/  VIADD R14, R4.reuse, 0x700 ;  /* 0x00000700040e7836 */ /* 0x040fe20000000000 */
[----:B------:R-:W-:Y:S01]  /*10c0*/  IADD3 R13, PT, PT, R4, 0x680, RZ ;  /* 0x00000680040d7810 */ /* 0x000fe20007ffe0ff */
[----:B------:R1:W5:Y:S03]  /*10d0*/  @!P2 LDG.E R5, desc[UR20][R2.64+0xe00] ;  /* 0x000e00140205a981 */ /* 0x000366000c1e1900 */
[----:B------:R-:W-:Y:S01]  /*10e0*/  ISETP.GE.AND P2, PT, R13, UR17, PT ;  /* 0x000000110d007c0c */ /* 0x000fe2000bf46270 */
[----:B------:R1:W5:Y:S01]  /*10f0*/  @!P3 LDG.E R19, desc[UR20][R2.64+0x1000] ;  /* 0x001000140213b981 */ /* 0x000362000c1e1900 */
[----:B------:R-:W-:-:S03]  /*1100*/  ISETP.GE.AND P3, PT, R14, UR17, PT ;  /* 0x000000110e007c0c */ /* 0x000fc6000bf66270 */
[----:B------:R1:W5:Y:S01]  /*1110*/  @!P4 LDG.E R18, desc[UR20][R2.64+0x1200] ;  /* 0x001200140212c981 */ /* 0x000362000c1e1900 */
[----:B------:R-:W-:Y:S01]  /*1120*/  ISETP.GE.AND P4, PT, R21, UR17, PT ;  /* 0x0000001115007c0c */ /* 0x000fe2000bf86270 */
[----:B------:R-:W-:Y:S01]  /*1130*/  IMAD.MOV.U32 R17, RZ, RZ, -0x80000000 ;  /* 0x80000000ff117424 */ /* 0x000fe200078e00ff */
[----:B------:R-:W-:Y:S01]  /*1140*/  MOV R14, 0x80000000 ;  /* 0x80000000000e7802 */ /* 0x000fe20000000f00 */
[----:B------:R-:W-:Y:S02]  /*1150*/  IMAD.MOV.U32 R16, RZ, RZ, -0x80000000 ;  /* 0x80000000ff107424 */ /* 0x000fe400078e00ff */
[----:B------:R-:W-:Y:S02]  /*1160*/  IMAD.MOV.U32 R22, RZ, RZ, -0x80000000 ;  /* 0x80000000ff167424 */ /* 0x000fe400078e00ff */
        /* <DEDUP_REMOVED lines=8> */
.L_x_147:
[----:B01----:R-:W0:Y:S02]  /*11f0*/  LDC.64 R2, c[0x0][0x398] ;  /* 0x0000e600ff027b82 */ /* 0x003e240000000a00 */
[----:B0-----:R-:W-:-:S13]  /*1200*/  ISETP.GT.AND P0, PT, R3, R2, PT ;  /* 0x000000020300720c */ /* 0x001fda0003f04270 */
[----:B------:R-:W-:Y:S05]  /*1210*/  @!P0 BRA `(.L_x_148) ;  /* 0x0000000400788947 */ /* 0x000fea0003800000 */
[----:B------:R-:W0:Y:S01]  /*1220*/  S2UR UR15, SR_CgaCtaId ;  /* 0x00000000000f79c3 */ /* 0x000e220000008800 */
[----:B-----5:R-:W-:Y:S01]  /*1230*/  LOP3.LUT R15, R15, 0x7fffffff, RZ, 0x3c, !PT ;  /* 0x7fffffff0f0f7812 */ /* 0x020fe200078e3cff */
[----:B------:R-:W-:Y:S01]  /*1240*/  UMOV UR4, 0x400 ;  /* 0x0000040000047882 */ /* 0x000fe20000000000 */
[----:B------:R-:W-:Y:S01]  /*1250*/  LOP3.LUT R14, R14, 0x7fffffff, RZ, 0x3c, !PT ;  /* 0x7fffffff0e0e7812 */ /* 0x000fe200078e3cff */
[----:B------:R-:W1:Y:S01]  /*1260*/  LDCU UR16, c[0x0][0x398] ;  /* 0x00007300ff1077ac */ /* 0x000e620008000800 */
[----:B------:R-:W-:Y:S02]  /*1270*/  LOP3.LUT R13, R13, 0x7fffffff, RZ, 0x3c, !PT ;  /* 0x7fffffff0d0d7812 */ /* 0x000fe400078e3cff */
[----:B------:R-:W-:Y:S02]  /*1280*/  LOP3.LUT R2, R22, 0x7fffffff, RZ, 0x3c, !PT ;  /* 0x7fffffff16027812 */ /* 0x000fe400078e3cff */
[----:B------:R-:W-:Y:S02]  /*1290*/  LOP3.LUT R16, R16, 0x7fffffff, RZ, 0x3c, !PT ;  /* 0x7fffffff10107812 */ /* 0x000fe400078e3cff */
[----:B------:R-:W-:-:S02]  /*12a0*/  LOP3.LUT R17, R17, 0x7fffffff, RZ, 0x3c, !PT ;  /* 0x7fffffff11117812 */ /* 0x000fc400078e3cff */
[----:B------:R-:W-:Y:S02]  /*12b0*/  LOP3.LUT R18, R18, 0x7fffffff, RZ, 0x3c, !PT ;  /* 0x7fffffff12127812 */ /* 0x000fe400078e3cff */
[----:B------:R-:W-:Y:S02]  /*12c0*/  LOP3.LUT R19, R19, 0x7fffffff, RZ, 0x3c, !PT ;  /* 0x7fffffff13137812 */ /* 0x000fe400078e3cff */
[----:B------:R-:W-:Y:S02]  /*12d0*/  LOP3.LUT R5, R5, 0x7fffffff, RZ, 0x3c, !PT ;  /* 0x7fffffff05057812 */ /* 0x000fe400078e3cff */
[----:B------:R-:W-:Y:S02]  /*12e0*/  LOP3.LUT R6, R6, 0x7fffffff, RZ, 0x3c, !PT ;  /* 0x7fffffff06067812 */ /* 0x000fe400078e3cff */
[----:B------:R-:W-:Y:S02]  /*12f0*/  LOP3.LUT R7, R7, 0x7fffffff, RZ, 0x3c, !PT ;  /* 0x7fffffff07077812 */ /* 0x000fe400078e3cff */
[----:B------:R-:W-:Y:S01]  /*1300*/  LOP3.LUT R8, R8, 0x7fffffff, RZ, 0x3c, !PT ;  /* 0x7fffffff08087812 */ /* 0x000fe200078e3cff */
[----:B0-----:R-:W-:Y:S01]  /*1310*/  ULEA UR15, UR15, UR4, 0x18 ;  /* 0x000000040f0f7291 */ /* 0x001fe2000f8ec0ff */
[----:B------:R-:W-:-:S02]  /*1320*/  LOP3.LUT R9, R9, 0x7fffffff, RZ, 0x3c, !PT ;  /* 0x7fffffff09097812 */ /* 0x000fc400078e3cff */
[----:B------:R-:W-:Y:S01]  /*1330*/  LOP3.LUT R10, R10, 0x7fffffff, RZ, 0x3c, !PT ;  /* 0x7fffffff0a0a7812 */ /* 0x000fe200078e3cff */
[----:B------:R-:W-:Y:S01]  /*1340*/  UMOV UR4, URZ ;  /* 0x000000ff00047c82 */ /* 0x000fe20008000000 */
[----:B------:R-:W-:Y:S02]  /*1350*/  LOP3.LUT R11, R11, 0x7fffffff, RZ, 0x3c, !PT ;  /* 0x7fffffff0b0b7812 */ /* 0x000fe400078e3cff */
[----:B-1----:R-:W-:-:S07]  /*1360*/  LOP3.LUT R12, R12, 0x7fffffff, RZ, 0x3c, !PT ;  /* 0x7fffffff0c0c7812 */ /* 0x002fce00078e3cff */
.L_x_149:
[----:B------:R-:W-:Y:S01]  /*1370*/  IMAD R22, RZ, RZ, -UR16 ;  /* 0x80000010ff167e24 */ /* 0x000fe2000f8e02ff */
[----:B0-----:R-:W-:Y:S01]  /*1380*/  SHF.R.U32.HI R23, RZ, UR16, R12 ;  /* 0x00000010ff177c19 */ /* 0x001fe2000801160c */
[----:B------:R-:W-:Y:S01]  /*1390*/  IMAD.MOV.U32 R25, RZ, RZ, -0x1 ;  /* 0xffffffffff197424 */ /* 0x000fe200078e00ff */
[----:B------:R-:W-:Y:S01]  /*13a0*/  ULEA UR17, UR4, UR15, 0xa ;  /* 0x0000000f04117291 */ /* 0x000fe2000f8e50ff */
[----:B------:R-:W-:Y:S01]  /*13b0*/  SHF.R.U32.HI R27, RZ, UR16, R10 ;  /* 0x00000010ff1b7c19 */ /* 0x000fe2000801160a */
[----:B------:R-:W-:Y:S01]  /*13c0*/  UIADD3 UR4, UPT, UPT, UR4, 0x1, URZ ;  /* 0x0000000104047890 */ /* 0x000fe2000fffe0ff */
[----:B------:R-:W-:Y:S02]  /*13d0*/  VIADDMNMX R22, R22, R3, 0x8, PT ;  /* 0x0000000816167446 */ /* 0x000fe40003800103 */
[----:B------:R-:W-:Y:S02]  /*13e0*/  SHF.R.U32.HI R29, RZ, UR16, R9 ;  /* 0x00000010ff1d7c19 */ /* 0x000fe40008011609 */
[----:B------:R-:W-:-:S02]  /*13f0*/  SHF.L.U32 R22, R25, R22, RZ ;  /* 0x0000001619167219 */ /* 0x000fc400000006ff */
[----:B------:R-:W-:Y:S02]  /*1400*/  SHF.R.U32.HI R25, RZ, UR16, R11 ;  /* 0x00000010ff197c19 */ /* 0x000fe4000801160b */
[-C--:B------:R-:W-:Y:S02]  /*1410*/  LOP3.LUT R23, R23, R22.reuse, RZ, 0x30, !PT ;  /* 0x0000001617177212 */ /* 0x080fe400078e30ff */
[-C--:B------:R-:W-:Y:S02]  /*1420*/  LOP3.LUT R25, R25, R22.reuse, RZ, 0x30, !PT ;  /* 0x0000001619197212 */ /* 0x080fe400078e30ff */
[----:B------:R-:W-:Y:S02]  /*1430*/  LOP3.LUT R27, R27, R22, RZ, 0x30, !PT ;  /* 0x000000161b1b7212 */ /* 0x000fe400078e30ff */
[----:B------:R-:W-:Y:S02]  /*1440*/  LEA R23, R23, UR17, 0x2 ;  /* 0x0000001117177c11 */ /* 0x000fe4000f8e10ff */
[----:B------:R-:W-:-:S02]  /*1450*/  LEA R25, R25, UR17, 0x2 ;  /* 0x0000001119197c11 */ /* 0x000fc4000f8e10ff */
[----:B------:R-:W-:Y:S01]  /*1460*/  LEA R27, R27, UR17, 0x2 ;  /* 0x000000111b1b7c11 */ /* 0x000fe2000f8e10ff */
[----:B------:R0:W-:Y:S01]  /*1470*/  ATOMS.POPC.INC.32 RZ, [R23+URZ] ;  /* 0x0000000017ff7f8c */ /* 0x0001e2000d8000ff */
[----:B------:R-:W-:Y:S02]  /*1480*/  SHF.R.U32.HI R24, RZ, UR16, R8 ;  /* 0x00000010ff187c19 */ /* 0x000fe40008011608 */
[----:B------:R-:W-:Y:S01]  /*1490*/  SHF.R.U32.HI R26, RZ, UR16, R7 ;  /* 0x00000010ff1a7c19 */ /* 0x000fe20008011607 */
[----:B------:R1:W-:Y:S01]  /*14a0*/  ATOMS.POPC.INC.32 RZ, [R25+URZ] ;  /* 0x0000000019ff7f8c */ /* 0x0003e2000d8000ff */
[-C--:B------:R-:W-:Y:S02]  /*14b0*/  LOP3.LUT R29, R29, R22.reuse, RZ, 0x30, !PT ;  /* 0x000000161d1d7212 */ /* 0x080fe400078e30ff */
[----:B------:R-:W-:Y:S01]  /*14c0*/  LOP3.LUT R24, R24, R22, RZ, 0x30, !PT ;  /* 0x0000001618187212 */ /* 0x000fe200078e30ff */
[----:B------:R2:W-:Y:S01]  /*14d0*/  ATOMS.POPC.INC.32 RZ, [R27+URZ] ;  /* 0x000000001bff7f8c */ /* 0x0005e2000d8000ff */
[----:B0-----:R-:W-:-:S02]  /*14e0*/  SHF.R.U32.HI R23, RZ, UR16, R6 ;  /* 0x00000010ff177c19 */ /* 0x001fc40008011606 */
[-C--:B------:R-:W-:Y:S02]  /*14f0*/  LOP3.LUT R26, R26, R22.reuse, RZ, 0x30, !PT ;  /* 0x000000161a1a7212 */ /* 0x080fe400078e30ff */
[----:B-1----:R-:W-:Y:S02]  /*1500*/  SHF.R.U32.HI R25, RZ, UR16, R5 ;  /* 0x00000010ff197c19 */ /* 0x002fe40008011605 */
[-C--:B------:R-:W-:Y:S02]  /*1510*/  LOP3.LUT R23, R23, R22.reuse, RZ, 0x30, !PT ;  /* 0x0000001617177212 */ /* 0x080fe400078e30ff */
[----:B--2---:R-:W-:Y:S02]  /*1520*/  SHF.R.U32.HI R27, RZ, UR16, R19 ;  /* 0x00000010ff1b7c19 */ /* 0x004fe40008011613 */
[----:B------:R-:W-:Y:S02]  /*1530*/  LEA R29, R29, UR17, 0x2 ;  /* 0x000000111d1d7c11 */ /* 0x000fe4000f8e10ff */
[----:B------:R-:W-:-:S02]  /*1540*/  LOP3.LUT R25, R25, R22, RZ, 0x30, !PT ;  /* 0x0000001619197212 */ /* 0x000fc400078e30ff */
[----:B------:R-:W-:Y:S01]  /*1550*/  LEA R24, R24, UR17, 0x2 ;  /* 0x0000001118187c11 */ /* 0x000fe2000f8e10ff */
[----:B------:R0:W-:Y:S01]  /*1560*/  ATOMS.POPC.INC.32 RZ, [R29+URZ] ;  /* 0x000000001dff7f8c */ /* 0x0001e2000d8000ff */
[----:B------:R-:W-:Y:S02]  /*1570*/  LOP3.LUT R27, R27, R22, RZ, 0x30, !PT ;  /* 0x000000161b1b7212 */ /* 0x000fe400078e30ff */
[----:B------:R-:W-:Y:S01]  /*1580*/  LEA R26, R26, UR17, 0x2 ;  /* 0x000000111a1a7c11 */ /* 0x000fe2000f8e10ff */
[----:B------:R1:W-:Y:S01]  /*1590*/  ATOMS.POPC.INC.32 RZ, [R24+URZ] ;  /* 0x0000000018ff7f8c */ /* 0x0003e2000d8000ff */
[----:B------:R-:W-:Y:S02]  /*15a0*/  LEA R23, R23, UR17, 0x2 ;  /* 0x0000001117177c11 */ /* 0x000fe4000f8e10ff */
[----:B------:R-:W-:Y:S01]  /*15b0*/  LEA R25, R25, UR17, 0x2 ;  /* 0x0000001119197c11 */ /* 0x000fe2000f8e10ff */
[----:B------:R2:W-:Y:S01]  /*15c0*/  ATOMS.POPC.INC.32 RZ, [R26+URZ] ;  /* 0x000000001aff7f8c */ /* 0x0005e2000d8000ff */
[----:B------:R-:W-:-:S02]  /*15d0*/  LEA R27, R27, UR17, 0x2 ;  /* 0x000000111b1b7c11 */ /* 0x000fc4000f8e10ff */
[----:B0-----:R-:W-:Y:S01]  /*15e0*/  SHF.R.U32.HI R29, RZ, UR16, R18 ;  /* 0x00000010ff1d7c19 */ /* 0x001fe20008011612 */
[----:B------:R0:W-:Y:S01]  /*15f0*/  ATOMS.POPC.INC.32 RZ, [R23+URZ] ;  /* 0x0000000017ff7f8c */ /* 0x0001e2000d8000ff */
[----:B-1----:R-:W-:Y:S02]  /*1600*/  SHF.R.U32.HI R24, RZ, UR16, R17 ;  /* 0x00000010ff187c19 */ /* 0x002fe40008011611 */
[----:B------:R-:W-:Y:S01]  /*1610*/  SHF.R.U32.HI R28, RZ, UR16, R15 ;  /* 0x00000010ff1c7c19 */ /* 0x000fe2000801160f */
[----:B------:R1:W-:Y:S01]  /*1620*/  ATOMS.POPC.INC.32 RZ, [R25+URZ] ;  /* 0x0000000019ff7f8c */ /* 0x0003e2000d8000ff */
[----:B--2---:R-:W-:Y:S02]  /*1630*/  SHF.R.U32.HI R26, RZ, UR16, R16 ;  /* 0x00000010ff1a7c19 */ /* 0x004fe40008011610 */
[----:B------:R-:W-:Y:S01]  /*1640*/  LOP3.LUT R29, R29, R22, RZ, 0x30, !PT ;  /* 0x000000161d1d7212 */ /* 0x000fe200078e30ff */
[----:B------:R2:W-:Y:S01]  /*1650*/  ATOMS.POPC.INC.32 RZ, [R27+URZ] ;  /* 0x000000001bff7f8c */ /* 0x0005e2000d8000ff */
[----:B0-----:R-:W-:-:S02]  /*1660*/  SHF.R.U32.HI R23, RZ, UR16, R2 ;  /* 0x00000010ff177c19 */ /* 0x001fc40008011602 */
[-C--:B------:R-:W-:Y:S02]  /*1670*/  LOP3.LUT R24, R24, R22.reuse, RZ, 0x30, !PT ;  /* 0x0000001618187212 */ /* 0x080fe400078e30ff */
[----:B-1----:R-:W-:Y:S02]  /*1680*/  SHF.R.U32.HI R25, RZ, UR16, R13 ;  /* 0x00000010ff197c19 */ /* 0x002fe4000801160d */
[-C--:B------:R-:W-:Y:S02]  /*1690*/  LOP3.LUT R26, R26, R22.reuse, RZ, 0x30, !PT ;  /* 0x000000161a1a7212 */ /* 0x080fe400078e30ff */
[----:B--2---:R-:W-:Y:S01]  /*16a0*/  SHF.R.U32.HI R27, RZ, UR16, R14 ;  /* 0x00000010ff1b7c19 */ /* 0x004fe2000801160e */
[----:B------:R-:W-:Y:S01]  /*16b0*/  UIADD3 UR16, UPT, UPT, UR16, 0x8, URZ ;  /* 0x0000000810107890 */ /* 0x000fe2000fffe0ff */
[----:B------:R-:W-:Y:S02]  /*16c0*/  LOP3.LUT R23, R23, R22, RZ, 0x30, !PT ;  /* 0x0000001617177212 */ /* 0x000fe400078e30ff */
[----:B------:R-:W-:-:S02]  /*16d0*/  LEA R29, R29, UR17, 0x2 ;  /* 0x000000111d1d7c11 */ /* 0x000fc4000f8e10ff */
[-C--:B------:R-:W-:Y:S02]  /*16e0*/  LOP3.LUT R25, R25, R22.reuse, RZ, 0x30, !PT ;  /* 0x0000001619197212 */ /* 0x080fe400078e30ff */
[----:B------:R-:W-:Y:S01]  /*16f0*/  ISETP.LE.AND P0, PT, R3, UR16, PT ;  /* 0x0000001003007c0c */ /* 0x000fe2000bf03270 */
[----:B------:R0:W-:Y:S01]  /*1700*/  ATOMS.POPC.INC.32 RZ, [R29+URZ] ;  /* 0x000000001dff7f8c */ /* 0x0001e2000d8000ff */
[----:B------:R-:W-:Y:S02]  /*1710*/  LEA R24, R24, UR17, 0x2 ;  /* 0x0000001118187c11 */ /* 0x000fe4000f8e10ff */
[-C--:B------:R-:W-:Y:S02]  /*1720*/  LOP3.LUT R27, R27, R22.reuse, RZ, 0x30, !PT ;  /* 0x000000161b1b7212 */ /* 0x080fe400078e30ff */
[----:B------:R-:W-:Y:S01]  /*1730*/  LEA R26, R26, UR17, 0x2 ;  /* 0x000000111a1a7c11 */ /* 0x000fe2000f8e10ff */
[----:B------:R0:W-:Y:S01]  /*1740*/  ATOMS.POPC.INC.32 RZ, [R24+URZ] ;  /* 0x0000000018ff7f8c */ /* 0x0001e2000d8000ff */
[----:B------:R-:W-:-:S02]  /*1750*/  LOP3.LUT R28, R28, R22, RZ, 0x30, !PT ;  /* 0x000000161c1c7212 */ /* 0x000fc400078e30ff */
[----:B------:R-:W-:Y:S01]  /*1760*/  LEA R23, R23, UR17, 0x2 ;  /* 0x0000001117177c11 */ /* 0x000fe2000f8e10ff */
[----:B------:R0:W-:Y:S01]  /*1770*/  ATOMS.POPC.INC.32 RZ, [R26+URZ] ;  /* 0x000000001aff7f8c */ /* 0x0001e2000d8000ff */
[----:B------:R-:W-:Y:S02]  /*1780*/  LEA R25, R25, UR17, 0x2 ;  /* 0x0000001119197c11 */ /* 0x000fe4000f8e10ff */
[----:B------:R-:W-:Y:S01]  /*1790*/  LEA R27, R27, UR17, 0x2 ;  /* 0x000000111b1b7c11 */ /* 0x000fe2000f8e10ff */
[----:B------:R0:W-:Y:S01]  /*17a0*/  ATOMS.POPC.INC.32 RZ, [R23+URZ] ;  /* 0x0000000017ff7f8c */ /* 0x0001e2000d8000ff */
[----:B------:R-:W-:-:S03]  /*17b0*/  LEA R28, R28, UR17, 0x2 ;  /* 0x000000111c1c7c11 */ /* 0x000fc6000f8e10ff */
[----:B------:R0:W-:Y:S04]  /*17c0*/  ATOMS.POPC.INC.32 RZ, [R25+URZ] ;  /* 0x0000000019ff7f8c */ /* 0x0001e8000d8000ff */
[----:B------:R0:W-:Y:S04]  /*17d0*/  ATOMS.POPC.INC.32 RZ, [R27+URZ] ;  /* 0x000000001bff7f8c */ /* 0x0001e8000d8000ff */
[----:B------:R0:W-:Y:S01]  /*17e0*/  ATOMS.POPC.INC.32 RZ, [R28+URZ] ;  /* 0x000000001cff7f8c */ /* 0x0001e2000d8000ff */
[----:B------:R-:W-:Y:S05]  /*17f0*/  @!P0 BRA `(.L_x_149) ;  /* 0xfffffff800dc8947 */ /* 0x000fea000383ffff */
.L_x_148:
[----:B------:R-:W-:Y:S05]  /*1800*/  BRA.U !UP0, `(.L_x_150) ;  /* 0xfffffff108dc7547 */ /* 0x000fea000b83ffff */
.L_x_145:
[----:B------:R-:W-:Y:S01]  /*1810*/  BAR.SYNC.DEFER_BLOCKING 0x0 ;  /* 0x0000000000007b1d */ /* 0x000fe20000010000 */
[----:B------:R-:W-:-:S05]  /*1820*/  ISETP.NE.AND P0, PT, R20, RZ, PT ;  /* 0x000000ff1400720c */ /* 0x000fca0003f05270 */
[----:B------:R-:W-:Y:S08]  /*1830*/  BSSY.RECONVERGENT B0, `(.L_x_151) ;  /* 0x0000164000007945 */ /* 0x000ff00003800200 */
[----:B------:R-:W-:Y:S05]  /*1840*/  @P0 BRA `(.L_x_152) ;  /* 0x0000001400880947 */ /* 0x000fea0003800000 */
[----:B------:R-:W-:Y:S01]  /*1850*/  UISETP.GE.U32.AND UP0, UPT, UR22, 0x7, UPT ;  /* 0x000000071600788c */ /* 0x000fe2000bf06070 */
[----:B0-23--:R-:W-:-:S08]  /*1860*/  IMAD.MOV.U32 R3, RZ, RZ, RZ ;  /* 0x000000ffff037224 */ /* 0x00dfd000078e00ff */
[----:B------:R-:W-:Y:S05]  /*1870*/  BRA.U !UP0, `(.L_x_153) ;  /* 0x00000005085c7547 */ /* 0x000fea000b800000 */
[----:B----4-:R-:W0:Y:S01]  /*1880*/  LDC.64 R2, c[0x0][0x380] ;  /* 0x0000e000ff027b82 */ /* 0x010e220000000a00 */
[----:B-1---5:R-:W-:-:S07]  /*1890*/  IMAD.MOV.U32 R5, RZ, RZ, RZ ;  /* 0x000000ffff057224 */ /* 0x022fce00078e00ff */
.L_x_170:
[----:B----4-:R-:W-:Y:S01]  /*18a0*/  IMAD R7, R5, 0x400, R0 ;  /* 0x0000040005077824 */ /* 0x010fe200078e0200 */
[----:B------:R-:W-:Y:S04]  /*18b0*/  BSSY.RECONVERGENT B1, `(.L_x_154) ;  /* 0x000000f000017945 */ /* 0x000fe80003800200 */
[----:B01----:R-:W1:Y:S04]  /*18c0*/  LDS R18, [R7] ;  /* 0x0000000007127984 */ /* 0x003e680000000800 */
[----:B--23--:R2:W3:Y:S04]  /*18d0*/  LDS R9, [R7+0x400] ;  /* 0x0004000007097984 */ /* 0x00c4e80000000800 */
[----:B------:R2:W4:Y:S04]  /*18e0*/  LDS R22, [R7+0x800] ;  /* 0x0008000007167984 */ /* 0x0005280000000800 */
[----:B------:R2:W0:Y:S04]  /*18f0*/  LDS R14, [R7+0xc00] ;  /* 0x000c0000070e7984 */ /* 0x0004280000000800 */
[----:B------:R2:W0:Y:S04]  /*1900*/  LDS R12, [R7+0x1000] ;  /* 0x00100000070c7984 */ /* 0x0004280000000800 */
[----:B------:R2:W0:Y:S04]  /*1910*/  LDS R6, [R7+0x1400] ;  /* 0x0014000007067984 */ /* 0x0004280000000800 */
[----:B------:R2:W0:Y:S04]  /*1920*/  LDS R8, [R7+0x1800] ;  /* 0x0018000007087984 */ /* 0x0004280000000800 */
[----:B------:R2:W0:Y:S01]  /*1930*/  LDS R10, [R7+0x1c00] ;  /* 0x001c0000070a7984 */ /* 0x0004220000000800 */
[----:B-1----:R-:W-:-:S13]  /*1940*/  ISETP.NE.AND P0, PT, R18, RZ, PT ;  /* 0x000000ff1200720c */ /* 0x002fda0003f05270 */
[----:B--234-:R-:W-:Y:S05]  /*1950*/  @!P0 BRA `(.L_x_155) ;  /* 0x0000000000108947 */ /* 0x01cfea0003800000 */
[----:B------:R-:W-:Y:S01]  /*1960*/  LEA R17, R5, R4, 0x8 ;  /* 0x0000000405117211 */ /* 0x000fe200078e40ff */
[----:B------:R-:W-:-:S04]  /*1970*/  IMAD.MOV.U32 R19, RZ, RZ, RZ ;  /* 0x000000ffff137224 */ /* 0x000fc800078e00ff */
[----:B0-----:R-:W-:-:S05]  /*1980*/  IMAD.WIDE.U32 R16, R17, 0x8, R2 ;  /* 0x0000000811107825 */ /* 0x001fca00078e0002 */
[----:B------:R1:W-:Y:S02]  /*1990*/  REDG.E.ADD.64.STRONG.GPU desc[UR20][R16.64], R18 ;  /* 0x000000121000798e */ /* 0x0003e4000c12e514 */
.L_x_155:
[----:B------:R-:W-:Y:S05]  /*19a0*/  BSYNC.RECONVERGENT B1 ;  /* 0x0000000000017941 */ /* 0x000fea0003800200 */
.L_x_154:
[----:B------:R-:W-:Y:S01]  /*19b0*/  ISETP.NE.AND P6, PT, R9, RZ, PT ;  /* 0x000000ff0900720c */ /* 0x000fe20003fc5270 */
[----:B------:R-:W-:Y:S01]  /*19c0*/  BSSY.RECONVERGENT B1, `(.L_x_156) ;  /* 0x000000e000017945 */ /* 0x000fe20003800200 */
[----:B------:R-:W-:Y:S02]  /*19d0*/  ISETP.NE.AND P0, PT, R22, RZ, PT ;  /* 0x000000ff1600720c */ /* 0x000fe40003f05270 */
[----:B0-----:R-:W-:Y:S02]  /*19e0*/  ISETP.NE.AND P1, PT, R14, RZ, PT ;  /* 0x000000ff0e00720c */ /* 0x001fe40003f25270 */
[----:B------:R-:W-:Y:S02]  /*19f0*/  ISETP.NE.AND P2, PT, R12, RZ, PT ;  /* 0x000000ff0c00720c */ /* 0x000fe40003f45270 */
[----:B------:R-:W-:Y:S02]  /*1a00*/  ISETP.NE.AND P3, PT, R6, RZ, PT ;  /* 0x000000ff0600720c */ /* 0x000fe40003f65270 */
[----:B------:R-:W-:-:S02]  /*1a10*/  ISETP.NE.AND P4, PT, R8, RZ, PT ;  /* 0x000000ff0800720c */ /* 0x000fc40003f85270 */
[----:B------:R-:W-:Y:S01]  /*1a20*/  ISETP.NE.AND P5, PT, R10, RZ, PT ;  /* 0x000000ff0a00720c */ /* 0x000fe20003fa5270 */
[----:B------:R-:W-:-:S12]  /*1a30*/  @!P6 BRA `(.L_x_157) ;  /* 0x000000000018e947 */ /* 0x000fd80003800000 */
[----:B-1----:R-:W-:Y:S02]  /*1a40*/  IMAD R17, R5, 0x100, R4 ;  /* 0x0000010005117824 */ /* 0x002fe400078e0204 */
[----:B------:R-:W-:Y:S02]  /*1a50*/  IMAD.MOV.U32 R18, RZ, RZ, R9 ;  /* 0x000000ffff127224 */ /* 0x000fe400078e0009 */
[----:B------:R-:W-:Y:S02]  /*1a60*/  VIADD R17, R17, 0x100 ;  /* 0x0000010011117836 */ /* 0x000fe40000000000 */
[----:B------:R-:W-:Y:S02]  /*1a70*/  IMAD.MOV.U32 R19, RZ, RZ, RZ ;  /* 0x000000ffff137224 */ /* 0x000fe400078e00ff */
[----:B------:R-:W-:-:S05]  /*1a80*/  IMAD.WIDE.U32 R16, R17, 0x8, R2 ;  /* 0x0000000811107825 */ /* 0x000fca00078e0002 */
[----:B------:R0:W-:Y:S02]  /*1a90*/  REDG.E.ADD.64.STRONG.GPU desc[UR20][R16.64], R18 ;  /* 0x000000121000798e */ /* 0x0001e4000c12e514 */
.L_x_157:
[----:B------:R-:W-:Y:S05]  /*1aa0*/  BSYNC.RECONVERGENT B1 ;  /* 0x0000000000017941 */ /* 0x000fea0003800200 */
.L_x_156:
[----:B------:R-:W-:Y:S04]  /*1ab0*/  BSSY.RECONVERGENT B1, `(.L_x_158) ;  /* 0x0000007000017945 */ /* 0x000fe80003800200 */
[----:B------:R-:W-:Y:S05]  /*1ac0*/  @!P0 BRA `(.L_x_159) ;  /* 0x0000000000148947 */ /* 0x000fea0003800000 */
[----:B01----:R-:W-:Y:S02]  /*1ad0*/  IMAD R17, R5, 0x100, R4 ;  /* 0x0000010005117824 */ /* 0x003fe400078e0204 */
[----:B------:R-:W-:-:S03]  /*1ae0*/  IMAD.MOV.U32 R23, RZ, RZ, RZ ;  /* 0x000000ffff177224 */ /* 0x000fc600078e00ff */
[----:B------:R-:W-:-:S05]  /*1af0*/  IADD3 R17, PT, PT, R17, 0x200, RZ ;  /* 0x0000020011117810 */ /* 0x000fca0007ffe0ff */
[----:B------:R-:W-:-:S05]  /*1b00*/  IMAD.WIDE.U32 R16, R17, 0x8, R2 ;  /* 0x0000000811107825 */ /* 0x000fca00078e0002 */
[----:B------:R2:W-:Y:S02]  /*1b10*/  REDG.E.ADD.64.STRONG.GPU desc[UR20][R16.64], R22 ;  /* 0x000000161000798e */ /* 0x0005e4000c12e514 */
.L_x_159:
[----:B------:R-:W-:Y:S05]  /*1b20*/  BSYNC.RECONVERGENT B1 ;  /* 0x0000000000017941 */ /* 0x000fea0003800200 */
.L_x_158:
[----:B------:R-:W-:Y:S04]  /*1b30*/  BSSY.RECONVERGENT B1, `(.L_x_160) ;  /* 0x0000007000017945 */ /* 0x000fe80003800200 */
[----:B------:R-:W-:Y:S05]  /*1b40*/  @!P1 BRA `(.L_x_161) ;  /* 0x0000000000149947 */ /* 0x000fea0003800000 */
[----:B012---:R-:W-:Y:S02]  /*1b50*/  IMAD R17, R5, 0x100, R4 ;  /* 0x0000010005117824 */ /* 0x007fe400078e0204 */
[----:B------:R-:W-:Y:S02]  /*1b60*/  IMAD.MOV.U32 R15, RZ, RZ, RZ ;  /* 0x000000ffff0f7224 */ /* 0x000fe400078e00ff */
[----:B------:R-:W-:-:S04]  /*1b70*/  VIADD R17, R17, 0x300 ;  /* 0x0000030011117836 */ /* 0x000fc80000000000 */
[----:B------:R-:W-:-:S05]  /*1b80*/  IMAD.WIDE.U32 R16, R17, 0x8, R2 ;  /* 0x0000000811107825 */ /* 0x000fca00078e0002 */
[----:B------:R3:W-:Y:S02]  /*1b90*/  REDG.E.ADD.64.STRONG.GPU desc[UR20][R16.64], R14 ;  /* 0x0000000e1000798e */ /* 0x0007e4000c12e514 */
.L_x_161:
[----:B------:R-:W-:Y:S05]  /*1ba0*/  BSYNC.RECONVERGENT B1 ;  /* 0x0000000000017941 */ /* 0x000fea0003800200 */
.L_x_160:
[----:B------:R-:W-:Y:S04]  /*1bb0*/  BSSY.RECONVERGENT B1, `(.L_x_162) ;  /* 0x0000007000017945 */ /* 0x000fe80003800200 */
[----:B------:R-:W-:Y:S05]  /*1bc0*/  @!P2 BRA `(.L_x_163) ;  /* 0x000000000014a947 */ /* 0x000fea0003800000 */
[----:B---3--:R-:W-:Y:S02]  /*1bd0*/  IMAD R15, R5, 0x100, R4 ;  /* 0x00000100050f7824 */ /* 0x008fe400078e0204 */
[----:B------:R-:W-:Y:S02]  /*1be0*/  HFMA2 R13, -RZ, RZ, 0, 0 ;  /* 0x00000000ff0d7431 */ /* 0x000fe400000001ff */
[----:B------:R-:W-:-:S04]  /*1bf0*/  VIADD R15, R15, 0x400 ;  /* 0x000004000f0f7836 */ /* 0x000fc80000000000 */
[----:B------:R-:W-:-:S05]  /*1c00*/  IMAD.WIDE.U32 R14, R15, 0x8, R2 ;  /* 0x000000080f0e7825 */ /* 0x000fca00078e0002 */
[----:B------:R4:W-:Y:S02]  /*1c10*/  REDG.E.ADD.64.STRONG.GPU desc[UR20][R14.64], R12 ;  /* 0x0000000c0e00798e */ /* 0x0009e4000c12e514 */
.L_x_163:
[----:B------:R-:W-:Y:S05]  /*1c20*/  BSYNC.RECONVERGENT B1 ;  /* 0x0000000000017941 */ /* 0x000fea0003800200 */
.L_x_162:
[----:B------:R-:W-:Y:S04]  /*1c30*/  BSSY.RECONVERGENT B1, `(.L_x_164) ;  /* 0x0000007000017945 */ /* 0x000fe80003800200 */
[----:B------:R-:W-:Y:S05]  /*1c40*/  @!P3 BRA `(.L_x_165) ;  /* 0x000000000014b947 */ /* 0x000fea0003800000 */
[----:B----4-:R-:W-:Y:S02]  /*1c50*/  IMAD R13, R5, 0x100, R4 ;  /* 0x00000100050d7824 */ /* 0x010fe400078e0204 */
[----:B------:R-:W-:Y:S02]  /*1c60*/  IMAD.MOV.U32 R7, RZ, RZ, RZ ;  /* 0x000000ffff077224 */ /* 0x000fe400078e00ff */
[----:B------:R-:W-:-:S04]  /*1c70*/  VIADD R13, R13, 0x500 ;  /* 0x000005000d0d7836 */ /* 0x000fc80000000000 */
[----:B------:R-:W-:-:S05]  /*1c80*/  IMAD.WIDE.U32 R12, R13, 0x8, R2 ;  /* 0x000000080d0c7825 */ /* 0x000fca00078e0002 */
[----:B------:R4:W-:Y:S02]  /*1c90*/  REDG.E.ADD.64.STRONG.GPU desc[UR20][R12.64], R6 ;  /* 0x000000060c00798e */ /* 0x0009e4000c12e514 */
.L_x_165:
[----:B------:R-:W-:Y:S05]  /*1ca0*/  BSYNC.RECONVERGENT B1 ;  /* 0x0000000000017941 */ /* 0x000fea0003800200 */
.L_x_164:
[----:B------:R-:W-:Y:S04]  /*1cb0*/  BSSY.RECONVERGENT B1, `(.L_x_166) ;  /* 0x0000007000017945 */ /* 0x000fe80003800200 */
[----:B------:R-:W-:Y:S05]  /*1cc0*/  @!P4 BRA `(.L_x_167) ;  /* 0x000000000014c947 */ /* 0x000fea0003800000 */
[----:B----4-:R-:W-:Y:S02]  /*1cd0*/  IMAD R7, R5, 0x100, R4 ;  /* 0x0000010005077824 */ /* 0x010fe400078e0204 */
[----:B------:R-:W-:Y:S02]  /*1ce0*/  IMAD.MOV.U32 R9, RZ, RZ, RZ ;  /* 0x000000ffff097224 */ /* 0x000fe400078e00ff */
[----:B------:R-:W-:-:S04]  /*1cf0*/  VIADD R7, R7, 0x600 ;  /* 0x0000060007077836 */ /* 0x000fc80000000000 */
[----:B------:R-:W-:-:S05]  /*1d00*/  IMAD.WIDE.U32 R6, R7, 0x8, R2 ;  /* 0x0000000807067825 */ /* 0x000fca00078e0002 */
[----:B------:R4:W-:Y:S02]  /*1d10*/  REDG.E.ADD.64.STRONG.GPU desc[UR20][R6.64], R8 ;  /* 0x000000080600798e */ /* 0x0009e4000c12e514 */
.L_x_167:
[----:B------:R-:W-:Y:S05]  /*1d20*/  BSYNC.RECONVERGENT B1 ;  /* 0x0000000000017941 */ /* 0x000fea0003800200 */
.L_x_166:
[----:B------:R-:W-:Y:S04]  /*1d30*/  BSSY.RECONVERGENT B1, `(.L_x_168) ;  /* 0x0000007000017945 */ /* 0x000fe80003800200 */
[----:B------:R-:W-:Y:S05]  /*1d40*/  @!P5 BRA `(.L_x_169) ;  /* 0x000000000014d947 */ /* 0x000fea0003800000 */
[----:B----4-:R-:W-:Y:S01]  /*1d50*/  LEA R7, R5, R4, 0x8 ;  /* 0x0000000405077211 */ /* 0x010fe200078e40ff */
[----:B------:R-:W-:-:S04]  /*1d60*/  IMAD.MOV.U32 R11, RZ, RZ, RZ ;  /* 0x000000ffff0b7224 */ /* 0x000fc800078e00ff */
[----:B------:R-:W-:-:S04]  /*1d70*/  VIADD R7, R7, 0x700 ;  /* 0x0000070007077836 */ /* 0x000fc80000000000 */
[----:B------:R-:W-:-:S05]  /*1d80*/  IMAD.WIDE.U32 R6, R7, 0x8, R2 ;  /* 0x0000000807067825 */ /* 0x000fca00078e0002 */
[----:B------:R4:W-:Y:S02]  /*1d90*/  REDG.E.ADD.64.STRONG.GPU desc[UR20][R6.64], R10 ;  /* 0x0000000a0600798e */ /* 0x0009e4000c12e514 */
.L_x_169:
[----:B------:R-:W-:Y:S05]  /*1da0*/  BSYNC.RECONVERGENT B1 ;  /* 0x0000000000017941 */ /* 0x000fea0003800200 */
.L_x_168:
[----:B------:R-:W-:-:S05]  /*1db0*/  VIADD R5, R5, 0x8 ;  /* 0x0000000805057836 */ /* 0x000fca0000000000 */
[----:B------:R-:W-:-:S13]  /*1dc0*/  ISETP.NE.AND P0, PT, R5, UR27, PT ;  /* 0x0000001b05007c0c */ /* 0x000fda000bf05270 */
[----:B------:R-:W-:Y:S05]  /*1dd0*/  @P0 BRA `(.L_x_170) ;  /* 0xfffffff800b00947 */ /* 0x000fea000383ffff */
[----:B------:R-:W-:-:S07]  /*1de0*/  IMAD.U32 R3, RZ, RZ, UR27 ;  /* 0x0000001bff037e24 */ /* 0x000fce000f8e00ff */
.L_x_153:
[----:B------:R-:W-:Y:S02]  /*1df0*/  UISETP.NE.AND UP0, UPT, UR24, URZ, UPT ;  /* 0x000000ff1800728c */ /* 0x000fe4000bf05270 */
[----:B----45:R-:W-:Y:S02]  /*1e00*/  IMAD.U32 R8, RZ, RZ, UR24 ;  /* 0x00000018ff087e24 */ /* 0x030fe4000f8e00ff */
[----:B-1----:R-:W-:-:S03]  /*1e10*/  IMAD.U32 R5, RZ, RZ, UR25 ;  /* 0x00000019ff057e24 */ /* 0x002fc6000f8e00ff */
[----:B------:R-:W-:Y:S01]  /*1e20*/  IADD3 R8, PT, PT, R8, -0x1, RZ ;  /* 0xffffffff08087810 */ /* 0x000fe20007ffe0ff */
[----:B------:R-:W-:Y:S01]  /*1e30*/  VIADD R5, R5, 0xffffffff ;  /* 0xffffffff05057836 */ /* 0x000fe20000000000 */
[----:B------:R-:W-:Y:S06]  /*1e40*/  BRA.U !UP0, `(.L_x_171) ;  /* 0x0000000508707547 */ /* 0x000fec000b800000 */
[----:B------:R-:W-:-:S13]  /*1e50*/  ISETP.GE.U32.AND P0, PT, R8, 0x3, PT ;  /* 0x000000030800780c */ /* 0x000fda0003f06070 */
[----:B------:R-:W-:Y:S05]  /*1e60*/  @!P0 BRA `(.L_x_172) ;  /* 0x0000000000bc8947 */ /* 0x000fea0003800000 */
[----:B------:R-:W-:Y:S01]  /*1e70*/  IMAD R7, R3, 0x400, R0 ;  /* 0x0000040003077824 */ /* 0x000fe200078e0200 */
[----:B------:R-:W-:Y:S04]  /*1e80*/  BSSY.RECONVERGENT B1, `(.L_x_173) ;  /* 0x000000f000017945 */ /* 0x000fe80003800200 */
[----:B------:R-:W1:Y:S04]  /*1e90*/  LDS R12, [R7] ;  /* 0x00000000070c7984 */ /* 0x000e680000000800 */
[----:B------:R-:W4:Y:S04]  /*1ea0*/  LDS R9, [R7+0x400] ;  /* 0x0004000007097984 */ /* 0x000f280000000800 */
[----:B------:R-:W5:Y:S04]  /*1eb0*/  LDS R6, [R7+0x800] ;  /* 0x0008000007067984 */ /* 0x000f680000000800 */
[----:B------:R-:W0:Y:S01]  /*1ec0*/  LDS R2, [R7+0xc00] ;  /* 0x000c000007027984 */ /* 0x000e220000000800 */
[----:B-1----:R-:W-:-:S02]  /*1ed0*/  ISETP.NE.AND P0, PT, R12, RZ, PT ;  /* 0x000000ff0c00720c */ /* 0x002fc40003f05270 */
[----:B----4-:R-:W-:Y:S02]  /*1ee0*/  ISETP.NE.AND P1, PT, R9, RZ, PT ;  /* 0x000000ff0900720c */ /* 0x010fe40003f25270 */
[----:B-----5:R-:W-:Y:S02]  /*1ef0*/  ISETP.NE.AND P2, PT, R6, RZ, PT ;  /* 0x000000ff0600720c */ /* 0x020fe40003f45270 */
[----:B0-----:R-:W-:-:S07]  /*1f00*/  ISETP.NE.AND P3, PT, R2, RZ, PT ;  /* 0x000000ff0200720c */ /* 0x001fce0003f65270 */
[----:B------:R-:W-:Y:S06]  /*1f10*/  @!P0 BRA `(.L_x_174) ;  /* 0x0000000000148947 */ /* 0x000fec0003800000 */
[----:B------:R-:W0:Y:S01]  /*1f20*/  LDC.64 R10, c[0x0][0x380] ;  /* 0x0000e000ff0a7b82 */ /* 0x000e220000000a00 */
[----:B------:R-:W-:Y:S02]  /*1f30*/  IMAD R7, R3, 0x100, R4 ;  /* 0x0000010003077824 */ /* 0x000fe400078e0204 */
[----:B------:R-:W-:Y:S02]  /*1f40*/  IMAD.MOV.U32 R13, RZ, RZ, RZ ;  /* 0x000000ffff0d7224 */ /* 0x000fe400078e00ff */
[----:B0-----:R-:W-:-:S05]  /*1f50*/  IMAD.WIDE.U32 R10, R7, 0x8, R10 ;  /* 0x00000008070a7825 */ /* 0x001fca00078e000a */
[----:B------:R0:W-:Y:S02]  /*1f60*/  REDG.E.ADD.64.STRONG.GPU desc[UR20][R10.64], R12 ;  /* 0x0000000c0a00798e */ /* 0x0001e4000c12e514 */
.L_x_174:
[----:B------:R-:W-:Y:S05]  /*1f70*/  BSYNC.RECONVERGENT B1 ;  /* 0x0000000000017941 */ /* 0x000fea0003800200 */
.L_x_173:
[----:B------:R-:W-:Y:S04]  /*1f80*/  BSSY.RECONVERGENT B1, `(.L_x_175) ;  /* 0x0000009000017945 */ /* 0x000fe80003800200 */
[----:B------:R-:W-:Y:S05]  /*1f90*/  @!P1 BRA `(.L_x_176) ;  /* 0x00000000001c9947 */ /* 0x000fea0003800000 */
[----:B0-----:R-:W0:Y:S01]  /*1fa0*/  LDC.64 R10, c[0x0][0x380] ;  /* 0x0000e000ff0a7b82 */ /* 0x001e220000000a00 */
[----:B------:R-:W-:Y:S01]  /*1fb0*/  IMAD R7, R3, 0x100, R4 ;  /* 0x0000010003077824 */ /* 0x000fe200078e0204 */
[----:B------:R-:W-:Y:S01]  /*1fc0*/  MOV R12, R9 ;  /* 0x00000009000c7202 */ /* 0x000fe20000000f00 */
[----:B------:R-:W-:Y:S02]  /*1fd0*/  IMAD.MOV.U32 R13, RZ, RZ, RZ ;  /* 0x000000ffff0d7224 */ /* 0x000fe400078e00ff */
[----:B------:R-:W-:-:S04]  /*1fe0*/  VIADD R7, R7, 0x100 ;  /* 0x0000010007077836 */ /* 0x000fc80000000000 */
[----:B0-----:R-:W-:-:S05]  /*1ff0*/  IMAD.WIDE.U32 R10, R7, 0x8, R10 ;  /* 0x00000008070a7825 */ /* 0x001fca00078e000a */
[----:B------:R1:W-:Y:S02]  /*2000*/  REDG.E.ADD.64.STRONG.GPU desc[UR20][R10.64], R12 ;  /* 0x0000000c0a00798e */ /* 0x0003e4000c12e514 */
.L_x_176:
[----:B------:R-:W-:Y:S05]  /*2010*/  BSYNC.RECONVERGENT B1 ;  /* 0x0000000000017941 */ /* 0x000fea0003800200 */
.L_x_175:
[----:B------:R-:W-:Y:S04]  /*2020*/  BSSY.RECONVERGENT B1, `(.L_x_177) ;  /* 0x0000008000017945 */ /* 0x000fe80003800200 */
[----:B------:R-:W-:Y:S05]  /*2030*/  @!P2 BRA `(.L_x_178) ;  /* 0x000000000018a947 */ /* 0x000fea0003800000 */
[----:B01----:R-:W0:Y:S01]  /*2040*/  LDC.64 R10, c[0x0][0x380] ;  /* 0x0000e000ff0a7b82 */ /* 0x003e220000000a00 */
[----:B------:R-:W-:-:S04]  /*2050*/  IMAD R7, R3, 0x100, R4 ;  /* 0x0000010003077824 */ /* 0x000fc800078e0204 */
[----:B------:R-:W-:-:S04]  /*2060*/  VIADD R7, R7, 0x200 ;  /* 0x0000020007077836 */ /* 0x000fc80000000000 */
[----:B0-----:R-:W-:-:S04]  /*2070*/  IMAD.WIDE.U32 R10, R7, 0x8, R10 ;  /* 0x00000008070a7825 */ /* 0x001fc800078e000a */
[----:B------:R-:W-:-:S05]  /*2080*/  IMAD.MOV.U32 R7, RZ, RZ, RZ ;  /* 0x000000ffff077224 */ /* 0x000fca00078e00ff */
[----:B------:R4:W-:Y:S02]  /*2090*/  REDG.E.ADD.64.STRONG.GPU desc[UR20][R10.64], R6 ;  /* 0x000000060a00798e */ /* 0x0009e4000c12e514 */
.L_x_178:
[----:B------:R-:W-:Y:S05]  /*20a0*/  BSYNC.RECONVERGENT B1 ;  /* 0x0000000000017941 */ /* 0x000fea0003800200 */
.L_x_177:
[----:B------:R-:W-:Y:S04]  /*20b0*/  BSSY.RECONVERGENT B1, `(.L_x_179) ;  /* 0x0000009000017945 */ /* 0x000fe80003800200 */
[----:B------:R-:W-:Y:S05]  /*20c0*/  @!P3 BRA `(.L_x_180) ;  /* 0x00000000001cb947 */ /* 0x000fea0003800000 */
[----:B----4-:R-:W4:Y:S01]  /*20d0*/  LDC.64 R6, c[0x0][0x380] ;  /* 0x0000e000ff067b82 */ /* 0x010f220000000a00 */
[----:B------:R-:W-:Y:S01]  /*20e0*/  IMAD R9, R3, 0x100, R4 ;  /* 0x0000010003097824 */ /* 0x000fe200078e0204 */
[----:B01----:R-:W-:Y:S01]  /*20f0*/  MOV R10, R2 ;  /* 0x00000002000a7202 */ /* 0x003fe20000000f00 */
[----:B------:R-:W-:Y:S02]  /*2100*/  IMAD.MOV.U32 R11, RZ, RZ, RZ ;  /* 0x000000ffff0b7224 */ /* 0x000fe400078e00ff */
[----:B------:R-:W-:-:S04]  /*2110*/  VIADD R9, R9, 0x300 ;  /* 0x0000030009097836 */ /* 0x000fc80000000000 */
[----:B----4-:R-:W-:-:S05]  /*2120*/  IMAD.WIDE.U32 R6, R9, 0x8, R6 ;  /* 0x0000000809067825 */ /* 0x010fca00078e0006 */
[----:B------:R0:W-:Y:S02]  /*2130*/  REDG.E.ADD.64.STRONG.GPU desc[UR20][R6.64], R10 ;  /* 0x0000000a0600798e */ /* 0x0001e4000c12e514 */
.L_x_180:
[----:B------:R-:W-:Y:S05]  /*2140*/  BSYNC.RECONVERGENT B1 ;  /* 0x0000000000017941 */ /* 0x000fea0003800200 */
.L_x_179:
[----:B------:R-:W-:-:S07]  /*2150*/  VIADD R3, R3, 0x4 ;  /* 0x0000000403037836 */ /* 0x000fce0000000000 */
.L_x_172:
[----:B------:R-:W-:Y:S01]  /*2160*/  UISETP.NE.AND UP0, UPT, UR25, URZ, UPT ;  /* 0x000000ff1900728c */ /* 0x000fe2000bf05270 */
[----:B------:R-:W-:Y:S08]  /*2170*/  BSSY.RECONVERGENT B1, `(.L_x_171) ;  /* 0x0000029000017945 */ /* 0x000ff00003800200 */
[----:B------:R-:W-:Y:S05]  /*2180*/  BRA.U !UP0, `(.L_x_181) ;  /* 0x00000001089c7547 */ /* 0x000fea000b800000 */
[----:B------:R-:W-:-:S13]  /*2190*/  ISETP.NE.AND P0, PT, R5, RZ, PT ;  /* 0x000000ff0500720c */ /* 0x000fda0003f05270 */
[----:B------:R-:W-:Y:S05]  /*21a0*/  @!P0 BRA `(.L_x_182) ;  /* 0x0000000000648947 */ /* 0x000fea0003800000 */
[----:B0---4-:R-:W-:Y:S01]  /*21b0*/  IMAD R6, R3, 0x400, R0 ;  /* 0x0000040003067824 */ /* 0x011fe200078e0200 */
[----:B------:R-:W-:Y:S04]  /*21c0*/  BSSY.RECONVERGENT B2, `(.L_x_183) ;  /* 0x000000c000027945 */ /* 0x000fe80003800200 */
[----:B------:R-:W0:Y:S04]  /*21d0*/  LDS R2, [R6] ;  /* 0x0000000006027984 */ /* 0x000e280000000800 */
[----:B------:R-:W4:Y:S01]  /*21e0*/  LDS R9, [R6+0x400] ;  /* 0x0004000006097984 */ /* 0x000f220000000800 */
[----:B0-----:R-:W-:-:S02]  /*21f0*/  ISETP.NE.AND P0, PT, R2, RZ, PT ;  /* 0x000000ff0200720c */ /* 0x001fc40003f05270 */
[----:B----4-:R-:W-:-:S11]  /*2200*/  ISETP.NE.AND P1, PT, R9, RZ, PT ;  /* 0x000000ff0900720c */ /* 0x010fd60003f25270 */
[----:B------:R-:W-:Y:S05]  /*2210*/  @!P0 BRA `(.L_x_184) ;  /* 0x0000000000188947 */ /* 0x000fea0003800000 */
[----:B------:R-:W0:Y:S01]  /*2220*/  LDC.64 R6, c[0x0][0x380] ;  /* 0x0000e000ff067b82 */ /* 0x000e220000000a00 */
[----:B-1----:R-:W-:-:S04]  /*2230*/  IMAD R11, R3, 0x100, R4 ;  /* 0x00000100030b7824 */ /* 0x002fc800078e0204 */
[----:B0-----:R-:W-:-:S04]  /*2240*/  IMAD.WIDE.U32 R10, R11, 0x8, R6 ;  /* 0x000000080b0a7825 */ /* 0x001fc800078e0006 */
[----:B------:R-:W-:Y:S02]  /*2250*/  IMAD.MOV.U32 R6, RZ, RZ, R2 ;  /* 0x000000ffff067224 */ /* 0x000fe400078e0002 */
[----:B------:R-:W-:-:S05]  /*2260*/  IMAD.MOV.U32 R7, RZ, RZ, RZ ;  /* 0x000000ffff077224 */ /* 0x000fca00078e00ff */
[----:B------:R0:W-:Y:S02]  /*2270*/  REDG.E.ADD.64.STRONG.GPU desc[UR20][R10.64], R6 ;  /* 0x000000060a00798e */ /* 0x0001e4000c12e514 */
.L_x_184:
[----:B------:R-:W-:Y:S05]  /*2280*/  BSYNC.RECONVERGENT B2 ;  /* 0x0000000000027941 */ /* 0x000fea0003800200 */
.L_x_183:
[----:B------:R-:W-:Y:S04]  /*2290*/  BSSY.RECONVERGENT B2, `(.L_x_185) ;  /* 0x0000009000027945 */ /* 0x000fe80003800200 */
[----:B------:R-:W-:Y:S05]  /*22a0*/  @!P1 BRA `(.L_x_186) ;  /* 0x00000000001c9947 */ /* 0x000fea0003800000 */
[----:B0-----:R-:W0:Y:S01]  /*22b0*/  LDC.64 R6, c[0x0][0x380] ;  /* 0x0000e000ff067b82 */ /* 0x001e220000000a00 */
[----:B------:R-:W-:-:S05]  /*22c0*/  LEA R2, R3, R4, 0x8 ;  /* 0x0000000403027211 */ /* 0x000fca00078e40ff */
[----:B-1----:R-:W-:-:S04]  /*22d0*/  VIADD R11, R2, 0x100 ;  /* 0x00000100020b7836 */ /* 0x002fc80000000000 */
[----:B0-----:R-:W-:-:S04]  /*22e0*/  IMAD.WIDE.U32 R10, R11, 0x8, R6 ;  /* 0x000000080b0a7825 */ /* 0x001fc800078e0006 */
[----:B------:R-:W-:Y:S02]  /*22f0*/  IMAD.MOV.U32 R6, RZ, RZ, R9 ;  /* 0x000000ffff067224 */ /* 0x000fe400078e0009 */
[----:B------:R-:W-:-:S05]  /*2300*/  IMAD.MOV.U32 R7, RZ, RZ, RZ ;  /* 0x000000ffff077224 */ /* 0x000fca00078e00ff */
[----:B------:R4:W-:Y:S02]  /*2310*/  REDG.E.ADD.64.STRONG.GPU desc[UR20][R10.64], R6 ;  /* 0x000000060a00798e */ /* 0x0009e4000c12e514 */
.L_x_186:
[----:B------:R-:W-:Y:S05]  /*2320*/  BSYNC.RECONVERGENT B2 ;  /* 0x0000000000027941 */ /* 0x000fea0003800200 */
.L_x_185:
[----:B------:R-:W-:-:S07]  /*2330*/  VIADD R3, R3, 0x2 ;  /* 0x0000000203037836 */ /* 0x000fce0000000000 */
.L_x_182:
[----:B------:R-:W-:-:S09]  /*2340*/  UISETP.NE.AND UP0, UPT, UR9, URZ, UPT ;  /* 0x000000ff0900728c */ /* 0x000fd2000bf05270 */
[----:B------:R-:W-:Y:S05]  /*2350*/  BRA.U !UP0, `(.L_x_181) ;  /* 0x0000000108287547 */ /* 0x000fea000b800000 */
[----:B------:R-:W-:-:S05]  /*2360*/  IMAD R2, R3, 0x400, R0 ;  /* 0x0000040003027824 */ /* 0x000fca00078e0200 */
[----:B------:R-:W5:Y:S02]  /*2370*/  LDS R9, [R2] ;  /* 0x0000000002097984 */ /* 0x000f640000000800 */
[----:B-----5:R-:W-:-:S13]  /*2380*/  ISETP.NE.AND P0, PT, R9, RZ, PT ;  /* 0x000000ff0900720c */ /* 0x020fda0003f05270 */
[----:B------:R-:W-:Y:S05]  /*2390*/  @!P0 BRA `(.L_x_181) ;  /* 0x0000000000188947 */ /* 0x000fea0003800000 */
[----:B0---4-:R-:W0:Y:S01]  /*23a0*/  LDC.64 R6, c[0x0][0x380] ;  /* 0x0000e000ff067b82 */ /* 0x011e220000000a00 */
[----:B------:R-:W-:-:S04]  /*23b0*/  IMAD R3, R3, 0x100, R4 ;  /* 0x0000010003037824 */ /* 0x000fc800078e0204 */
[----:B0-----:R-:W-:Y:S01]  /*23c0*/  IMAD.WIDE.U32 R2, R3, 0x8, R6 ;  /* 0x0000000803027825 */ /* 0x001fe200078e0006 */
[----:B------:R-:W-:-:S03]  /*23d0*/  MOV R6, R9 ;  /* 0x0000000900067202 */ /* 0x000fc60000000f00 */
[----:B------:R-:W-:-:S05]  /*23e0*/  IMAD.MOV.U32 R7, RZ, RZ, RZ ;  /* 0x000000ffff077224 */ /* 0x000fca00078e00ff */
[----:B------:R0:W-:Y:S02]  /*23f0*/  REDG.E.ADD.64.STRONG.GPU desc[UR20][R2.64], R6 ;  /* 0x000000060200798e */ /* 0x0001e4000c12e514 */
.L_x_181:
[----:B------:R-:W-:Y:S05]  /*2400*/  BSYNC.RECONVERGENT B1 ;  /* 0x0000000000017941 */ /* 0x000fea0003800200 */
.L_x_171:
[----:B------:R-:W-:-:S13]  /*2410*/  ISETP.GT.U32.AND P0, PT, R4, 0x7f, PT ;  /* 0x0000007f0400780c */ /* 0x000fda0003f04070 */
[----:B------:R-:W-:Y:S05]  /*2420*/  @P0 BRA `(.L_x_152) ;  /* 0x0000000800900947 */ /* 0x000fea0003800000 */
[----:B------:R-:W-:Y:S01]  /*2430*/  UISETP.GE.U32.AND UP0, UPT, UR22, 0x7, UPT ;  /* 0x000000071600788c */ /* 0x000fe2000bf06070 */
[----:B0-----:R-:W-:-:S08]  /*2440*/  IMAD.MOV.U32 R3, RZ, RZ, RZ ;  /* 0x000000ffff037224 */ /* 0x001fd000078e00ff */
[----:B------:R-:W-:Y:S05]  /*2450*/  BRA.U !UP0, `(.L_x_187) ;  /* 0x0000000508147547 */ /* 0x000fea000b800000 */
[----:B------:R-:W0:Y:S01]  /*2460*/  LDC.64 R2, c[0x0][0x380] ;  /* 0x0000e000ff027b82 */ /* 0x000e220000000a00 */
[----:B------:R-:W-:-:S07]  /*2470*/  IMAD.MOV.U32 R9, RZ, RZ, RZ ;  /* 0x000000ffff097224 */ /* 0x000fce00078e00ff */
.L_x_204:
[C---:B01--4-:R-:W-:Y:S01]  /*2480*/  IMAD R11, R9.reuse, 0x400, R0 ;  /* 0x00000400090b7824 */ /* 0x053fe200078e0200 */
[----:B------:R-:W-:Y:S01]  /*2490*/  BSSY.RECONVERGENT B1, `(.L_x_188) ;  /* 0x0000011000017945 */ /* 0x000fe20003800200 */
[C---:B--23--:R-:W-:Y:S02]  /*24a0*/  IMAD R7, R9.reuse, 0x100, R4 ;  /* 0x0000010009077824 */ /* 0x04cfe400078e0204 */
[----:B------:R-:W-:Y:S01]  /*24b0*/  VIADD R9, R9, 0x8 ;  /* 0x0000000809097836 */ /* 0x000fe20000000000 */
[----:B---3--:R-:W1:Y:S01]  /*24c0*/  LDS R14, [R11+0x200] ;  /* 0x000200000b0e7984 */ /* 0x008e620000000800 */
[----:B0-----:R-:W-:-:S03]  /*24d0*/  IMAD.WIDE.U32 R6, R7, 0x8, R2 ;  /* 0x0000000807067825 */ /* 0x001fc600078e0002 */
[----:B------:R-:W0:Y:S04]  /*24e0*/  LDS R13, [R11+0x600] ;  /* 0x000600000b0d7984 */ /* 0x000e280000000800 */
[----:B--2---:R2:W3:Y:S04]  /*24f0*/  LDS R17, [R11+0xa00] ;  /* 0x000a00000b117984 */ /* 0x0044e80000000800 */
[----:B------:R2:W4:Y:S04]  /*2500*/  LDS R18, [R11+0xe00] ;  /* 0x000e00000b127984 */ /* 0x0005280000000800 */
[----:B------:R2:W2:Y:S04]  /*2510*/  LDS R19, [R11+0x1200] ;  /* 0x001200000b137984 */ /* 0x0004a80000000800 */
[----:B------:R0:W2:Y:S04]  /*2520*/  LDS R16, [R11+0x1600] ;  /* 0x001600000b107984 */ /* 0x0000a80000000800 */
[----:B------:R0:W2:Y:S04]  /*2530*/  LDS R12, [R11+0x1a00] ;  /* 0x001a00000b0c7984 */ /* 0x0000a80000000800 */
[----:B------:R0:W2:Y:S01]  /*2540*/  LDS R10, [R11+0x1e00] ;  /* 0x001e00000b0a7984 */ /* 0x0000a20000000800 */
[----:B-1----:R-:W-:-:S02]  /*2550*/  ISETP.NE.AND P0, PT, R14, RZ, PT ;  /* 0x000000ff0e00720c */ /* 0x002fc40003f05270 */
[----:B0-----:R-:W-:-:S11]  /*2560*/  ISETP.NE.AND P1, PT, R13, RZ, PT ;  /* 0x000000ff0d00720c */ /* 0x001fd60003f25270 */
[----:B---34-:R-:W-:Y:S05]  /*2570*/  @!P0 BRA `(.L_x_189) ;  /* 0x0000000000088947 */ /* 0x018fea0003800000 */
[----:B------:R-:W-:-:S05]  /*2580*/  HFMA2 R15, -RZ, RZ, 0, 0 ;  /* 0x00000000ff0f7431 */ /* 0x000fca00000001ff */
[----:B------:R0:W-:Y:S02]  /*2590*/  REDG.E.ADD.64.STRONG.GPU desc[UR20][R6.64+0x400], R14 ;  /* 0x0004000e0600798e */ /* 0x0001e4000c12e514 */
.L_x_189:
[----:B------:R-:W-:Y:S05]  /*25a0*/  BSYNC.RECONVERGENT B1 ;  /* 0x0000000000017941 */ /* 0x000fea0003800200 */
.L_x_188:
[----:B------:R-:W-:Y:S04]  /*25b0*/  BSSY.RECONVERGENT B1, `(.L_x_190) ;  /* 0x0000005000017945 */ /* 0x000fe80003800200 */
[----:B------:R-:W-:Y:S05]  /*25c0*/  @!P1 BRA `(.L_x_191) ;  /* 0x00000000000c9947 */ /* 0x000fea0003800000 */
[----:B0-----:R-:W-:Y:S02]  /*25d0*/  IMAD.MOV.U32 R14, RZ, RZ, R13 ;  /* 0x000000ffff0e7224 */ /* 0x001fe400078e000d */
[----:B------:R-:W-:-:S05]  /*25e0*/  IMAD.MOV.U32 R15, RZ, RZ, RZ ;  /* 0x000000ffff0f7224 */ /* 0x000fca00078e00ff */
[----:B------:R1:W-:Y:S02]  /*25f0*/  REDG.E.ADD.64.STRONG.GPU desc[UR20][R6.64+0xc00], R14 ;  /* 0x000c000e0600798e */ /* 0x0003e4000c12e514 */
.L_x_191:
[----:B------:R-:W-:Y:S05]  /*2600*/  BSYNC.RECONVERGENT B1 ;  /* 0x0000000000017941 */ /* 0x000fea0003800200 */
.L_x_190:
[----:B------:R-:W-:Y:S01]  /*2610*/  ISETP.NE.AND P6, PT, R17, RZ, PT ;  /* 0x000000ff1100720c */ /* 0x000fe20003fc5270 */
[----:B------:R-:W-:Y:S01]  /*2620*/  BSSY.RECONVERGENT B1, `(.L_x_192) ;  /* 0x000000b000017945 */ /* 0x000fe20003800200 */
[----:B------:R-:W-:Y:S02]  /*2630*/  ISETP.NE.AND P0, PT, R9, UR27, PT ;  /* 0x0000001b09007c0c */ /* 0x000fe4000bf05270 */
[----:B------:R-:W-:Y:S02]  /*2640*/  ISETP.NE.AND P1, PT, R18, RZ, PT ;  /* 0x000000ff1200720c */ /* 0x000fe40003f25270 */
[----:B--2---:R-:W-:Y:S02]  /*2650*/  ISETP.NE.AND P2, PT, R19, RZ, PT ;  /* 0x000000ff1300720c */ /* 0x004fe40003f45270 */
[----:B------:R-:W-:Y:S02]  /*2660*/  ISETP.NE.AND P3, PT, R16, RZ, PT ;  /* 0x000000ff1000720c */ /* 0x000fe40003f65270 */
[----:B------:R-:W-:-:S02]  /*2670*/  ISETP.NE.AND P4, PT, R12, RZ, PT ;  /* 0x000000ff0c00720c */ /* 0x000fc40003f85270 */
[----:B------:R-:W-:Y:S01]  /*2680*/  ISETP.NE.AND P5, PT, R10, RZ, PT ;  /* 0x000000ff0a00720c */ /* 0x000fe20003fa5270 */
[----:B------:R-:W-:-:S12]  /*2690*/  @!P6 BRA `(.L_x_193) ;  /* 0x00000000000ce947 */ /* 0x000fd80003800000 */
[----:B01----:R-:W-:Y:S02]  /*26a0*/  IMAD.MOV.U32 R14, RZ, RZ, R17 ;  /* 0x000000ffff0e7224 */ /* 0x003fe400078e0011 */
[----:B------:R-:W-:-:S05]  /*26b0*/  IMAD.MOV.U32 R15, RZ, RZ, RZ ;  /* 0x000000ffff0f7224 */ /* 0x000fca00078e00ff */
[----:B------:R2:W-:Y:S02]  /*26c0*/  REDG.E.ADD.64.STRONG.GPU desc[UR20][R6.64+0x1400], R14 ;  /* 0x0014000e0600798e */ /* 0x0005e4000c12e514 */
.L_x_193:
[----:B------:R-:W-:Y:S05]  /*26d0*/  BSYNC.RECONVERGENT B1 ;  /* 0x0000000000017941 */ /* 0x000fea0003800200 */
.L_x_192:
[----:B------:R-:W-:Y:S04]  /*26e0*/  BSSY.RECONVERGENT B1, `(.L_x_194) ;  /* 0x0000005000017945 */ /* 0x000fe80003800200 */
[----:B------:R-:W-:Y:S05]  /*26f0*/  @!P1 BRA `(.L_x_195) ;  /* 0x00000000000c9947 */ /* 0x000fea0003800000 */
[----:B012---:R-:W-:Y:S02]  /*2700*/  IMAD.MOV.U32 R14, RZ, RZ, R18 ;  /* 0x000000ffff0e7224 */ /* 0x007fe400078e0012 */
[----:B------:R-:W-:-:S05]  /*2710*/  IMAD.MOV.U32 R15, RZ, RZ, RZ ;  /* 0x000000ffff0f7224 */ /* 0x000fca00078e00ff */
[----:B------:R3:W-:Y:S02]  /*2720*/  REDG.E.ADD.64.STRONG.GPU desc[UR20][R6.64+0x1c00], R14 ;  /* 0x001c000e0600798e */ /* 0x0007e4000c12e514 */
.L_x_195:
[----:B------:R-:W-:Y:S05]  /*2730*/  BSYNC.RECONVERGENT B1 ;  /* 0x0000000000017941 */ /* 0x000fea0003800200 */
.L_x_194:
[----:B------:R-:W-:Y:S04]  /*2740*/  BSSY.RECONVERGENT B1, `(.L_x_196) ;  /* 0x0000005000017945 */ /* 0x000fe80003800200 */
[----:B------:R-:W-:Y:S05]  /*2750*/  @!P2 BRA `(.L_x_197) ;  /* 0x00000000000ca947 */ /* 0x000fea0003800000 */
[----:B0123--:R-:W-:Y:S01]  /*2760*/  MOV R14, R19 ;  /* 0x00000013000e7202 */ /* 0x00ffe20000000f00 */
[----:B------:R-:W-:-:S05]  /*2770*/  IMAD.MOV.U32 R15, RZ, RZ, RZ ;  /* 0x000000ffff0f7224 */ /* 0x000fca00078e00ff */
[----:B------:R4:W-:Y:S02]  /*2780*/  REDG.E.ADD.64.STRONG.GPU desc[UR20][R6.64+0x2400], R14 ;  /* 0x0024000e0600798e */ /* 0x0009e4000c12e514 */
.L_x_197:
[----:B------:R-:W-:Y:S05]  /*2790*/  BSYNC.RECONVERGENT B1 ;  /* 0x0000000000017941 */ /* 0x000fea0003800200 */
.L_x_196:
[----:B------:R-:W-:Y:S04]  /*27a0*/  BSSY.RECONVERGENT B1, `(.L_x_198) ;  /* 0x0000004000017945 */ /* 0x000fe80003800200 */
[----:B------:R-:W-:Y:S05]  /*27b0*/  @!P3 BRA `(.L_x_199) ;  /* 0x000000000008b947 */ /* 0x000fea0003800000 */
[----:B------:R-:W-:-:S05]  /*27c0*/  IMAD.MOV.U32 R17, RZ, RZ, RZ ;  /* 0x000000ffff117224 */ /* 0x000fca00078e00ff */
[----:B------:R0:W-:Y:S02]  /*27d0*/  REDG.E.ADD.64.STRONG.GPU desc[UR20][R6.64+0x2c00], R16 ;  /* 0x002c00100600798e */ /* 0x0001e4000c12e514 */
.L_x_199:
[----:B------:R-:W-:Y:S05]  /*27e0*/  BSYNC.RECONVERGENT B1 ;  /* 0x0000000000017941 */ /* 0x000fea0003800200 */
.L_x_198:
[----:B------:R-:W-:Y:S04]  /*27f0*/  BSSY.RECONVERGENT B1, `(.L_x_200) ;  /* 0x0000004000017945 */ /* 0x000fe80003800200 */
[----:B------:R-:W-:Y:S05]  /*2800*/  @!P4 BRA `(.L_x_201) ;  /* 0x000000000008c947 */ /* 0x000fea0003800000 */
[----:B------:R-:W-:-:S05]  /*2810*/  IMAD.MOV.U32 R13, RZ, RZ, RZ ;  /* 0x000000ffff0d7224 */ /* 0x000fca00078e00ff */
[----:B------:R0:W-:Y:S02]  /*2820*/  REDG.E.ADD.64.STRONG.GPU desc[UR20][R6.64+0x3400], R12 ;  /* 0x0034000c0600798e */ /* 0x0001e4000c12e514 */
.L_x_201:
[----:B------:R-:W-:Y:S05]  /*2830*/  BSYNC.RECONVERGENT B1 ;  /* 0x0000000000017941 */ /* 0x000fea0003800200 */
.L_x_200:
[----:B------:R-:W-:Y:S04]  /*2840*/  BSSY.RECONVERGENT B1, `(.L_x_202) ;  /* 0x0000004000017945 */ /* 0x000fe80003800200 */
[----:B------:R-:W-:Y:S05]  /*2850*/  @!P5 BRA `(.L_x_203) ;  /* 0x000000000008d947 */ /* 0x000fea0003800000 */
[----:B------:R-:W-:-:S05]  /*2860*/  IMAD.MOV.U32 R11, RZ, RZ, RZ ;  /* 0x000000ffff0b7224 */ /* 0x000fca00078e00ff */
[----:B------:R0:W-:Y:S02]  /*2870*/  REDG.E.ADD.64.STRONG.GPU desc[UR20][R6.64+0x3c00], R10 ;  /* 0x003c000a0600798e */ /* 0x0001e4000c12e514 */
.L_x_203:
[----:B------:R-:W-:Y:S05]  /*2880*/  BSYNC.RECONVERGENT B1 ;  /* 0x0000000000017941 */ /* 0x000fea0003800200 */
.L_x_202:
[----:B------:R-:W-:Y:S05]  /*2890*/  @P0 BRA `(.L_x_204) ;  /* 0xfffffff800f80947 */ /* 0x000fea000383ffff */
[----:B------:R-:W-:-:S07]  /*28a0*/  IMAD.U32 R3, RZ, RZ, UR27 ;  /* 0x0000001bff037e24 */ /* 0x000fce000f8e00ff */
.L_x_187:
[----:B------:R-:W-:-:S09]  /*28b0*/  UISETP.NE.AND UP0, UPT, UR24, URZ, UPT ;  /* 0x000000ff1800728c */ /* 0x000fd2000bf05270 */
[----:B------:R-:W-:Y:S05]  /*28c0*/  BRA.U !UP0, `(.L_x_152) ;  /* 0x0000000508687547 */ /* 0x000fea000b800000 */
[----:B------:R-:W-:-:S13]  /*28d0*/  ISETP.GE.U32.AND P0, PT, R8, 0x3, PT ;  /* 0x000000030800780c */ /* 0x000fda0003f06070 */
[----:B------:R-:W-:Y:S05]  /*28e0*/  @!P0 BRA `(.L_x_205) ;  /* 0x0000000000bc8947 */ /* 0x000fea0003800000 */
[----:B01234-:R-:W-:Y:S01]  /*28f0*/  IMAD R7, R3, 0x400, R0 ;  /* 0x0000040003077824 */ /* 0x01ffe200078e0200 */
[----:B------:R-:W-:Y:S04]  /*2900*/  BSSY.RECONVERGENT B1, `(.L_x_206) ;  /* 0x000000f000017945 */ /* 0x000fe80003800200 */
[----:B------:R-:W0:Y:S04]  /*2910*/  LDS R10, [R7+0x200] ;  /* 0x00020000070a7984 */ /* 0x000e280000000800 */
[----:B------:R-:W1:Y:S04]  /*2920*/  LDS R12, [R7+0x600] ;  /* 0x00060000070c7984 */ /* 0x000e680000000800 */
[----:B------:R-:W2:Y:S04]  /*2930*/  LDS R6, [R7+0xa00] ;  /* 0x000a000007067984 */ /* 0x000ea80000000800 */
[----:B------:R-:W3:Y:S01]  /*2940*/  LDS R2, [R7+0xe00] ;  /* 0x000e000007027984 */ /* 0x000ee20000000800 */
[----:B0-----:R-:W-:-:S02]  /*2950*/  ISETP.NE.AND P0, PT, R10, RZ, PT ;  /* 0x000000ff0a00720c */ /* 0x001fc40003f05270 */
[----:B-1----:R-:W-:Y:S02]  /*2960*/  ISETP.NE.AND P1, PT, R12, RZ, PT ;  /* 0x000000ff0c00720c */ /* 0x002fe40003f25270 */
[----:B--2---:R-:W-:Y:S02]  /*2970*/  ISETP.NE.AND P2, PT, R6, RZ, PT ;  /* 0x000000ff0600720c */ /* 0x004fe40003f45270 */
[----:B---3--:R-:W-:-:S07]  /*2980*/  ISETP.NE.AND P3, PT, R2, RZ, PT ;  /* 0x000000ff0200720c */ /* 0x008fce0003f65270 */
[----:B------:R-:W-:Y:S06]  /*2990*/  @!P0 BRA `(.L_x_207) ;  /* 0x0000000000148947 */ /* 0x000fec0003800000 */
[----:B------:R-:W0:Y:S01]  /*29a0*/  LDC.64 R8, c[0x0][0x380] ;  /* 0x0000e000ff087b82 */ /* 0x000e220000000a00 */
[----:B------:R-:W-:Y:S01]  /*29b0*/  LEA R7, R3, R4, 0x8 ;  /* 0x0000000403077211 */ /* 0x000fe200078e40ff */
[----:B------:R-:W-:-:S04]  /*29c0*/  IMAD.MOV.U32 R11, RZ, RZ, RZ ;  /* 0x000000ffff0b7224 */ /* 0x000fc800078e00ff */
[----:B0-----:R-:W-:-:S05]  /*29d0*/  IMAD.WIDE.U32 R8, R7, 0x8, R8 ;  /* 0x0000000807087825 */ /* 0x001fca00078e0008 */
[----:B------:R0:W-:Y:S02]  /*29e0*/  REDG.E.ADD.64.STRONG.GPU desc[UR20][R8.64+0x400], R10 ;  /* 0x0004000a0800798e */ /* 0x0001e4000c12e514 */
.L_x_207:
[----:B------:R-:W-:Y:S05]  /*29f0*/  BSYNC.RECONVERGENT B1 ;  /* 0x0000000000017941 */ /* 0x000fea0003800200 */
.L_x_206:
[----:B------:R-:W-:Y:S04]  /*2a00*/  BSSY.RECONVERGENT B1, `(.L_x_208) ;  /* 0x0000009000017945 */ /* 0x000fe80003800200 */
[----:B------:R-:W-:Y:S05]  /*2a10*/  @!P1 BRA `(.L_x_209) ;  /* 0x00000000001c9947 */ /* 0x000fea0003800000 */
[----:B0-----:R-:W0:Y:S01]  /*2a20*/  LDC.64 R8, c[0x0][0x380] ;  /* 0x0000e000ff087b82 */ /* 0x001e220000000a00 */
[----:B------:R-:W-:Y:S02]  /*2a30*/  IMAD R7, R3, 0x100, R4 ;  /* 0x0000010003077824 */ /* 0x000fe400078e0204 */
[----:B------:R-:W-:Y:S02]  /*2a40*/  IMAD.MOV.U32 R10, RZ, RZ, R12 ;  /* 0x000000ffff0a7224 */ /* 0x000fe400078e000c */
[----:B------:R-:W-:Y:S02]  /*2a50*/  VIADD R7, R7, 0x100 ;  /* 0x0000010007077836 */ /* 0x000fe40000000000 */
[----:B------:R-:W-:Y:S02]  /*2a60*/  IMAD.MOV.U32 R11, RZ, RZ, RZ ;  /* 0x000000ffff0b7224 */ /* 0x000fe400078e00ff */
[----:B0-----:R-:W-:-:S05]  /*2a70*/  IMAD.WIDE.U32 R8, R7, 0x8, R8 ;  /* 0x0000000807087825 */ /* 0x001fca00078e0008 */
[----:B------:R1:W-:Y:S02]  /*2a80*/  REDG.E.ADD.64.STRONG.GPU desc[UR20][R8.64+0x400], R10 ;  /* 0x0004000a0800798e */ /* 0x0003e4000c12e514 */
.L_x_209:
[----:B------:R-:W-:Y:S05]  /*2a90*/  BSYNC.RECONVERGENT B1 ;  /* 0x0000000000017941 */ /* 0x000fea0003800200 */
.L_x_208:
[----:B------:R-:W-:Y:S04]  /*2aa0*/  BSSY.RECONVERGENT B1, `(.L_x_210) ;  /* 0x0000008000017945 */ /* 0x000fe80003800200 */
[----:B------:R-:W-:Y:S05]  /*2ab0*/  @!P2 BRA `(.L_x_211) ;  /* 0x000000000018a947 */ /* 0x000fea0003800000 */
[----:B01----:R-:W0:Y:S01]  /*2ac0*/  LDC.64 R8, c[0x0][0x380] ;  /* 0x0000e000ff087b82 */ /* 0x003e220000000a00 */
[----:B------:R-:W-:-:S05]  /*2ad0*/  IMAD R7, R3, 0x100, R4 ;  /* 0x0000010003077824 */ /* 0x000fca00078e0204 */
[----:B------:R-:W-:-:S05]  /*2ae0*/  IADD3 R7, PT, PT, R7, 0x200, RZ ;  /* 0x0000020007077810 */ /* 0x000fca0007ffe0ff */
[----:B0-----:R-:W-:-:S04]  /*2af0*/  IMAD.WIDE.U32 R8, R7, 0x8, R8 ;  /* 0x0000000807087825 */ /* 0x001fc800078e0008 */
[----:B------:R-:W-:-:S05]  /*2b00*/  IMAD.MOV.U32 R7, RZ, RZ, RZ ;  /* 0x000000ffff077224 */ /* 0x000fca00078e00ff */
[----:B------:R2:W-:Y:S02]  /*2b10*/  REDG.E.ADD.64.STRONG.GPU desc[UR20][R8.64+0x400], R6 ;  /* 0x000400060800798e */ /* 0x0005e4000c12e514 */
.L_x_211:
[----:B------:R-:W-:Y:S05]  /*2b20*/  BSYNC.RECONVERGENT B1 ;  /* 0x0000000000017941 */ /* 0x000fea0003800200 */
.L_x_210:
[----:B------:R-:W-:Y:S04]  /*2b30*/  BSSY.RECONVERGENT B1, `(.L_x_212) ;  /* 0x0000009000017945 */ /* 0x000fe80003800200 */
[----:B------:R-:W-:Y:S05]  /*2b40*/  @!P3 BRA `(.L_x_213) ;  /* 0x00000000001cb947 */ /* 0x000fea0003800000 */
[----:B--2---:R-:W2:Y:S01]  /*2b50*/  LDC.64 R6, c[0x0][0x380] ;  /* 0x0000e000ff067b82 */ /* 0x004ea20000000a00 */
[----:B01----:R-:W-:Y:S02]  /*2b60*/  IMAD R9, R3, 0x100, R4 ;  /* 0x0000010003097824 */ /* 0x003fe400078e0204 */
[----:B------:R-:W-:Y:S02]  /*2b70*/  IMAD.MOV.U32 R8, RZ, RZ, R2 ;  /* 0x000000ffff087224 */ /* 0x000fe400078e0002 */
[----:B------:R-:W-:-:S04]  /*2b80*/  VIADD R9, R9, 0x300 ;  /* 0x0000030009097836 */ /* 0x000fc80000000000 */
[----:B--2---:R-:W-:-:S04]  /*2b90*/  IMAD.WIDE.U32 R6, R9, 0x8, R6 ;  /* 0x0000000809067825 */ /* 0x004fc800078e0006 */
[----:B------:R-:W-:-:S05]  /*2ba0*/  IMAD.MOV.U32 R9, RZ, RZ, RZ ;  /* 0x000000ffff097224 */ /* 0x000fca00078e00ff */
[----:B------:R3:W-:Y:S02]  /*2bb0*/  REDG.E.ADD.64.STRONG.GPU desc[UR20][R6.64+0x400], R8 ;  /* 0x000400080600798e */ /* 0x0007e4000c12e514 */
.L_x_213:
[----:B------:R-:W-:Y:S05]  /*2bc0*/  BSYNC.RECONVERGENT B1 ;  /* 0x0000000000017941 */ /* 0x000fea0003800200 */
.L_x_212:
[----:B------:R-:W-:-:S07]  /*2bd0*/  VIADD R3, R3, 0x4 ;  /* 0x0000000403037836 */ /* 0x000fce0000000000 */
.L_x_205:
[----:B------:R-:W-:-:S09]  /*2be0*/  UISETP.NE.AND UP0, UPT, UR25, URZ, UPT ;  /* 0x000000ff1900728c */ /* 0x000fd2000bf05270 */
[----:B------:R-:W-:Y:S05]  /*2bf0*/  BRA.U !UP0, `(.L_x_152) ;  /* 0x00000001089c7547 */ /* 0x000fea000b800000 */
[----:B------:R-:W-:-:S13]  /*2c00*/  ISETP.NE.AND P0, PT, R5, RZ, PT ;  /* 0x000000ff0500720c */ /* 0x000fda0003f05270 */
[----:B------:R-:W-:Y:S05]  /*2c10*/  @!P0 BRA `(.L_x_214) ;  /* 0x0000000000648947 */ /* 0x000fea0003800000 */
[----:B01234-:R-:W-:Y:S01]  /*2c20*/  LEA R6, R3, R0, 0xa ;  /* 0x0000000003067211 */ /* 0x01ffe200078e50ff */
[----:B------:R-:W-:Y:S04]  /*2c30*/  BSSY.RECONVERGENT B1, `(.L_x_215) ;  /* 0x000000c000017945 */ /* 0x000fe80003800200 */
[----:B------:R-:W0:Y:S04]  /*2c40*/  LDS R2, [R6+0x200] ;  /* 0x0002000006027984 */ /* 0x000e280000000800 */
[----:B------:R-:W1:Y:S01]  /*2c50*/  LDS R5, [R6+0x600] ;  /* 0x0006000006057984 */ /* 0x000e620000000800 */
[----:B0-----:R-:W-:-:S02]  /*2c60*/  ISETP.NE.AND P0, PT, R2, RZ, PT ;  /* 0x000000ff0200720c */ /* 0x001fc40003f05270 */
[----:B-1----:R-:W-:-:S11]  /*2c70*/  ISETP.NE.AND P1, PT, R5, RZ, PT ;  /* 0x000000ff0500720c */ /* 0x002fd60003f25270 */
[----:B------:R-:W-:Y:S05]  /*2c80*/  @!P0 BRA `(.L_x_216) ;  /* 0x0000000000188947 */ /* 0x000fea0003800000 */
[----:B------:R-:W0:Y:S01]  /*2c90*/  LDC.64 R6, c[0x0][0x380] ;  /* 0x0000e000ff067b82 */ /* 0x000e220000000a00 */
[----:B------:R-:W-:-:S04]  /*2ca0*/  IMAD R9, R3, 0x100, R4 ;  /* 0x0000010003097824 */ /* 0x000fc800078e0204 */
[----:B0-----:R-:W-:-:S04]  /*2cb0*/  IMAD.WIDE.U32 R8, R9, 0x8, R6 ;  /* 0x0000000809087825 */ /* 0x001fc800078e0006 */
[----:B------:R-:W-:Y:S02]  /*2cc0*/  IMAD.MOV.U32 R6, RZ, RZ, R2 ;  /* 0x000000ffff067224 */ /* 0x000fe400078e0002 */
[----:B------:R-:W-:-:S05]  /*2cd0*/  IMAD.MOV.U32 R7, RZ, RZ, RZ ;  /* 0x000000ffff077224 */ /* 0x000fca00078e00ff */
[----:B------:R0:W-:Y:S02]  /*2ce0*/  REDG.E.ADD.64.STRONG.GPU desc[UR20][R8.64+0x400], R6 ;  /* 0x000400060800798e */ /* 0x0001e4000c12e514 */
.L_x_216:
[----:B------:R-:W-:Y:S05]  /*2cf0*/  BSYNC.RECONVERGENT B1 ;  /* 0x0000000000017941 */ /* 0x000fea0003800200 */
.L_x_215:
[----:B------:R-:W-:Y:S04]  /*2d00*/  BSSY.RECONVERGENT B1, `(.L_x_217) ;  /* 0x0000009000017945 */ /* 0x000fe80003800200 */
[----:B------:R-:W-:Y:S05]  /*2d10*/  @!P1 BRA `(.L_x_218) ;  /* 0x00000000001c9947 */ /* 0x000fea0003800000 */
[----:B0-----:R-:W0:Y:S01]  /*2d20*/  LDC.64 R6, c[0x0][0x380] ;  /* 0x0000e000ff067b82 */ /* 0x001e220000000a00 */
[----:B------:R-:W-:-:S04]  /*2d30*/  IMAD R2, R3, 0x100, R4 ;  /* 0x0000010003027824 */ /* 0x000fc800078e0204 */
[----:B------:R-:W-:-:S04]  /*2d40*/  VIADD R9, R2, 0x100 ;  /* 0x0000010002097836 */ /* 0x000fc80000000000 */
[----:B0-----:R-:W-:-:S04]  /*2d50*/  IMAD.WIDE.U32 R8, R9, 0x8, R6 ;  /* 0x0000000809087825 */ /* 0x001fc800078e0006 */
[----:B------:R-:W-:Y:S02]  /*2d60*/  HFMA2 R7, -RZ, RZ, 0, 0 ;  /* 0x00000000ff077431 */ /* 0x000fe400000001ff */
[----:B------:R-:W-:-:S05]  /*2d70*/  IMAD.MOV.U32 R6, RZ, RZ, R5 ;  /* 0x000000ffff067224 */ /* 0x000fca00078e0005 */
[----:B------:R1:W-:Y:S02]  /*2d80*/  REDG.E.ADD.64.STRONG.GPU desc[UR20][R8.64+0x400], R6 ;  /* 0x000400060800798e */ /* 0x0003e4000c12e514 */
.L_x_218:
[----:B------:R-:W-:Y:S05]  /*2d90*/  BSYNC.RECONVERGENT B1 ;  /* 0x0000000000017941 */ /* 0x000fea0003800200 */
.L_x_217:
[----:B------:R-:W-:-:S07]  /*2da0*/  VIADD R3, R3, 0x2 ;  /* 0x0000000203037836 */ /* 0x000fce0000000000 */
.L_x_214:
[----:B------:R-:W-:-:S09]  /*2db0*/  UISETP.NE.AND UP0, UPT, UR9, URZ, UPT ;  /* 0x000000ff0900728c */ /* 0x000fd2000bf05270 */
[----:B------:R-:W-:Y:S05]  /*2dc0*/  BRA.U !UP0, `(.L_x_152) ;  /* 0x0000000108287547 */ /* 0x000fea000b800000 */
[----:B------:R-:W-:-:S05]  /*2dd0*/  IMAD R2, R3, 0x400, R0 ;  /* 0x0000040003027824 */ /* 0x000fca00078e0200 */
[----:B------:R-:W5:Y:S02]  /*2de0*/  LDS R5, [R2+0x200] ;  /* 0x0002000002057984 */ /* 0x000f640000000800 */
[----:B-----5:R-:W-:-:S13]  /*2df0*/  ISETP.NE.AND P0, PT, R5, RZ, PT ;  /* 0x000000ff0500720c */ /* 0x020fda0003f05270 */
[----:B------:R-:W-:Y:S05]  /*2e00*/  @!P0 BRA `(.L_x_152) ;  /* 0x0000000000188947 */ /* 0x000fea0003800000 */
[----:B01234-:R-:W0:Y:S01]  /*2e10*/  LDC.64 R6, c[0x0][0x380] ;  /* 0x0000e000ff067b82 */ /* 0x01fe220000000a00 */
[----:B------:R-:W-:-:S04]  /*2e20*/  IMAD R3, R3, 0x100, R4 ;  /* 0x0000010003037824 */ /* 0x000fc800078e0204 */
[----:B0-----:R-:W-:-:S04]  /*2e30*/  IMAD.WIDE.U32 R2, R3, 0x8, R6 ;  /* 0x0000000803027825 */ /* 0x001fc800078e0006 */
[----:B------:R-:W-:Y:S02]  /*2e40*/  IMAD.MOV.U32 R6, RZ, RZ, R5 ;  /* 0x000000ffff067224 */ /* 0x000fe400078e0005 */
[----:B------:R-:W-:-:S05]  /*2e50*/  IMAD.MOV.U32 R7, RZ, RZ, RZ ;  /* 0x000000ffff077224 */ /* 0x000fca00078e00ff */
[----:B------:R0:W-:Y:S02]  /*2e60*/  REDG.E.ADD.64.STRONG.GPU desc[UR20][R2.64+0x400], R6 ;  /* 0x000400060200798e */ /* 0x0001e4000c12e514 */
.L_x_152:
[----:B------:R-:W-:Y:S05]  /*2e70*/  BSYNC.RECONVERGENT B0 ;  /* 0x0000000000007941 */ /* 0x000fea0003800200 */
.L_x_151:
[----:B------:R-:W-:Y:S01]  /*2e80*/  BAR.SYNC.DEFER_BLOCKING 0x0 ;  /* 0x0000000000007b1d */ /* 0x000fe20000010000 */
[----:B------:R-:W-:-:S04]  /*2e90*/  UIADD3 UR6, UP0, UPT, UR6, 0x1, URZ ;  /* 0x0000000106067890 */ /* 0x000fc8000ff1e0ff */
[----:B------:R-:W-:Y:S02]  /*2ea0*/  UIADD3.X UR7, UPT, UPT, URZ, UR7, URZ, UP0, !UPT ;  /* 0x00000007ff077290 */ /* 0x000fe400087fe4ff */
[----:B------:R-:W-:-:S04]  /*2eb0*/  UISETP.NE.U32.AND UP0, UPT, UR6, UR11, UPT ;  /* 0x0000000b0600728c */ /* 0x000fc8000bf05070 */
[----:B------:R-:W-:-:S09]  /*2ec0*/  UISETP.NE.AND.EX UP0, UPT, UR7, UR12, UPT, UP0 ;  /* 0x0000000c0700728c */ /* 0x000fd2000bf05300 */
[----:B------:R-:W-:Y:S05]  /*2ed0*/  BRA.U UP0, `(.L_x_219) ;  /* 0xffffffd100f07547 */ /* 0x000fea000b83ffff */
[----:B------:R-:W-:Y:S05]  /*2ee0*/  EXIT ;  /* 0x000000000000794d */ /* 0x000fea0003800000 */
.L_x_220:
        /* <DEDUP_REMOVED lines=9> */
.L_x_527:


//--------------------- .text._ZN3cub18CUB_300001_SM_10006detail10radix_sort31DeviceRadixSortSingleTileKernelINS1_5radix10policy_hubIiiyE10Policy1000ELNS0_9SortOrderE1EiiyNS1_21identity_decomposer_tEEEvPKT1_PSA_PKT2_PSE_T3_iiT4_ --------------------------
	.section	.text._ZN3cub18CUB_300001_SM_10006detail10radix_sort31DeviceRadixSortSingleTileKernelINS1_5radix10policy_hubIiiyE10Policy1000ELNS0_9SortOrderE1EiiyNS1_21identity_decomposer_tEEEvPKT1_PSA_PKT2_PSE_T3_iiT4_,"ax",@progbits
	.align	128
        .global         _ZN3cub18CUB_300001_SM_10006detail10radix_sort31DeviceRadixSortSingleTileKernelINS1_5radix10policy_hubIiiyE10Policy1000ELNS0_9SortOrderE1EiiyNS1_21identity_decomposer_tEEEvPKT1_PSA_PKT2_PSE_T3_iiT4_
        .type           _ZN3cub18CUB_300001_SM_10006detail10radix_sort31DeviceRadixSortSingleTileKernelINS1_5radix10policy_hubIiiyE10Policy1000ELNS0_9SortOrderE1EiiyNS1_21identity_decomposer_tEEEvPKT1_PSA_PKT2_PSE_T3_iiT4_,@function
        .size           _ZN3cub18CUB_300001_SM_10006detail10radix_sort31DeviceRadixSortSingleTileKernelINS1_5radix10policy_hubIiiyE10Policy1000ELNS0_9SortOrderE1EiiyNS1_21identity_decomposer_tEEEvPKT1_PSA_PKT2_PSE_T3_iiT4_,(.L_x_528 - _ZN3cub18CUB_300001_SM_10006detail10radix_sort31DeviceRadixSortSingleTileKernelINS1_5radix10policy_hubIiiyE10Policy1000ELNS0_9SortOrderE1EiiyNS1_21identity_decomposer_tEEEvPKT1_PSA_PKT2_PSE_T3_iiT4_)
        .other          _ZN3cub18CUB_300001_SM_10006detail10radix_sort31DeviceRadixSortSingleTileKernelINS1_5radix10policy_hubIiiyE10Policy1000ELNS0_9SortOrderE1EiiyNS1_21identity_decomposer_tEEEvPKT1_PSA_PKT2_PSE_T3_iiT4_,@"STO_CUDA_ENTRY STV_DEFAULT"
_ZN3cub18CUB_300001_SM_10006detail10radix_sort31DeviceRadixSortSingleTileKernelINS1_5radix10policy_hubIiiyE10Policy1000ELNS0_9SortOrderE1EiiyNS1_21identity_decomposer_tEEEvPKT1_PSA_PKT2_PSE_T3_iiT4_:
.text._ZN3cub18CUB_300001_SM_10006detail10radix_sort31DeviceRadixSortSingleTileKernelINS1_5radix10policy_hubIiiyE10Policy1000ELNS0_9SortOrderE1EiiyNS1_21identity_decomposer_tEEEvPKT1_PSA_PKT2_PSE_T3_iiT4_:
[----:B------:R-:W-:Y:S01]  /*0000*/  LDC R1, c[0x0][0x37c] ;  /* 0x0000df00ff017b82 */ /* 0x000fe20000000800 */
[----:B------:R-:W0:Y:S01]  /*0010*/  S2R R0, SR_TID.X ;  /* 0x0000000000007919 */ /* 0x000e220000002100 */
[----:B------:R-:W1:Y:S06]  /*0020*/  LDCU UR4, c[0x0][0x3a0] ;  /* 0x00007400ff0477ac */ /* 0x000e6c0008000800 */
[----:B------:R-:W2:Y:S01]  /*0030*/  LDC.64 R6, c[0x0][0x380] ;  /* 0x0000e000ff067b82 */ /* 0x000ea20000000a00 */
[----:B------:R-:W3:Y:S01]  /*0040*/  LDCU.64 UR8, c[0x0][0x358] ;  /* 0x00006b00ff0877ac */ /* 0x000ee20008000a00 */
[----:B------:R-:W4:Y:S01]  /*0050*/  LDCU UR10, c[0x0][0x3ac] ;  /* 0x00007580ff0a77ac */ /* 0x000f220008000800 */
[----:B0-----:R-:W-:-:S04]  /*0060*/  IMAD R9, R0, 0x13, RZ ;  /* 0x0000001300097824 */ /* 0x001fc800078e02ff */
[C---:B------:R-:W-:Y:S01]  /*0070*/  VIADD R4, R9.reuse, 0x1 ;  /* 0x0000000109047836 */ /* 0x040fe20000000000 */
[C---:B-1----:R-:W-:Y:S01]  /*0080*/  ISETP.GE.AND P6, PT, R9.reuse, UR4, PT ;  /* 0x0000000409007c0c */ /* 0x042fe2000bfc6270 */
[C---:B------:R-:W-:Y:S02]  /*0090*/  VIADD R8, R9.reuse, 0x5 ;  /* 0x0000000509087836 */ /* 0x040fe40000000000 */
[C---:B--2---:R-:W-:Y:S01]  /*00a0*/  IMAD.WIDE.U32 R6, R9.reuse, 0x4, R6 ;  /* 0x0000000409067825 */ /* 0x044fe200078e0006 */
[----:B------:R-:W-:Y:S02]  /*00b0*/  ISETP.GE.AND P5, PT, R4, UR4, PT ;  /* 0x0000000404007c0c */ /* 0x000fe4000bfa6270 */
[----:B------:R-:W-:Y:S01]  /*00c0*/  ISETP.GE.AND P1, PT, R8, UR4, PT ;  /* 0x0000000408007c0c */ /* 0x000fe2000bf26270 */
[C---:B------:R-:W-:Y:S01]  /*00d0*/  VIADD R5, R9.reuse, 0x2 ;  /* 0x0000000209057836 */ /* 0x040fe20000000000 */
[----:B------:R-:W-:Y:S01]  /*00e0*/  P2R R46, PR, RZ, 0x20 ;  /* 0x00000020ff2e7803 */ /* 0x000fe20000000000 */
[C---:B------:R-:W-:Y:S01]  /*00f0*/  VIADD R10, R9.reuse, 0x6 ;  /* 0x00000006090a7836 */ /* 0x040fe20000000000 */
[----:B------:R-:W-:Y:S01]  /*0100*/  P2R R49, PR, RZ, 0x2 ;  /* 0x00000002ff317803 */ /* 0x000fe20000000000 */
[----:B------:R-:W-:Y:S01]  /*0110*/  VIADD R4, R9, 0x3 ;  /* 0x0000000309047836 */ /* 0x000fe20000000000 */
[----:B------:R-:W-:Y:S01]  /*0120*/  ISETP.GE.AND P4, PT, R5, UR4, PT ;  /* 0x0000000405007c0c */ /* 0x000fe2000bf86270 */
[C---:B------:R-:W-:Y:S01]  /*0130*/  VIADD R5, R9.reuse, 0x4 ;  /* 0x0000000409057836 */ /* 0x040fe20000000000 */
[----:B------:R-:W-:Y:S01]  /*0140*/  ISETP.GE.AND P0, PT, R10, UR4, PT ;  /* 0x000000040a007c0c */ /* 0x000fe2000bf06270 */
[----:B------:R-:W-:Y:S01]  /*0150*/  VIADD R29, R9, 0x9 ;  /* 0x00000009091d7836 */ /* 0x000fe20000000000 */
[----:B------:R-:W-:Y:S01]  /*0160*/  ISETP.GE.AND P3, PT, R4, UR4, PT ;  /* 0x0000000404007c0c */ /* 0x000fe2000bf66270 */
[----:B---3--:R-:W2:Y:S01]  /*0170*/  @!P5 LDG.E R8, desc[UR8][R6.64+0x4] ;  /* 0x000004080608d981 */ /* 0x008ea2000c1e1900 */
[----:B------:R-:W-:Y:S01]  /*0180*/  ISETP.GE.AND P2, PT, R5, UR4, PT ;  /* 0x0000000405007c0c */ /* 0x000fe2000bf46270 */
[C---:B------:R-:W-:Y:S01]  /*0190*/  VIADD R4, R9.reuse, 0x7 ;  /* 0x0000000709047836 */ /* 0x040fe20000000000 */
[----:B------:R-:W-:Y:S01]  /*01a0*/  P2R R50, PR, RZ, 0x1 ;  /* 0x00000001ff327803 */ /* 0x000fe20000000000 */
[----:B------:R-:W3:Y:S01]  /*01b0*/  @!P1 LDG.E R35, desc[UR8][R6.64+0x14] ;  /* 0x0000140806239981 */ /* 0x000ee2000c1e1900 */
[C---:B------:R-:W-:Y:S01]  /*01c0*/  VIADD R5, R9.reuse, 0x8 ;  /* 0x0000000809057836 */ /* 0x040fe20000000000 */
[----:B------:R-:W-:Y:S01]  /*01d0*/  P2R R47, PR, RZ, 0x8 ;  /* 0x00000008ff2f7803 */ /* 0x000fe20000000000 */
[C---:B------:R-:W-:Y:S01]  /*01e0*/  VIADD R30, R9.reuse, 0xa ;  /* 0x0000000a091e7836 */ /* 0x040fe20000000000 */
[----:B------:R-:W4:Y:S01]  /*01f0*/  @!P4 LDG.E R10, desc[UR8][R6.64+0x8] ;  /* 0x00000808060ac981 */ /* 0x000f22000c1e1900 */
[C---:B------:R-:W-:Y:S01]  /*0200*/  VIADD R31, R9.reuse, 0xb ;  /* 0x0000000b091f7836 */ /* 0x040fe20000000000 */
[----:B------:R-:W-:Y:S01]  /*0210*/  P2R R48, PR, RZ, 0x4 ;  /* 0x00000004ff307803 */ /* 0x000fe20000000000 */
[C---:B------:R-:W-:Y:S01]  /*0220*/  VIADD R32, R9.reuse, 0xc ;  /* 0x0000000c09207836 */ /* 0x040fe20000000000 */
[----:B------:R-:W3:Y:S01]  /*0230*/  @!P3 LDG.E R11, desc[UR8][R6.64+0xc] ;  /* 0x00000c08060bb981 */ /* 0x000ee2000c1e1900 */
[----:B------:R-:W-:Y:S01]  /*0240*/  VIADD R33, R9, 0x10 ;  /* 0x0000001009217836 */ /* 0x000fe20000000000 */
[----:B------:R-:W-:-:S02]  /*0250*/  P2R R45, PR, RZ, 0x10 ;  /* 0x00000010ff2d7803 */ /* 0x000fc40000000000 */
[----:B------:R-:W3:Y:S04]  /*0260*/  @!P2 LDG.E R34, desc[UR8][R6.64+0x10] ;  /* 0x000010080622a981 */ /* 0x000ee8000c1e1900 */
[----:B------:R-:W3:Y:S01]  /*0270*/  @!P0 LDG.E R36, desc[UR8][R6.64+0x18] ;  /* 0x0000180806248981 */ /* 0x000ee2000c1e1900 */
[----:B------:R-:W-:-:S03]  /*0280*/  ISETP.GE.AND P0, PT, R4, UR4, PT ;  /* 0x0000000404007c0c */ /* 0x000fc6000bf06270 */
[----:B------:R-:W4:Y:S01]  /*0290*/  @!P6 LDG.E R61, desc[UR8][R6.64] ;  /* 0x00000008063de981 */ /* 0x000f22000c1e1900 */
[----:B------:R-:W-:-:S09]  /*02a0*/  P2R R51, PR, RZ, 0x1 ;  /* 0x00000001ff337803 */ /* 0x000fd20000000000 */
[----:B------:R-:W3:Y:S01]  /*02b0*/  @!P0 LDG.E R37, desc[UR8][R6.64+0x1c] ;  /* 0x00001c0806258981 */ /* 0x000ee2000c1e1900 */
[----:B------:R-:W-:Y:S02]  /*02c0*/  ISETP.GE.AND P0, PT, R5, UR4, PT ;  /* 0x0000000405007c0c */ /* 0x000fe4000bf06270 */
[----:B------:R-:W0:Y:S02]  /*02d0*/  LDC.64 R4, c[0x0][0x390] ;  /* 0x0000e400ff047b82 */ /* 0x000e240000000a00 */
[----:B------:R-:W-:-:S09]  /*02e0*/  P2R R52, PR, RZ, 0x1 ;  /* 0x00000001ff347803 */ /* 0x000fd20000000000 */
[----:B------:R-:W3:Y:S01]  /*02f0*/  @!P0 LDG.E R38, desc[UR8][R6.64+0x20] ;  /* 0x0000200806268981 */ /* 0x000ee2000c1e1900 */
[----:B------:R-:W-:-:S04]  /*0300*/  ISETP.GE.AND P0, PT, R29, UR4, PT ;  /* 0x000000041d007c0c */ /* 0x000fc8000bf06270 */
[----:B------:R-:W-:-:S09]  /*0310*/  P2R R53, PR, RZ, 0x1 ;  /* 0x00000001ff357803 */ /* 0x000fd20000000000 */
[----:B------:R-:W3:Y:S01]  /*0320*/  @!P0 LDG.E R39, desc[UR8][R6.64+0x24] ;  /* 0x0000240806278981 */ /* 0x000ee2000c1e1900 */
[----:B------:R-:W-:Y:S01]  /*0330*/  ISETP.GE.AND P0, PT, R30, UR4, PT ;  /* 0x000000041e007c0c */ /* 0x000fe2000bf06270 */
[----:B------:R-:W-:-:S05]  /*0340*/  VIADD R30, R9, 0xd ;  /* 0x0000000d091e7836 */ /* 0x000fca0000000000 */
[----:B------:R-:W-:Y:S02]  /*0350*/  ISETP.GE.AND P1, PT, R30, UR4, PT ;  /* 0x000000041e007c0c */ /* 0x000fe4000bf26270 */
[----:B------:R-:W-:Y:S02]  /*0360*/  P2R R54, PR, RZ, 0x1 ;  /* 0x00000001ff367803 */ /* 0x000fe40000000000 */
[----:B------:R-:W-:-:S03]  /*0370*/  P2R R58, PR, RZ, 0x2 ;  /* 0x00000002ff3a7803 */ /* 0x000fc60000000000 */
[----:B------:R-:W3:Y:S01]  /*0380*/  @!P0 LDG.E R40, desc[UR8][R6.64+0x28] ;  /* 0x0000280806288981 */ /* 0x000ee2000c1e1900 */
[----:B------:R-:W-:-:S05]  /*0390*/  ISETP.GE.AND P0, PT, R31, UR4, PT ;  /* 0x000000041f007c0c */ /* 0x000fca000bf06270 */
[----:B------:R-:W3:Y:S01]  /*03a0*/  @!P1 LDG.E R62, desc[UR8][R6.64+0x34] ;  /* 0x00003408063e9981 */ /* 0x000ee2000c1e1900 */
[----:B------:R-:W-:-:S04]  /*03b0*/  ISETP.NE.AND P1, PT, R54, RZ, PT ;  /* 0x000000ff3600720c */ /* 0x000fc80003f25270 */
[----:B------:R-:W-:Y:S02]  /*03c0*/  P2R R57, PR, RZ, 0x2 ;  /* 0x00000002ff397803 */ /* 0x000fe40000000000 */
[----:B------:R-:W-:Y:S01]  /*03d0*/  ISETP.NE.AND P1, PT, R53, RZ, PT ;  /* 0x000000ff3500720c */ /* 0x000fe20003f25270 */
[----:B------:R-:W3:Y:S03]  /*03e0*/  @!P0 LDG.E R41, desc[UR8][R6.64+0x2c] ;  /* 0x00002c0806298981 */ /* 0x000ee6000c1e1900 */
[----:B------:R-:W-:Y:S02]  /*03f0*/  P2R R56, PR, RZ, 0x2 ;  /* 0x00000002ff387803 */ /* 0x000fe40000000000 */
[----:B------:R-:W-:Y:S02]  /*0400*/  ISETP.NE.AND P1, PT, R52, RZ, PT ;  /* 0x000000ff3400720c */ /* 0x000fe40003f25270 */
[----:B------:R-:W-:-:S02]  /*0410*/  P2R R60, PR, RZ, 0x1 ;  /* 0x00000001ff3c7803 */ /* 0x000fc40000000000 */
[----:B------:R-:W-:Y:S02]  /*0420*/  P2R R55, PR, RZ, 0x2 ;  /* 0x00000002ff377803 */ /* 0x000fe40000000000 */
[----:B------:R-:W-:Y:S02]  /*0430*/  ISETP.GE.AND P0, PT, R32, UR4, PT ;  /* 0x0000000420007c0c */ /* 0x000fe4000bf06270 */
[----:B------:R-:W-:Y:S01]  /*0440*/  ISETP.NE.AND P1, PT, R51, RZ, PT ;  /* 0x000000ff3300720c */ /* 0x000fe20003f25270 */
[----:B------:R-:W-:-:S03]  /*0450*/  VIADD R32, R9, 0xf ;  /* 0x0000000f09207836 */ /* 0x000fc60000000000 */
[----:B------:R-:W-:Y:S02]  /*0460*/  P2R R54, PR, RZ, 0x2 ;  /* 0x00000002ff367803 */ /* 0x000fe40000000000 */
[----:B------:R-:W-:Y:S02]  /*0470*/  ISETP.NE.AND P1, PT, R50, RZ, PT ;  /* 0x000000ff3200720c */ /* 0x000fe40003f25270 */
[----:B------:R-:W-:Y:S02]  /*0480*/  ISETP.GE.AND P3, PT, R32, UR4, PT ;  /* 0x0000000420007c0c */ /* 0x000fe4000bf66270 */
[----:B------:R-:W-:Y:S01]  /*0490*/  P2R R53, PR, RZ, 0x2 ;  /* 0x00000002ff357803 */ /* 0x000fe20000000000 */
[----:B------:R-:W3:Y:S01]  /*04a0*/  @!P0 LDG.E R42, desc[UR8][R6.64+0x30] ;  /* 0x00003008062a8981 */ /* 0x000ee2000c1e1900 */
[----:B------:R-:W-:Y:S01]  /*04b0*/  ISETP.NE.AND P1, PT, R49, RZ, PT ;  /* 0x000000ff3100720c */ /* 0x000fe20003f25270 */
[----:B------:R-:W-:-:S03]  /*04c0*/  VIADD R31, R9, 0xe ;  /* 0x0000000e091f7836 */ /* 0x000fc60000000000 */
[----:B------:R-:W-:Y:S01]  /*04d0*/  P2R R51, PR, RZ, 0x2 ;  /* 0x00000002ff337803 */ /* 0x000fe20000000000 */
[C---:B------:R-:W-:Y:S01]  /*04e0*/  VIADD R43, R9.reuse, 0x11 ;  /* 0x00000011092b7836 */ /* 0x040fe20000000000 */
[----:B------:R-:W-:Y:S01]  /*04f0*/  ISETP.NE.AND P1, PT, R48, RZ, PT ;  /* 0x000000ff3000720c */ /* 0x000fe20003f25270 */
[----:B------:R-:W-:Y:S01]  /*0500*/  VIADD R44, R9, 0x12 ;  /* 0x00000012092c7836 */ /* 0x000fe20000000000 */
[----:B------:R-:W-:Y:S02]  /*0510*/  ISETP.GE.AND P2, PT, R31, UR4, PT ;  /* 0x000000041f007c0c */ /* 0x000fe4000bf46270 */
[----:B------:R-:W-:Y:S02]  /*0520*/  P2R R49, PR, RZ, 0x2 ;  /* 0x00000002ff317803 */ /* 0x000fe40000000000 */
[----:B------:R-:W-:Y:S02]  /*0530*/  ISETP.NE.AND P1, PT, R47, RZ, PT ;  /* 0x000000ff2f00720c */ /* 0x000fe40003f25270 */
[----:B------:R-:W-:Y:S01]  /*0540*/  ISETP.GE.AND P4, PT, R33, UR4, PT ;  /* 0x0000000421007c0c */ /* 0x000fe2000bf86270 */
[----:B------:R-:W3:Y:S01]  /*0550*/  @!P3 LDG.E R47, desc[UR8][R6.64+0x3c] ;  /* 0x00003c08062fb981 */ /* 0x000ee2000c1e1900 */
[----:B------:R-:W-:-:S02]  /*0560*/  ISETP.GE.AND P5, PT, R43, UR4, PT ;  /* 0x000000042b007c0c */ /* 0x000fc4000bfa6270 */
[----:B------:R-:W-:Y:S02]  /*0570*/  ISETP.GE.AND P6, PT, R44, UR4, PT ;  /* 0x000000042c007c0c */ /* 0x000fe4000bfc6270 */
[----:B------:R-:W-:Y:S02]  /*0580*/  P2R R48, PR, RZ, 0x2 ;  /* 0x00000002ff307803 */ /* 0x000fe40000000000 */
[----:B------:R-:W-:-:S04]  /*0590*/  ISETP.NE.AND P1, PT, R45, RZ, PT ;  /* 0x000000ff2d00720c */ /* 0x000fc80003f25270 */
[----:B------:R-:W-:Y:S01]  /*05a0*/  P2R R45, PR, RZ, 0x2 ;  /* 0x00000002ff2d7803 */ /* 0x000fe20000000000 */
[----:B0-----:R-:W-:Y:S01]  /*05b0*/  IMAD.WIDE.U32 R4, R9, 0x4, R4 ;  /* 0x0000000409047825 */ /* 0x001fe200078e0004 */
[----:B------:R-:W-:Y:S01]  /*05c0*/  ISETP.NE.AND P1, PT, R46, RZ, PT ;  /* 0x000000ff2e00720c */ /* 0x000fe20003f25270 */
[----:B------:R-:W3:Y:S01]  /*05d0*/  @!P4 LDG.E R50, desc[UR8][R6.64+0x40] ;  /* 0x000040080632c981 */ /* 0x000ee2000c1e1900 */
[----:B------:R-:W-:-:S03]  /*05e0*/  P2R R59, PR, RZ, 0x1 ;  /* 0x00000001ff3b7803 */ /* 0x000fc60000000000 */
[----:B------:R-:W3:Y:S01]  /*05f0*/  @!P2 LDG.E R46, desc[UR8][R6.64+0x38] ;  /* 0x00003808062ea981 */ /* 0x000ee2000c1e1900 */
[----:B------:R-:W-:Y:S02]  /*0600*/  ISETP.GE.AND P0, PT, R9, UR4, PT ;  /* 0x0000000409007c0c */ /* 0x000fe4000bf06270 */
[----:B------:R-:W-:Y:S02]  /*0610*/  CS2R R30, SRZ ;  /* 0x00000000001e7805 */ /* 0x000fe4000001ff00 */
[----:B------:R-:W-:Y:S01]  /*0620*/  CS2R R32, SRZ ;  /* 0x0000000000207805 */ /* 0x000fe2000001ff00 */
[----:B------:R-:W3:Y:S01]  /*0630*/  @!P5 LDG.E R9, desc[UR8][R6.64+0x44] ;  /* 0x000044080609d981 */ /* 0x000ee2000c1e1900 */
[----:B------:R-:W-:Y:S01]  /*0640*/  IMAD.MOV.U32 R29, RZ, RZ, RZ ;  /* 0x000000ffff1d7224 */ /* 0x000fe200078e00ff */
[----:B------:R-:W0:Y:S01]  /*0650*/  S2UR UR6, SR_CgaCtaId ;  /* 0x00000000000679c3 */ /* 0x000e220000008800 */
[----:B------:R-:W1:Y:S01]  /*0660*/  LDCU.64 UR4, c[0x0][0x3a8] ;  /* 0x00007500ff0477ac */ /* 0x000e620008000a00 */
[----:B------:R-:W3:Y:S06]  /*0670*/  @!P6 LDG.E R52, desc[UR8][R6.64+0x48] ;  /* 0x000048080634e981 */ /* 0x000eec000c1e1900 */
[----:B------:R-:W-:Y:S06]  /*0680*/  BAR.SYNC.DEFER_BLOCKING 0x0 ;  /* 0x0000000000007b1d */ /* 0x000fec0000010000 */
[----:B------:R0:W5:Y:S04]  /*0690*/  @!P1 LDG.E R3, desc[UR8][R4.64+0x4] ;  /* 0x0000040804039981 */ /* 0x000168000c1e1900 */
[----:B------:R0:W5:Y:S01]  /*06a0*/  @!P0 LDG.E R2, desc[UR8][R4.64] ;  /* 0x0000000804028981 */ /* 0x000162000c1e1900 */
[----:B--2---:R-:W-:-:S03]  /*06b0*/  @!P1 LOP3.LUT R30, R8, 0x80000000, RZ, 0x3c, !PT ;  /* 0x80000000081e9812 */ /* 0x004fc600078e3cff */
[----:B------:R2:W5:Y:S01]  /*06c0*/  @!P2 LDG.E R24, desc[UR8][R4.64+0x38] ;  /* 0x000038080418a981 */ /* 0x000562000c1e1900 */
[----:B------:R-:W-:-:S03]  /*06d0*/  ISETP.NE.AND P1, PT, R45, RZ, PT ;  /* 0x000000ff2d00720c */ /* 0x000fc60003f25270 */
[----:B------:R2:W5:Y:S01]  /*06e0*/  @!P3 LDG.E R25, desc[UR8][R4.64+0x3c] ;  /* 0x00003c080419b981 */ /* 0x000562000c1e1900 */
[----:B----4-:R-:W-:-:S09]  /*06f0*/  @!P0 LOP3.LUT R29, R61, 0x80000000, RZ, 0x3c, !PT ;  /* 0x800000003d1d8812 */ /* 0x010fd200078e3cff */
[----:B------:R2:W5:Y:S01]  /*0700*/  @!P1 LDG.E R12, desc[UR8][R4.64+0x8] ;  /* 0x00000808040c9981 */ /* 0x000562000c1e1900 */
[----:B------:R-:W-:Y:S02]  /*0710*/  @!P1 LOP3.LUT R31, R10, 0x80000000, RZ, 0x3c, !PT ;  /* 0x800000000a1f9812 */ /* 0x000fe400078e3cff */
[----:B------:R-:W-:Y:S01]  /*0720*/  ISETP.NE.AND P1, PT, R48, RZ, PT ;  /* 0x000000ff3000720c */ /* 0x000fe20003f25270 */
[----:B------:R2:W5:Y:S01]  /*0730*/  @!P4 LDG.E R26, desc[UR8][R4.64+0x40] ;  /* 0x00004008041ac981 */ /* 0x000562000c1e1900 */
[----:B-1----:R-:W-:-:S03]  /*0740*/  UIADD3 UR7, UPT, UPT, UR4, 0x6, URZ ;  /* 0x0000000604077890 */ /* 0x002fc6000fffe0ff */
[----:B------:R2:W5:Y:S01]  /*0750*/  @!P5 LDG.E R27, desc[UR8][R4.64+0x44] ;  /* 0x00004408041bd981 */ /* 0x000562000c1e1900 */
[----:B------:R-:W-:-:S03]  /*0760*/  UIADD3 UR5, UPT, UPT, -UR4, UR5, URZ ;  /* 0x0000000504057290 */ /* 0x000fc6000fffe1ff */
[----:B------:R2:W5:Y:S04]  /*0770*/  @!P6 LDG.E R28, desc[UR8][R4.64+0x48] ;  /* 0x00004808041ce981 */ /* 0x000568000c1e1900 */
[----:B---3--:R-:W-:Y:S01]  /*0780*/  @!P1 LOP3.LUT R32, R11, 0x80000000, RZ, 0x3c, !PT ;  /* 0x800000000b209812 */ /* 0x008fe200078e3cff */
[----:B------:R2:W5:Y:S01]  /*0790*/  @!P1 LDG.E R13, desc[UR8][R4.64+0xc] ;  /* 0x00000c08040d9981 */ /* 0x000562000c1e1900 */
[----:B------:R-:W-:-:S13]  /*07a0*/  ISETP.NE.AND P1, PT, R49, RZ, PT ;  /* 0x000000ff3100720c */ /* 0x000fda0003f25270 */
[----:B------:R-:W-:Y:S01]  /*07b0*/  @!P1 LOP3.LUT R33, R34, 0x80000000, RZ, 0x3c, !PT ;  /* 0x8000000022219812 */ /* 0x000fe200078e3cff */
[----:B------:R2:W5:Y:S01]  /*07c0*/  @!P1 LDG.E R14, desc[UR8][R4.64+0x10] ;  /* 0x00001008040e9981 */ /* 0x000562000c1e1900 */
[----:B------:R-:W-:Y:S01]  /*07d0*/  ISETP.NE.AND P1, PT, R51, RZ, PT ;  /* 0x000000ff3300720c */ /* 0x000fe20003f25270 */
[----:B------:R-:W-:-:S12]  /*07e0*/  IMAD.MOV.U32 R34, RZ, RZ, RZ ;  /* 0x000000ffff227224 */ /* 0x000fd800078e00ff */
        /* <DEDUP_REMOVED lines=15> */
[----:B------:R-:W-:Y:S01]  /*08e0*/  IMAD.MOV.U32 R38, RZ, RZ, RZ ;  /* 0x000000ffff267224 */ /* 0x000fe200078e00ff */
[----:B------:R-:W-:-:S11]  /*08f0*/  ISETP.NE.AND P0, PT, R60, RZ, PT ;  /* 0x000000ff3c00720c */ /* 0x000fd60003f05270 */
[----:B------:R-:W-:Y:S01]  /*0900*/  @!P1 LOP3.LUT R38, R39, 0x80000000, RZ, 0x3c, !PT ;  /* 0x8000000027269812 */ /* 0x000fe200078e3cff */
[----:B------:R2:W5:Y:S01]  /*0910*/  @!P1 LDG.E R19, desc[UR8][R4.64+0x24] ;  /* 0x0000240804139981 */ /* 0x000562000c1e1900 */
[----:B------:R-:W-:Y:S01]  /*0920*/  ISETP.NE.AND P1, PT, R57, RZ, PT ;  /* 0x000000ff3900720c */ /* 0x000fe20003f25270 */
[----:B------:R-:W-:Y:S02]  /*0930*/  IMAD.MOV.U32 R39, RZ, RZ, RZ ;  /* 0x000000ffff277224 */ /* 0x000fe400078e00ff */
[----:B------:R2:W5:Y:S10]  /*0940*/  @!P0 LDG.E R21, desc[UR8][R4.64+0x2c] ;  /* 0x00002c0804158981 */ /* 0x000574000c1e1900 */
[----:B------:R-:W-:Y:S01]  /*0950*/  @!P1 LOP3.LUT R39, R40, 0x80000000, RZ, 0x3c, !PT ;  /* 0x8000000028279812 */ /* 0x000fe200078e3cff */
[----:B------:R-:W-:Y:S01]  /*0960*/  IMAD.MOV.U32 R40, RZ, RZ, RZ ;  /* 0x000000ffff287224 */ /* 0x000fe200078e00ff */
[----:B------:R2:W5:Y:S01]  /*0970*/  @!P1 LDG.E R20, desc[UR8][R4.64+0x28] ;  /* 0x0000280804149981 */ /* 0x000562000c1e1900 */
[----:B------:R-:W-:-:S02]  /*0980*/  @!P0 LOP3.LUT R40, R41, 0x80000000, RZ, 0x3c, !PT ;  /* 0x8000000029288812 */ /* 0x000fc400078e3cff */
[----:B------:R-:W-:Y:S02]  /*0990*/  ISETP.NE.AND P1, PT, R58, RZ, PT ;  /* 0x000000ff3a00720c */ /* 0x000fe40003f25270 */
[----:B------:R-:W-:Y:S01]  /*09a0*/  ISETP.NE.AND P0, PT, R59, RZ, PT ;  /* 0x000000ff3b00720c */ /* 0x000fe20003f05270 */
[----:B------:R-:W-:Y:S01]  /*09b0*/  IMAD.MOV.U32 R41, RZ, RZ, RZ ;  /* 0x000000ffff297224 */ /* 0x000fe200078e00ff */
[----:B------:R-:W-:Y:S02]  /*09c0*/  UMOV UR4, 0x400 ;  /* 0x0000040000047882 */ /* 0x000fe40000000000 */
[----:B0-----:R-:W-:-:S07]  /*09d0*/  ULEA UR4, UR6, UR4, 0x18 ;  /* 0x0000000406047291 */ /* 0x001fce000f8ec0ff */
[----:B------:R2:W5:Y:S02]  /*09e0*/  @!P1 LDG.E R23, desc[UR8][R4.64+0x34] ;  /* 0x0000340804179981 */ /* 0x000564000c1e1900 */
[----:B------:R-:W-:Y:S02]  /*09f0*/  @!P0 LOP3.LUT R41, R42, 0x80000000, RZ, 0x3c, !PT ;  /* 0x800000002a298812 */ /* 0x000fe400078e3cff */
[----:B------:R2:W5:Y:S01]  /*0a00*/  @!P0 LDG.E R22, desc[UR8][R4.64+0x30] ;  /* 0x0000300804168981 */ /* 0x000562000c1e1900 */
[----:B------:R-:W0:Y:S01]  /*0a10*/  S2R R42, SR_LANEID ;  /* 0x00000000002a7919 */ /* 0x000e220000000000 */
[----:B------:R-:W-:Y:S02]  /*0a20*/  CS2R R44, SRZ ;  /* 0x00000000002c7805 */ /* 0x000fe4000001ff00 */
[----:B------:R-:W-:Y:S02]  /*0a30*/  @!P3 LOP3.LUT R45, R47, 0x80000000, RZ, 0x3c, !PT ;  /* 0x800000002f2db812 */ /* 0x000fe400078e3cff */
[----:B------:R-:W-:-:S02]  /*0a40*/  LEA R47, R0, UR4, 0x2 ;  /* 0x00000004002f7c11 */ /* 0x000fc4000f8e10ff */
[----:B------:R-:W-:Y:S02]  /*0a50*/  SHF.R.U32.HI R124, RZ, 0x5, R0 ;  /* 0x00000005ff7c7819 */ /* 0x000fe40000011600 */
[----:B------:R-:W-:Y:S02]  /*0a60*/  CS2R R48, SRZ ;  /* 0x0000000000307805 */ /* 0x000fe4000001ff00 */
[----:B------:R-:W-:Y:S01]  /*0a70*/  @!P2 LOP3.LUT R44, R46, 0x80000000, RZ, 0x3c, !PT ;  /* 0x800000002e2ca812 */ /* 0x000fe200078e3cff */
[----:B------:R-:W-:Y:S02]  /*0a80*/  IMAD R51, R0, 0x80, R47 ;  /* 0x0000008000337824 */ /* 0x000fe400078e022f */
[----:B------:R-:W-:Y:S01]  /*0a90*/  IMAD.MOV.U32 R46, RZ, RZ, RZ ;  /* 0x000000ffff2e7224 */ /* 0x000fe200078e00ff */
[----:B------:R-:W-:Y:S01]  /*0aa0*/  @!P4 LOP3.LUT R46, R50, 0x80000000, RZ, 0x3c, !PT ;  /* 0x80000000322ec812 */ /* 0x000fe200078e3cff */
[----:B------:R-:W-:Y:S01]  /*0ab0*/  IMAD.MOV.U32 R43, RZ, RZ, RZ ;  /* 0x000000ffff2b7224 */ /* 0x000fe200078e00ff */
[----:B------:R-:W-:Y:S01]  /*0ac0*/  @!P1 LOP3.LUT R43, R62, 0x80000000, RZ, 0x3c, !PT ;  /* 0x800000003e2b9812 */ /* 0x000fe200078e3cff */
[----:B------:R-:W-:Y:S01]  /*0ad0*/  IMAD R53, R0, -0x38, R51 ;  /* 0xffffffc800357824 */ /* 0x000fe200078e0233 */
[----:B------:R-:W-:-:S02]  /*0ae0*/  @!P5 LOP3.LUT R48, R9, 0x80000000, RZ, 0x3c, !PT ;  /* 0x800000000930d812 */ /* 0x000fc400078e3cff */
[----:B------:R-:W-:Y:S02]  /*0af0*/  @!P6 LOP3.LUT R49, R52, 0x80000000, RZ, 0x3c, !PT ;  /* 0x800000003431e812 */ /* 0x000fe400078e3cff */
[----:B------:R-:W-:Y:S01]  /*0b00*/  LEA R50, R124, UR4, 0x2 ;  /* 0x000000047c327c11 */ /* 0x000fe2000f8e10ff */
[----:B--2---:R-:W-:Y:S06]  /*0b10*/  BAR.SYNC.DEFER_BLOCKING 0x0 ;  /* 0x0000000000007b1d */ /* 0x004fec0000010000 */
.L_x_222:
[----:B------:R-:W-:Y:S01]  /*0b20*/  UISETP.LT.AND UP0, UPT, UR5, 0x6, UPT ;  /* 0x000000060500788c */ /* 0x000fe2000bf01270 */
[----:B------:R-:W-:Y:S01]  /*0b30*/  STS [R47], RZ ;  /* 0x000000ff2f007388 */ /* 0x000fe20000000800 */
[----:B------:R-:W-:Y:S01]  /*0b40*/  UIADD3 UR6, UPT, UPT, UR7, -0x6, URZ ;  /* 0xfffffffa07067890 */ /* 0x000fe2000fffe0ff */
[----:B0-----:R-:W-:Y:S01]  /*0b50*/  ISETP.NE.AND P1, PT, R42, 0x1f, PT ;  /* 0x0000001f2a00780c */ /* 0x001fe20003f25270 */
[----:B------:R-:W-:Y:S01]  /*0b60*/  USEL UR4, UR5, 0x6, UP0 ;  /* 0x0000000605047887 */ /* 0x000fe20008000000 */
[----:B------:R-:W-:Y:S01]  /*0b70*/  STS [R47+0x400], RZ ;  /* 0x000400ff2f007388 */ /* 0x000fe20000000800 */
[C---:B------:R-:W-:Y:S01]  /*0b80*/  ISETP.NE.AND P2, PT, R124.reuse, 0x6, PT ;  /* 0x000000067c00780c */ /* 0x040fe20003f45270 */
[----:B------:R-:W-:Y:S01]  /*0b90*/  UISETP.GE.AND UP0, UPT, UR7, UR10, UPT ;  /* 0x0000000a0700728c */ /* 0x000fe2000bf06270 */
[----:B-1----:R-:W-:Y:S01]  /*0ba0*/  SHF.R.U32.HI R4, RZ, UR6, R29 ;  /* 0x00000006ff047c19 */ /* 0x002fe2000801161d */
[----:B------:R-:W-:Y:S01]  /*0bb0*/  UBMSK UR4, URZ, UR4 ;  /* 0x00000004ff04729b */ /* 0x000fe20008000000 */
[----:B------:R-:W-:Y:S01]  /*0bc0*/  STS [R47+0x800], RZ ;  /* 0x000800ff2f007388 */ /* 0x000fe20000000800 */
[----:B------:R-:W-:-:S03]  /*0bd0*/  ISETP.NE.AND P3, PT, R124, 0x7, PT ;  /* 0x000000077c00780c */ /* 0x000fc60003f65270 */
[----:B------:R-:W-:Y:S01]  /*0be0*/  STS [R47+0xc00], RZ ;  /* 0x000c00ff2f007388 */ /* 0x000fe20000000800 */
[----:B------:R-:W-:-:S03]  /*0bf0*/  LOP3.LUT R4, R4, UR4, RZ, 0xc0, !PT ;  /* 0x0000000404047c12 */ /* 0x000fc6000f8ec0ff */
[----:B------:R-:W-:Y:S02]  /*0c00*/  STS [R47+0x1000], RZ ;  /* 0x001000ff2f007388 */ /* 0x000fe40000000800 */
[----:B------:R-:W-:Y:S01]  /*0c10*/  IMAD.SHL.U32 R5, R4, 0x400, RZ ;  /* 0x0000040004057824 */ /* 0x000fe200078e00ff */
[----:B------:R-:W-:Y:S01]  /*0c20*/  SHF.R.U32.HI R4, RZ, 0x4, R4 ;  /* 0x00000004ff047819 */ /* 0x000fe20000011604 */
[----:B------:R-:W-:Y:S03]  /*0c30*/  STS [R47+0x1400], RZ ;  /* 0x001400ff2f007388 */ /* 0x000fe60000000800 */
[----:B------:R-:W-:Y:S01]  /*0c40*/  LOP3.LUT R54, R5, 0x7c00, RZ, 0xc, !PT ;  /* 0x00007c0005367812 */ /* 0x000fe200078e0cff */
[----:B------:R-:W-:Y:S01]  /*0c50*/  STS [R47+0x1800], RZ ;  /* 0x001800ff2f007388 */ /* 0x000fe20000000800 */
[----:B------:R-:W-:-:S03]  /*0c60*/  LOP3.LUT R4, R4, 0xffffffe, RZ, 0xc0, !PT ;  /* 0x0ffffffe04047812 */ /* 0x000fc600078ec0ff */
[----:B------:R-:W-:Y:S01]  /*0c70*/  STS [R47+0x1c00], RZ ;  /* 0x001c00ff2f007388 */ /* 0x000fe20000000800 */
[----:B------:R-:W-:Y:S02]  /*0c80*/  IADD3 R54, PT, PT, -R4, R47, R54 ;  /* 0x0000002f04367210 */ /* 0x000fe40007ffe136 */
[----:B------:R-:W-:Y:S01]  /*0c90*/  SHF.R.U32.HI R4, RZ, UR6, R30 ;  /* 0x00000006ff047c19 */ /* 0x000fe2000801161e */
[----:B------:R-:W-:Y:S03]  /*0ca0*/  STS [R47+0x2000], RZ ;  /* 0x002000ff2f007388 */ /* 0x000fe60000000800 */
[----:B------:R-:W-:Y:S01]  /*0cb0*/  LOP3.LUT R4, R4, UR4, RZ, 0xc0, !PT ;  /* 0x0000000404047c12 */ /* 0x000fe2000f8ec0ff */
[----:B------:R-:W-:Y:S04]  /*0cc0*/  STS [R47+0x2400], RZ ;  /* 0x002400ff2f007388 */ /* 0x000fe80000000800 */
[----:B------:R-:W-:Y:S01]  /*0cd0*/  STS [R47+0x2800], RZ ;  /* 0x002800ff2f007388 */ /* 0x000fe20000000800 */
[----:B------:R-:W-:Y:S01]  /*0ce0*/  IMAD.SHL.U32 R5, R4, 0x400, RZ ;  /* 0x0000040004057824 */ /* 0x000fe200078e00ff */
[----:B------:R-:W-:-:S02]  /*0cf0*/  SHF.R.U32.HI R4, RZ, 0x4, R4 ;  /* 0x00000004ff047819 */ /* 0x000fc40000011604 */
[----:B------:R-:W-:Y:S02]  /*0d00*/  STS [R47+0x2c00], RZ ;  /* 0x002c00ff2f007388 */ /* 0x000fe40000000800 */
[----:B------:R-:W-:Y:S02]  /*0d10*/  LOP3.LUT R56, R5, 0x7c00, RZ, 0xc, !PT ;  /* 0x00007c0005387812 */ /* 0x000fe400078e0cff */
        /* <DEDUP_REMOVED lines=32> */
[----:B------:R-:W0:Y:S02]  /*0f20*/  LDS.U16 R52, [R54+0x2] ;  /* 0x0000020036347984 */ /* 0x000e240000000400 */
[----:B0-----:R-:W-:-:S05]  /*0f30*/  VIADD R5, R52, 0x1 ;  /* 0x0000000134057836 */ /* 0x001fca0000000000 */
[----:B------:R0:W-:Y:S04]  /*0f40*/  STS.U16 [R54+0x2], R5 ;  /* 0x0000020536007388 */ /* 0x0001e80000000400 */
[----:B------:R-:W1:Y:S01]  /*0f50*/  LDS.U16 R57, [R56+0x2] ;  /* 0x0000020038397984 */ /* 0x000e620000000400 */
[----:B0-----:R-:W-:Y:S01]  /*0f60*/  IMAD.SHL.U32 R5, R4, 0x400, RZ ;  /* 0x0000040004057824 */ /* 0x001fe200078e00ff */
[----:B------:R-:W-:-:S04]  /*0f70*/  SHF.R.U32.HI R4, RZ, 0x4, R4 ;  /* 0x00000004ff047819 */ /* 0x000fc80000011604 */
[----:B------:R-:W-:Y:S02]  /*0f80*/  LOP3.LUT R60, R5, 0x7c00, RZ, 0xc, !PT ;  /* 0x00007c00053c7812 */ /* 0x000fe400078e0cff */
[----:B------:R-:W-:-:S04]  /*0f90*/  LOP3.LUT R4, R4, 0xffffffe, RZ, 0xc0, !PT ;  /* 0x0ffffffe04047812 */ /* 0x000fc800078ec0ff */
[----:B------:R-:W-:Y:S02]  /*0fa0*/  IADD3 R60, PT, PT, -R4, R47, R60 ;  /* 0x0000002f043c7210 */ /* 0x000fe40007ffe13c */
[----:B------:R-:W-:-:S04]  /*0fb0*/  SHF.R.U32.HI R4, RZ, UR6, R33 ;  /* 0x00000006ff047c19 */ /* 0x000fc80008011621 */
[----:B------:R-:W-:-:S05]  /*0fc0*/  LOP3.LUT R4, R4, UR4, RZ, 0xc0, !PT ;  /* 0x0000000404047c12 */ /* 0x000fca000f8ec0ff */
[----:B------:R-:W-:Y:S01]  /*0fd0*/  IMAD.SHL.U32 R6, R4, 0x400, RZ ;  /* 0x0000040004067824 */ /* 0x000fe200078e00ff */
[----:B------:R-:W-:-:S04]  /*0fe0*/  SHF.R.U32.HI R4, RZ, 0x4, R4 ;  /* 0x00000004ff047819 */ /* 0x000fc80000011604 */
[----:B------:R-:W-:Y:S02]  /*0ff0*/  LOP3.LUT R6, R6, 0x7c00, RZ, 0xc, !PT ;  /* 0x00007c0006067812 */ /* 0x000fe400078e0cff */
[----:B------:R-:W-:-:S04]  /*1000*/  LOP3.LUT R4, R4, 0xffffffe, RZ, 0xc0, !PT ;  /* 0x0ffffffe04047812 */ /* 0x000fc800078ec0ff */
[----:B------:R-:W-:Y:S01]  /*1010*/  IADD3 R62, PT, PT, -R4, R47, R6 ;  /* 0x0000002f043e7210 */ /* 0x000fe20007ffe106 */
[----:B-1----:R-:W-:Y:S01]  /*1020*/  VIADD R7, R57, 0x1 ;  /* 0x0000000139077836 */ /* 0x002fe20000000000 */
[----:B------:R-:W-:-:S04]  /*1030*/  SHF.R.U32.HI R4, RZ, UR6, R34 ;  /* 0x00000006ff047c19 */ /* 0x000fc80008011622 */
[----:B------:R-:W-:Y:S01]  /*1040*/  STS.U16 [R56+0x2], R7 ;  /* 0x0000020738007388 */ /* 0x000fe20000000400 */
[----:B------:R-:W-:-:S03]  /*1050*/  LOP3.LUT R4, R4, UR4, RZ, 0xc0, !PT ;  /* 0x0000000404047c12 */ /* 0x000fc6000f8ec0ff */
        /* <DEDUP_REMOVED lines=129> */
[----:B------:R-:W-:Y:S01]  /*1870*/  SHF.R.U32.HI R4, RZ, UR6, R49 ;  /* 0x00000006ff047c19 */ /* 0x000fe20008011631 */
[----:B------:R-:W0:Y:S03]  /*1880*/  S2UR UR6, SR_CgaCtaId ;  /* 0x00000000000679c3 */ /* 0x000e260000008800 */
[----:B------:R-:W-:Y:S01]  /*1890*/  LOP3.LUT R4, R4, UR4, RZ, 0xc0, !PT ;  /* 0x0000000404047c12 */ /* 0x000fe2000f8ec0ff */
[----:B------:R-:W-:-:S04]  /*18a0*/  UMOV UR4, 0x400 ;  /* 0x0000040000047882 */ /* 0x000fc80000000000 */
[----:B------:R-:W-:Y:S01]  /*18b0*/  IMAD.SHL.U32 R6, R4, 0x400, RZ ;  /* 0x0000040004067824 */ /* 0x000fe200078e00ff */
[----:B------:R-:W-:-:S04]  /*18c0*/  SHF.R.U32.HI R4, RZ, 0x4, R4 ;  /* 0x00000004ff047819 */ /* 0x000fc80000011604 */
[----:B------:R-:W-:Y:S02]  /*18d0*/  LOP3.LUT R6, R6, 0x7c00, RZ, 0xc, !PT ;  /* 0x00007c0006067812 */ /* 0x000fe400078e0cff */
[----:B------:R-:W-:-:S04]  /*18e0*/  LOP3.LUT R4, R4, 0xffffffe, RZ, 0xc0, !PT ;  /* 0x0ffffffe04047812 */ /* 0x000fc800078ec0ff */
[----:B------:R-:W-:Y:S01]  /*18f0*/  IADD3 R90, PT, PT, -R4, R47, R6 ;  /* 0x0000002f045a7210 */ /* 0x000fe20007ffe106 */
[----:B-1----:R-:W-:Y:S01]  /*1900*/  VIADD R7, R85, 0x1 ;  /* 0x0000000155077836 */ /* 0x002fe20000000000 */
[----:B0-----:R-:W-:-:S04]  /*1910*/  ULEA UR4, UR6, UR4, 0x18 ;  /* 0x0000000406047291 */ /* 0x001fc8000f8ec0ff */
[----:B------:R-:W-:Y:S04]  /*1920*/  STS.U16 [R84+0x2], R7 ;  /* 0x0000020754007388 */ /* 0x000fe80000000400 */
[----:B------:R-:W0:Y:S02]  /*1930*/  LDS.U16 R87, [R86+0x2] ;  /* 0x0000020056577984 */ /* 0x000e240000000400 */
[----:B0-----:R-:W-:-:S05]  /*1940*/  VIADD R5, R87, 0x1 ;  /* 0x0000000157057836 */ /* 0x001fca0000000000 */
[----:B------:R-:W-:Y:S04]  /*1950*/  STS.U16 [R86+0x2], R5 ;  /* 0x0000020556007388 */ /* 0x000fe80000000400 */
[----:B------:R-:W0:Y:S02]  /*1960*/  LDS.U16 R89, [R88+0x2] ;  /* 0x0000020058597984 */ /* 0x000e240000000400 */
[----:B0-----:R-:W-:-:S05]  /*1970*/  VIADD R7, R89, 0x1 ;  /* 0x0000000159077836 */ /* 0x001fca0000000000 */
[----:B------:R-:W-:Y:S04]  /*1980*/  STS.U16 [R88+0x2], R7 ;  /* 0x0000020758007388 */ /* 0x000fe80000000400 */
[----:B------:R-:W0:Y:S02]  /*1990*/  LDS.U16 R91, [R90+0x2] ;  /* 0x000002005a5b7984 */ /* 0x000e240000000400 */
[----:B0-----:R-:W-:-:S05]  /*19a0*/  VIADD R5, R91, 0x1 ;  /* 0x000000015b057836 */ /* 0x001fca0000000000 */
[----:B------:R-:W-:Y:S01]  /*19b0*/  STS.U16 [R90+0x2], R5 ;  /* 0x000002055a007388 */ /* 0x000fe20000000400 */
[----:B------:R-:W-:Y:S06]  /*19c0*/  BAR.SYNC.DEFER_BLOCKING 0x0 ;  /* 0x0000000000007b1d */ /* 0x000fec0000010000 */
[----:B------:R-:W-:Y:S04]  /*19d0*/  LDS R92, [R51] ;  /* 0x00000000335c7984 */ /* 0x000fe80000000800 */
[----:B------:R-:W0:Y:S04]  /*19e0*/  LDS R93, [R51+0x4] ;  /* 0x00000400335d7984 */ /* 0x000e280000000800 */
[----:B------:R-:W1:Y:S04]  /*19f0*/  LDS R94, [R51+0x8] ;  /* 0x00000800335e7984 */ /* 0x000e680000000800 */
[----:B------:R-:W2:Y:S04]  /*1a00*/  LDS R95, [R51+0xc] ;  /* 0x00000c00335f7984 */ /* 0x000ea80000000800 */
[----:B------:R-:W3:Y:S04]  /*1a10*/  LDS R96, [R51+0x10] ;  /* 0x0000100033607984 */ /* 0x000ee80000000800 */
[----:B------:R-:W4:Y:S04]  /*1a20*/  LDS R97, [R51+0x14] ;  /* 0x0000140033617984 */ /* 0x000f280000000800 */
[----:B------:R-:W4:Y:S04]  /*1a30*/  LDS R98, [R51+0x18] ;  /* 0x0000180033627984 */ /* 0x000f280000000800 */
[----:B------:R-:W4:Y:S04]  /*1a40*/  LDS R99, [R51+0x1c] ;  /* 0x00001c0033637984 */ /* 0x000f280000000800 */
[----:B------:R-:W4:Y:S04]  /*1a50*/  LDS R100, [R51+0x20] ;  /* 0x0000200033647984 */ /* 0x000f280000000800 */
[----:B------:R-:W4:Y:S04]  /*1a60*/  LDS R101, [R51+0x24] ;  /* 0x0000240033657984 */ /* 0x000f280000000800 */
[----:B------:R-:W4:Y:S04]  /*1a70*/  LDS R102, [R51+0x28] ;  /* 0x0000280033667984 */ /* 0x000f280000000800 */
[----:B------:R-:W4:Y:S01]  /*1a80*/  LDS R103, [R51+0x2c] ;  /* 0x00002c0033677984 */ /* 0x000f220000000800 */
[----:B0-----:R-:W-:-:S03]  /*1a90*/  IMAD.IADD R93, R92, 0x1, R93 ;  /* 0x000000015c5d7824 */ /* 0x001fc600078e025d */
[----:B------:R-:W0:Y:S01]  /*1aa0*/  LDS R104, [R51+0x30] ;  /* 0x0000300033687984 */ /* 0x000e220000000800 */
[----:B-1----:R-:W-:-:S03]  /*1ab0*/  IMAD.IADD R94, R94, 0x1, R93 ;  /* 0x000000015e5e7824 */ /* 0x002fc600078e025d */
[----:B------:R-:W1:Y:S01]  /*1ac0*/  LDS R105, [R51+0x34] ;  /* 0x0000340033697984 */ /* 0x000e620000000800 */
[----:B--2---:R-:W-:-:S03]  /*1ad0*/  IMAD.IADD R95, R95, 0x1, R94 ;  /* 0x000000015f5f7824 */ /* 0x004fc600078e025e */
[----:B------:R-:W2:Y:S01]  /*1ae0*/  LDS R106, [R51+0x38] ;  /* 0x00003800336a7984 */ /* 0x000ea20000000800 */
[----:B---3--:R-:W-:-:S03]  /*1af0*/  IMAD.IADD R96, R96, 0x1, R95 ;  /* 0x0000000160607824 */ /* 0x008fc600078e025f */
[----:B------:R-:W3:Y:S01]  /*1b00*/  LDS R107, [R51+0x3c] ;  /* 0x00003c00336b7984 */ /* 0x000ee20000000800 */
[----:B----4-:R-:W-:-:S03]  /*1b10*/  IMAD.IADD R97, R97, 0x1, R96 ;  /* 0x0000000161617824 */ /* 0x010fc600078e0260 */
[----:B------:R-:W4:Y:S01]  /*1b20*/  LDS R108, [R51+0x40] ;  /* 0x00004000336c7984 */ /* 0x000f220000000800 */
[----:B------:R-:W-:-:S03]  /*1b30*/  IMAD.IADD R98, R98, 0x1, R97 ;  /* 0x0000000162627824 */ /* 0x000fc600078e0261 */
        /* <DEDUP_REMOVED lines=31> */
[----:B------:R-:W-:-:S04]  /*1d30*/  IMAD.IADD R114, R114, 0x1, R113 ;  /* 0x0000000172727824 */ /* 0x000fc800078e0271 */
[----:B0-----:R-:W-:-:S04]  /*1d40*/  IMAD.IADD R115, R115, 0x1, R114 ;  /* 0x0000000173737824 */ /* 0x001fc800078e0272 */
[----:B-1----:R-:W-:-:S04]  /*1d50*/  IMAD.IADD R116, R116, 0x1, R115 ;  /* 0x0000000174747824 */ /* 0x002fc800078e0273 */
[----:B--2---:R-:W-:-:S04]  /*1d60*/  IMAD.IADD R117, R117, 0x1, R116 ;  /* 0x0000000175757824 */ /* 0x004fc800078e0274 */
[----:B---3--:R-:W-:-:S04]  /*1d70*/  IMAD.IADD R118, R118, 0x1, R117 ;  /* 0x0000000176767824 */ /* 0x008fc800078e0275 */
[----:B----4-:R-:W-:-:S04]  /*1d80*/  IMAD.IADD R119, R119, 0x1, R118 ;  /* 0x0000000177777824 */ /* 0x010fc800078e0276 */
[----:B------:R-:W-:-:S04]  /*1d90*/  IMAD.IADD R120, R120, 0x1, R119 ;  /* 0x0000000178787824 */ /* 0x000fc800078e0277 */
[----:B------:R-:W-:-:S04]  /*1da0*/  IMAD.IADD R121, R121, 0x1, R120 ;  /* 0x0000000179797824 */ /* 0x000fc800078e0278 */
[----:B------:R-:W-:-:S04]  /*1db0*/  IMAD.IADD R122, R122, 0x1, R121 ;  /* 0x000000017a7a7824 */ /* 0x000fc800078e0279 */
[----:B------:R-:W-:-:S04]  /*1dc0*/  IMAD.IADD R123, R123, 0x1, R122 ;  /* 0x000000017b7b7824 */ /* 0x000fc800078e027a */
[----:B------:R-:W-:-:S05]  /*1dd0*/  IMAD.IADD R125, R4, 0x1, R123 ;  /* 0x00000001047d7824 */ /* 0x000fca00078e027b */
        /* <DEDUP_REMOVED lines=8> */
[----:B------:R-:W0:Y:S02]  /*1e60*/  SHFL.UP P0, R126, R127, 0x10, RZ ;  /* 0x060000007f7e7989 */ /* 0x000e2400000000ff */
[----:B0-----:R-:W-:Y:S01]  /*1e70*/  @P0 IMAD.IADD R126, R127, 0x1, R126 ;  /* 0x000000017f7e0824 */ /* 0x001fe200078e027e */
[----:B------:R-:W-:-:S03]  /*1e80*/  ISETP.NE.AND P0, PT, R124, 0x1, PT ;  /* 0x000000017c00780c */ /* 0x000fc60003f05270 */
[----:B------:R-:W-:Y:S01]  /*1e90*/  IMAD.IADD R125, R126, 0x1, -R125 ;  /* 0x000000017e7d7824 */ /* 0x000fe200078e0a7d */
[----:B------:R-:W-:Y:S01]  /*1ea0*/  @!P1 STS [R50+0x8400], R126 ;  /* 0x0084007e32009388 */ /* 0x000fe20000000800 */
[----:B------:R-:W-:Y:S01]  /*1eb0*/  BAR.SYNC.DEFER_BLOCKING 0x0 ;  /* 0x0000000000007b1d */ /* 0x000fe20000010000 */
[----:B------:R-:W-:-:S05]  /*1ec0*/  ISETP.NE.AND P1, PT, R124, 0x4, PT ;  /* 0x000000047c00780c */ /* 0x000fca0003f25270 */
[----:B------:R-:W0:Y:S04]  /*1ed0*/  LDS.128 R4, [UR4+0x8400] ;  /* 0x00840004ff047984 */ /* 0x000e280008000c00 */
[----:B------:R-:W1:Y:S01]  /*1ee0*/  LDS.128 R8, [UR4+0x8410] ;  /* 0x00841004ff087984 */ /* 0x000e620008000c00 */
[C---:B0-----:R-:W-:Y:S01]  /*1ef0*/  SEL R55, R4.reuse, R55, !P0 ;  /* 0x0000003704377207 */ /* 0x041fe20004000000 */
[----:B------:R-:W-:Y:S01]  /*1f00*/  IMAD.IADD R5, R4, 0x1, R5 ;  /* 0x0000000104057824 */ /* 0x000fe200078e0205 */
[----:B------:R-:W-:-:S03]  /*1f10*/  ISETP.NE.AND P0, PT, R124, 0x2, PT ;  /* 0x000000027c00780c */ /* 0x000fc60003f05270 */
[----:B------:R-:W-:Y:S01]  /*1f20*/  IMAD.IADD R6, R6, 0x1, R5 ;  /* 0x0000000106067824 */ /* 0x000fe200078e0205 */
[----:B------:R-:W-:Y:S02]  /*1f30*/  SEL R55, R5, R55, !P0 ;  /* 0x0000003705377207 */ /* 0x000fe40004000000 */
[----:B------:R-:W-:Y:S01]  /*1f40*/  ISETP.NE.AND P0, PT, R124, 0x3, PT ;  /* 0x000000037c00780c */ /* 0x000fe20003f05270 */
[----:B------:R-:W-:-:S03]  /*1f50*/  IMAD.IADD R7, R7, 0x1, R6 ;  /* 0x0000000107077824 */ /* 0x000fc600078e0206 */
[----:B------:R-:W-:Y:S01]  /*1f60*/  SEL R55, R6, R55, !P0 ;  /* 0x0000003706377207 */ /* 0x000fe20004000000 */
[C---:B-1----:R-:W-:Y:S01]  /*1f70*/  IMAD.IADD R8, R7.reuse, 0x1, R8 ;  /* 0x0000000107087824 */ /* 0x042fe200078e0208 */
[----:B------:R-:W-:Y:S02]  /*1f80*/  ISETP.NE.AND P0, PT, R124, 0x5, PT ;  /* 0x000000057c00780c */ /* 0x000fe40003f05270 */
[----:B------:R-:W-:Y:S01]  /*1f90*/  SEL R55, R7, R55, !P1 ;  /* 0x0000003707377207 */ /* 0x000fe20004800000 */
[----:B------:R-:W-:Y:S01]  /*1fa0*/  IMAD.IADD R9, R9, 0x1, R8 ;  /* 0x0000000109097824 */ /* 0x000fe200078e0208 */
[----:B------:R-:W-:Y:S02]  /*1fb0*/  ISETP.NE.AND P1, PT, R42, RZ, PT ;  /* 0x000000ff2a00720c */ /* 0x000fe40003f25270 */
[----:B------:R-:W-:Y:S01]  /*1fc0*/  SEL R55, R8, R55, !P0 ;  /* 0x0000003708377207 */ /* 0x000fe20004000000 */
[----:B------:R-:W-:Y:S01]  /*1fd0*/  IMAD.IADD R10, R10, 0x1, R9 ;  /* 0x000000010a0a7824 */ /* 0x000fe200078e0209 */
[----:B------:R-:W-:-:S02]  /*1fe0*/  ISETP.GT.U32.AND P0, PT, R0, 0x1f, PT ;  /* 0x0000001f0000780c */ /* 0x000fc40003f04070 */
[----:B------:R-:W-:Y:S01]  /*1ff0*/  SEL R55, R9, R55, !P2 ;  /* 0x0000003709377207 */ /* 0x000fe20005000000 */
[----:B------:R-:W-:Y:S01]  /*2000*/  IMAD.IADD R11, R11, 0x1, R10 ;  /* 0x000000010b0b7824 */ /* 0x000fe200078e020a */
[----:B------:R-:W-:Y:S02]  /*2010*/  ISETP.GT.U32.OR P2, PT, R0, 0x1f, P1 ;  /* 0x0000001f0000780c */ /* 0x000fe40000f44470 */
[----:B------:R-:W-:Y:S02]  /*2020*/  SEL R4, R125, RZ, P1 ;  /* 0x000000ff7d047207 */ /* 0x000fe40000800000 */
[----:B------:R-:W-:-:S05]  /*2030*/  SEL R55, R10, R55, !P3 ;  /* 0x000000370a377207 */ /* 0x000fca0005800000 */
[----:B------:R-:W-:Y:S01]  /*2040*/  @P0 IMAD.IADD R125, R55, 0x1, R4 ;  /* 0x00000001377d0824 */ /* 0x000fe200078e0204 */
[----:B------:R-:W-:-:S03]  /*2050*/  ISETP.NE.AND P0, PT, R0, RZ, PT ;  /* 0x000000ff0000720c */ /* 0x000fc60003f05270 */
[----:B------:R-:W-:-:S05]  /*2060*/  @!P2 IMAD.U32 R125, R11, 0x10000, RZ ;  /* 0x000100000b7da824 */ /* 0x000fca00078e00ff */
[----:B------:R-:W-:Y:S01]  /*2070*/  @!P2 STS [UR4+0x8428], R125 ;  /* 0x0084287dff00a988 */ /* 0x000fe20008000804 */
[----:B------:R-:W-:Y:S06]  /*2080*/  BAR.SYNC.DEFER_BLOCKING 0x0 ;  /* 0x0000000000007b1d */ /* 0x000fec0000010000 */
[----:B------:R-:W0:Y:S02]  /*2090*/  LDS R4, [UR4+0x8428] ;  /* 0x00842804ff047984 */ /* 0x000e240008000800 */
[----:B0-----:R-:W-:-:S05]  /*20a0*/  SEL R4, R4, RZ, P0 ;  /* 0x000000ff04047207 */ /* 0x001fca0000000000 */
[----:B------:R-:W-:-:S04]  /*20b0*/  IMAD.IADD R4, R4, 0x1, R125 ;  /* 0x0000000104047824 */ /* 0x000fc800078e027d */
[--C-:B------:R-:W-:Y:S01]  /*20c0*/  IMAD.IADD R92, R92, 0x1, R4.reuse ;  /* 0x000000015c5c7824 */ /* 0x100fe200078e0204 */
[----:B------:R-:W-:Y:S01]  /*20d0*/  STS [R51], R4 ;  /* 0x0000000433007388 */ /* 0x000fe20000000800 */
[--C-:B------:R-:W-:Y:S02]  /*20e0*/  IMAD.IADD R6, R93, 0x1, R4.reuse ;  /* 0x000000015d067824 */ /* 0x100fe400078e0204 */
[--C-:B------:R-:W-:Y:S01]  /*20f0*/  IMAD.IADD R94, R94, 0x1, R4.reuse ;  /* 0x000000015e5e7824 */ /* 0x100fe200078e0204 */
[----:B------:R-:W-:Y:S01]  /*2100*/  STS [R51+0x4], R92 ;  /* 0x0000045c33007388 */ /* 0x000fe20000000800 */
[--C-:B------:R-:W-:Y:S02]  /*2110*/  IMAD.IADD R8, R95, 0x1, R4.reuse ;  /* 0x000000015f087824 */ /* 0x100fe400078e0204 */
[--C-:B------:R-:W-:Y:S01]  /*2120*/  IMAD.IADD R96, R96, 0x1, R4.reuse ;  /* 0x0000000160607824 */ /* 0x100fe200078e0204 */
[----:B------:R-:W-:Y:S01]  /*2130*/  STS [R51+0x8], R6 ;  /* 0x0000080633007388 */ /* 0x000fe20000000800 */
[----:B------:R-:W-:-:S02]  /*2140*/  IMAD.IADD R10, R97, 0x1, R4 ;  /* 0x00000001610a7824 */ /* 0x000fc400078e0204 */
[--C-:B------:R-:W-:Y:S01]  /*2150*/  IMAD.IADD R98, R98, 0x1, R4.reuse ;  /* 0x0000000162627824 */ /* 0x100fe200078e0204 */
[----:B------:R-:W-:Y:S01]  /*2160*/  STS [R51+0xc], R94 ;  /* 0x00000c5e33007388 */ /* 0x000fe20000000800 */
        /* <DEDUP_REMOVED lines=36> */
[----:B------:R-:W-:-:S03]  /*23b0*/  IMAD.IADD R150, R123, 0x1, R4 ;  /* 0x000000017b967824 */ /* 0x000fc600078e0204 */
[----:B------:R-:W-:Y:S04]  /*23c0*/  STS [R51+0x40], R134 ;  /* 0x0000408633007388 */ /* 0x000fe80000000800 */
        /* <DEDUP_REMOVED lines=15> */
[----:B------:R-:W-:Y:S01]  /*24c0*/  STS [R51+0x80], R150 ;  /* 0x0000809633007388 */ /* 0x000fe20000000800 */
[----:B------:R-:W-:Y:S06]  /*24d0*/  BAR.SYNC.DEFER_BLOCKING 0x0 ;  /* 0x0000000000007b1d */ /* 0x000fec0000010000 */
[----:B------:R-:W0:Y:S04]  /*24e0*/  LDS.U16 R5, [R54+0x2] ;  /* 0x0000020036057984 */ /* 0x000e280000000400 */
[----:B------:R-:W1:Y:S04]  /*24f0*/  LDS.U16 R56, [R56+0x2] ;  /* 0x0000020038387984 */ /* 0x000e680000000400 */
[----:B------:R-:W2:Y:S04]  /*2500*/  LDS.U16 R58, [R58+0x2] ;  /* 0x000002003a3a7984 */ /* 0x000ea80000000400 */
[----:B------:R-:W3:Y:S04]  /*2510*/  LDS.U16 R60, [R60+0x2] ;  /* 0x000002003c3c7984 */ /* 0x000ee80000000400 */
[----:B------:R-:W4:Y:S04]  /*2520*/  LDS.U16 R62, [R62+0x2] ;  /* 0x000002003e3e7984 */ /* 0x000f280000000400 */
[----:B------:R-:W4:Y:S04]  /*2530*/  LDS.U16 R64, [R64+0x2] ;  /* 0x0000020040407984 */ /* 0x000f280000000400 */
[----:B------:R-:W4:Y:S04]  /*2540*/  LDS.U16 R66, [R66+0x2] ;  /* 0x0000020042427984 */ /* 0x000f280000000400 */
[----:B------:R-:W4:Y:S04]  /*2550*/  LDS.U16 R68, [R68+0x2] ;  /* 0x0000020044447984 */ /* 0x000f280000000400 */
[----:B------:R-:W4:Y:S04]  /*2560*/  LDS.U16 R70, [R70+0x2] ;  /* 0x0000020046467984 */ /* 0x000f280000000400 */
[----:B------:R-:W4:Y:S04]  /*2570*/  LDS.U16 R72, [R72+0x2] ;  /* 0x0000020048487984 */ /* 0x000f280000000400 */
[----:B------:R-:W4:Y:S01]  /*2580*/  LDS.U16 R74, [R74+0x2] ;  /* 0x000002004a4a7984 */ /* 0x000f220000000400 */
[----:B0-----:R-:W-:-:S03]  /*2590*/  IMAD.IADD R5, R52, 0x1, R5 ;  /* 0x0000000134057824 */ /* 0x001fc600078e0205 */
[----:B------:R-:W0:Y:S01]  /*25a0*/  LDS.U16 R76, [R76+0x2] ;  /* 0x000002004c4c7984 */ /* 0x000e220000000400 */
[----:B-1----:R-:W-:-:S03]  /*25b0*/  IMAD.IADD R56, R57, 0x1, R56 ;  /* 0x0000000139387824 */ /* 0x002fc600078e0238 */
[----:B------:R-:W1:Y:S01]  /*25c0*/  LDS.U16 R78, [R78+0x2] ;  /* 0x000002004e4e7984 */ /* 0x000e620000000400 */
[----:B--2---:R-:W-:-:S03]  /*25d0*/  IMAD.IADD R58, R59, 0x1, R58 ;  /* 0x000000013b3a7824 */ /* 0x004fc600078e023a */
[----:B------:R-:W2:Y:S01]  /*25e0*/  LDS.U16 R80, [R80+0x2] ;  /* 0x0000020050507984 */ /* 0x000ea20000000400 */
[----:B---3--:R-:W-:-:S03]  /*25f0*/  IMAD.IADD R60, R61, 0x1, R60 ;  /* 0x000000013d3c7824 */ /* 0x008fc600078e023c */
[----:B------:R-:W3:Y:S01]  /*2600*/  LDS.U16 R82, [R82+0x2] ;  /* 0x0000020052527984 */ /* 0x000ee20000000400 */
[----:B----4-:R-:W-:-:S03]  /*2610*/  IMAD.IADD R62, R63, 0x1, R62 ;  /* 0x000000013f3e7824 */ /* 0x010fc600078e023e */
[----:B------:R-:W4:Y:S01]  /*2620*/  LDS.U16 R84, [R84+0x2] ;  /* 0x0000020054547984 */ /* 0x000f220000000400 */
[----:B------:R-:W-:-:S03]  /*2630*/  IMAD.IADD R64, R65, 0x1, R64 ;  /* 0x0000000141407824 */ /* 0x000fc600078e0240 */
[----:B------:R-:W4:Y:S01]  /*2640*/  LDS.U16 R86, [R86+0x2] ;  /* 0x0000020056567984 */ /* 0x000f220000000400 */
[----:B------:R-:W-:-:S03]  /*2650*/  IMAD.IADD R66, R67, 0x1, R66 ;  /* 0x0000000143427824 */ /* 0x000fc600078e0242 */
[----:B------:R-:W4:Y:S01]  /*2660*/  LDS.U16 R88, [R88+0x2] ;  /* 0x0000020058587984 */ /* 0x000f220000000400 */
[----:B------:R-:W-:-:S03]  /*2670*/  IMAD.IADD R68, R69, 0x1, R68 ;  /* 0x0000000145447824 */ /* 0x000fc600078e0244 */
[----:B------:R-:W4:Y:S01]  /*2680*/  LDS.U16 R90, [R90+0x2] ;  /* 0x000002005a5a7984 */ /* 0x000f220000000400 */
[----:B------:R-:W-:Y:S02]  /*2690*/  IMAD.IADD R70, R71, 0x1, R70 ;  /* 0x0000000147467824 */ /* 0x000fe400078e0246 */
[----:B------:R-:W-:Y:S02]  /*26a0*/  IMAD.IADD R72, R73, 0x1, R72 ;  /* 0x0000000149487824 */ /* 0x000fe400078e0248 */
[----:B------:R-:W-:Y:S02]  /*26b0*/  IMAD.IADD R74, R75, 0x1, R74 ;  /* 0x000000014b4a7824 */ /* 0x000fe400078e024a */
[----:B0-----:R-:W-:Y:S02]  /*26c0*/  IMAD.IADD R76, R77, 0x1, R76 ;  /* 0x000000014d4c7824 */ /* 0x001fe400078e024c */
[----:B-1----:R-:W-:Y:S02]  /*26d0*/  IMAD.IADD R78, R79, 0x1, R78 ;  /* 0x000000014f4e7824 */ /* 0x002fe400078e024e */
[----:B--2---:R-:W-:-:S02]  /*26e0*/  IMAD.IADD R80, R81, 0x1, R80 ;  /* 0x0000000151507824 */ /* 0x004fc400078e0250 */
[----:B---3--:R-:W-:Y:S02]  /*26f0*/  IMAD.IADD R82, R83, 0x1, R82 ;  /* 0x0000000153527824 */ /* 0x008fe400078e0252 */
[----:B----4-:R-:W-:Y:S02]  /*2700*/  IMAD.IADD R84, R85, 0x1, R84 ;  /* 0x0000000155547824 */ /* 0x010fe400078e0254 */
[----:B------:R-:W-:Y:S02]  /*2710*/  IMAD.IADD R86, R87, 0x1, R86 ;  /* 0x0000000157567824 */ /* 0x000fe400078e0256 */
[----:B------:R-:W-:Y:S02]  /*2720*/  IMAD.IADD R88, R89, 0x1, R88 ;  /* 0x0000000159587824 */ /* 0x000fe400078e0258 */
[----:B------:R-:W-:Y:S01]  /*2730*/  IMAD.IADD R90, R91, 0x1, R90 ;  /* 0x000000015b5a7824 */ /* 0x000fe200078e025a */
[----:B------:R-:W-:Y:S06]  /*2740*/  BAR.SYNC.DEFER_BLOCKING 0x0 ;  /* 0x0000000000007b1d */ /* 0x000fec0000010000 */
[----:B------:R-:W-:Y:S05]  /*2750*/  BRA.U UP0, `(.L_x_221) ;  /* 0x0000000500987547 */ /* 0x000fea000b800000 */
[----:B------:R-:W-:Y:S01]  /*2760*/  LEA R4, R5, UR4, 0x2 ;  /* 0x0000000405047c11 */ /* 0x000fe2000f8e10ff */
[----:B------:R-:W-:Y:S01]  /*2770*/  UIADD3 UR7, UPT, UPT, UR7, 0x6, URZ ;  /* 0x0000000607077890 */ /* 0x000fe2000fffe0ff */
[----:B------:R-:W-:Y:S01]  /*2780*/  LEA R5, R56, UR4, 0x2 ;  /* 0x0000000438057c11 */ /* 0x000fe2000f8e10ff */
[----:B------:R-:W-:Y:S01]  /*2790*/  UIADD3 UR5, UPT, UPT, UR5, -0x6, URZ ;  /* 0xfffffffa05057890 */ /* 0x000fe2000fffe0ff */
[----:B------:R-:W-:Y:S01]  /*27a0*/  LEA R6, R58, UR4, 0x2 ;  /* 0x000000043a067c11 */ /* 0x000fe2000f8e10ff */
[----:B------:R1:W-:Y:S01]  /*27b0*/  STS [R4], R29 ;  /* 0x0000001d04007388 */ /* 0x0003e20000000800 */
[----:B------:R-:W-:Y:S02]  /*27c0*/  LEA R7, R60, UR4, 0x2 ;  /* 0x000000043c077c11 */ /* 0x000fe4000f8e10ff */
[----:B------:R-:W-:Y:S01]  /*27d0*/  LEA R8, R62, UR4, 0x2 ;  /* 0x000000043e087c11 */ /* 0x000fe2000f8e10ff */
[----:B------:R1:W-:Y:S01]  /*27e0*/  STS [R5], R30 ;  /* 0x0000001e05007388 */ /* 0x0003e20000000800 */
[----:B------:R-:W-:-:S02]  /*27f0*/  LEA R9, R64, UR4, 0x2 ;  /* 0x0000000440097c11 */ /* 0x000fc4000f8e10ff */
[----:B------:R-:W-:Y:S01]  /*2800*/  LEA R10, R66, UR4, 0x2 ;  /* 0x00000004420a7c11 */ /* 0x000fe2000f8e10ff */
[----:B------:R1:W-:Y:S01]  /*2810*/  STS [R6], R31 ;  /* 0x0000001f06007388 */ /* 0x0003e20000000800 */
[----:B------:R-:W-:Y:S02]  /*2820*/  LEA R11, R68, UR4, 0x2 ;  /* 0x00000004440b7c11 */ /* 0x000fe4000f8e10ff */
        /* <DEDUP_REMOVED lines=16> */
[----:B------:R1:W-:Y:S04]  /*2930*/  STS [R52], R37 ;  /* 0x0000002534007388 */ /* 0x0003e80000000800 */
        /* <DEDUP_REMOVED lines=9> */
[----:B------:R1:W-:Y:S01]  /*29d0*/  STS [R64], R49 ;  /* 0x0000003140007388 */ /* 0x0003e20000000800 */
[----:B------:R-:W-:Y:S06]  /*29e0*/  BAR.SYNC.DEFER_BLOCKING 0x0 ;  /* 0x0000000000007b1d */ /* 0x000fec0000010000 */
[----:B------:R1:W2:Y:S04]  /*29f0*/  LDS R29, [R53] ;  /* 0x00000000351d7984 */ /* 0x0002a80000000800 */
[----:B------:R1:W3:Y:S04]  /*2a00*/  LDS R30, [R53+0x4] ;  /* 0x00000400351e7984 */ /* 0x0002e80000000800 */
[----:B------:R1:W4:Y:S04]  /*2a10*/  LDS R31, [R53+0x8] ;  /* 0x00000800351f7984 */ /* 0x0003280000000800 */
[----:B------:R1:W0:Y:S04]  /*2a20*/  LDS R32, [R53+0xc] ;  /* 0x00000c0035207984 */ /* 0x0002280000000800 */
        /* <DEDUP_REMOVED lines=14> */
[----:B------:R1:W0:Y:S01]  /*2b10*/  LDS R49, [R53+0x48] ;  /* 0x0000480035317984 */ /* 0x0002220000000800 */
[----:B------:R-:W-:Y:S06]  /*2b20*/  BAR.SYNC.DEFER_BLOCKING 0x0 ;  /* 0x0000000000007b1d */ /* 0x000fec0000010000 */
[----:B-----5:R1:W-:Y:S04]  /*2b30*/  STS [R4], R2 ;  /* 0x0000000204007388 */ /* 0x0203e80000000800 */
        /* <DEDUP_REMOVED lines=19> */
[----:B------:R1:W0:Y:S04]  /*2c70*/  LDS R2, [R53] ;  /* 0x0000000035027984 */ /* 0x0002280000000800 */
        /* <DEDUP_REMOVED lines=19> */
[----:B--234-:R-:W-:Y:S05]  /*2db0*/  BRA `(.L_x_222) ;  /* 0xffffffdc00587947 */ /* 0x01cfea000383ffff */
.L_x_221:
[----:B------:R-:W-:Y:S01]  /*2dc0*/  LEA R5, R5, UR4, 0x2 ;  /* 0x0000000405057c11 */ /* 0x000fe2000f8e10ff */
[----:B------:R-:W-:Y:S01]  /*2dd0*/  IMAD R53, R0, -0x48, R53 ;  /* 0xffffffb800357824 */ /* 0x000fe200078e0235 */
[----:B------:R-:W-:Y:S01]  /*2de0*/  LEA R56, R56, UR4, 0x2 ;  /* 0x0000000438387c11 */ /* 0x000fe2000f8e10ff */
[----:B------:R-:W0:Y:S01]  /*2df0*/  LDCU.64 UR6, c[0x0][0x3a0] ;  /* 0x00007400ff0677ac */ /* 0x000e220008000a00 */
[----:B------:R-:W-:Y:S01]  /*2e00*/  LEA R58, R58, UR4, 0x2 ;  /* 0x000000043a3a7c11 */ /* 0x000fe2000f8e10ff */
[----:B------:R-:W-:Y:S01]  /*2e10*/  STS [R5], R29 ;  /* 0x0000001d05007388 */ /* 0x000fe20000000800 */
[----:B------:R-:W-:Y:S02]  /*2e20*/  LEA R60, R60, UR4, 0x2 ;  /* 0x000000043c3c7c11 */ /* 0x000fe4000f8e10ff */
[----:B------:R-:W-:Y:S01]  /*2e30*/  LEA R62, R62, UR4, 0x2 ;  /* 0x000000043e3e7c11 */ /* 0x000fe2000f8e10ff */
[----:B------:R-:W-:Y:S01]  /*2e40*/  STS [R56], R30 ;  /* 0x0000001e38007388 */ /* 0x000fe20000000800 */
[----:B------:R-:W-:-:S02]  /*2e50*/  LEA R64, R64, UR4, 0x2 ;  /* 0x0000000440407c11 */ /* 0x000fc4000f8e10ff */
[----:B------:R-:W-:Y:S01]  /*2e60*/  LEA R66, R66, UR4, 0x2 ;  /* 0x0000000442427c11 */ /* 0x000fe2000f8e10ff */
[----:B------:R-:W-:Y:S01]  /*2e70*/  STS [R58], R31 ;  /* 0x0000001f3a007388 */ /* 0x000fe20000000800 */
[----:B------:R-:W-:Y:S02]  /*2e80*/  LEA R68, R68, UR4, 0x2 ;  /* 0x0000000444447c11 */ /* 0x000fe4000f8e10ff */
[----:B------:R-:W-:Y:S01]  /*2e90*/  LEA R70, R70, UR4, 0x2 ;  /* 0x0000000446467c11 */ /* 0x000fe2000f8e10ff */
[----:B------:R-:W-:Y:S01]  /*2ea0*/  STS [R60], R32 ;  /* 0x000000203c007388 */ /* 0x000fe20000000800 */
[----:B------:R-:W-:Y:S02]  /*2eb0*/  LEA R72, R72, UR4, 0x2 ;  /* 0x0000000448487c11 */ /* 0x000fe4000f8e10ff */
[----:B------:R-:W-:Y:S01]  /*2ec0*/  LEA R74, R74, UR4, 0x2 ;  /* 0x000000044a4a7c11 */ /* 0x000fe2000f8e10ff */
[----:B------:R-:W-:Y:S01]  /*2ed0*/  STS [R62], R33 ;  /* 0x000000213e007388 */ /* 0x000fe20000000800 */
[----:B------:R-:W-:Y:S01]  /*2ee0*/  LEA R76, R76, UR4, 0x2 ;  /* 0x000000044c4c7c11 */ /* 0x000fe2000f8e10ff */
[----:B0-----:R-:W-:Y:S01]  /*2ef0*/  IMAD.U32 R4, RZ, RZ, UR7 ;  /* 0x00000007ff047e24 */ /* 0x001fe2000f8e00ff */
        /* <DEDUP_REMOVED lines=11> */
[----:B------:R-:W-:-:S03]  /*2fb0*/  ISETP.LT.U32.AND P2, PT, R0, UR6, PT ;  /* 0x0000000600007c0c */ /* 0x000fc6000bf41070 */
[----:B------:R-:W-:Y:S01]  /*2fc0*/  STS [R72], R38 ;  /* 0x0000002648007388 */ /* 0x000fe20000000800 */
[----:B------:R-:W-:-:S03]  /*2fd0*/  ISETP.GT.U32.AND.EX P2, PT, R4, RZ, PT, P2 ;  /* 0x000000ff0400720c */ /* 0x000fc60003f44120 */
[----:B------:R-:W-:Y:S04]  /*2fe0*/  STS [R74], R39 ;  /* 0x000000274a007388 */ /* 0x000fe80000000800 */
[----:B------:R-:W-:Y:S04]  /*2ff0*/  STS [R76], R40 ;  /* 0x000000284c007388 */ /* 0x000fe80000000800 */
[----:B------:R-:W-:Y:S04]  /*3000*/  STS [R78], R41 ;  /* 0x000000294e007388 */ /* 0x000fe80000000800 */
[----:B------:R-:W-:Y:S04]  /*3010*/  STS [R80], R43 ;  /* 0x0000002b50007388 */ /* 0x000fe80000000800 */
[----:B------:R-:W-:Y:S04]  /*3020*/  STS [R47], R44 ;  /* 0x0000002c2f007388 */ /* 0x000fe80000000800 */
[----:B------:R-:W-:Y:S04]  /*3030*/  STS [R84], R45 ;  /* 0x0000002d54007388 */ /* 0x000fe80000000800 */
[----:B------:R-:W-:Y:S04]  /*3040*/  STS [R51], R46 ;  /* 0x0000002e33007388 */ /* 0x000fe80000000800 */
[----:B------:R-:W-:Y:S04]  /*3050*/  STS [R88], R48 ;  /* 0x0000003058007388 */ /* 0x000fe80000000800 */
[----:B------:R-:W-:Y:S01]  /*3060*/  STS [R90], R49 ;  /* 0x000000315a007388 */ /* 0x000fe20000000800 */
[----:B------:R-:W-:Y:S06]  /*3070*/  BAR.SYNC.DEFER_BLOCKING 0x0 ;  /* 0x0000000000007b1d */ /* 0x000fec0000010000 */
[----:B------:R-:W0:Y:S04]  /*3080*/  LDS R6, [R53] ;  /* 0x0000000035067984 */ /* 0x000e280000000800 */
[----:B------:R-:W1:Y:S04]  /*3090*/  LDS R7, [R53+0x400] ;  /* 0x0004000035077984 */ /* 0x000e680000000800 */
[----:B------:R-:W2:Y:S04]  /*30a0*/  LDS R8, [R53+0x800] ;  /* 0x0008000035087984 */ /* 0x000ea80000000800 */
[----:B------:R-:W-:Y:S04]  /*30b0*/  LDS R9, [R53+0xc00] ;  /* 0x000c000035097984 */ /* 0x000fe80000000800 */
[----:B------:R-:W-:Y:S04]  /*30c0*/  LDS R10, [R53+0x1000] ;  /* 0x00100000350a7984 */ /* 0x000fe80000000800 */
[----:B------:R-:W-:Y:S04]  /*30d0*/  LDS R11, [R53+0x1400] ;  /* 0x00140000350b7984 */ /* 0x000fe80000000800 */
[----:B------:R-:W3:Y:S04]  /*30e0*/  LDS R29, [R53+0x1800] ;  /* 0x00180000351d7984 */ /* 0x000ee80000000800 */
[----:B------:R-:W-:Y:S04]  /*30f0*/  LDS R30, [R53+0x1c00] ;  /* 0x001c0000351e7984 */ /* 0x000fe80000000800 */
        /* <DEDUP_REMOVED lines=10> */
[----:B------:R-:W-:Y:S01]  /*31a0*/  LDS R41, [R53+0x4800] ;  /* 0x0048000035297984 */ /* 0x000fe20000000800 */
[----:B------:R-:W-:Y:S06]  /*31b0*/  BAR.SYNC.DEFER_BLOCKING 0x0 ;  /* 0x0000000000007b1d */ /* 0x000fec0000010000 */
[----:B-----5:R4:W-:Y:S04]  /*31c0*/  STS [R5], R2 ;  /* 0x0000000205007388 */ /* 0x0209e80000000800 */
[----:B------:R0:W-:Y:S04]  /*31d0*/  STS [R56], R3 ;  /* 0x0000000338007388 */ /* 0x0001e80000000800 */
[----:B------:R1:W-:Y:S01]  /*31e0*/  STS [R58], R12 ;  /* 0x0000000c3a007388 */ /* 0x0003e20000000800 */
[----:B----4-:R-:W4:Y:S03]  /*31f0*/  LDC.64 R4, c[0x0][0x398] ;  /* 0x0000e600ff047b82 */ /* 0x010f260000000a00 */
[----:B------:R-:W-:Y:S04]  /*3200*/  STS [R60], R13 ;  /* 0x0000000d3c007388 */ /* 0x000fe80000000800 */
[----:B------:R2:W-:Y:S01]  /*3210*/  STS [R62], R14 ;  /* 0x0000000e3e007388 */ /* 0x0005e20000000800 */
[----:B0-----:R-:W0:Y:S01]  /*3220*/  LDC.64 R2, c[0x0][0x388] ;  /* 0x0000e200ff027b82 */ /* 0x001e220000000a00 */
[----:B-1----:R-:W-:-:S02]  /*3230*/  VIADD R12, R0, 0x100 ;  /* 0x00000100000c7836 */ /* 0x002fc40000000000 */
[----:B------:R-:W-:Y:S04]  /*3240*/  STS [R64], R15 ;  /* 0x0000000f40007388 */ /* 0x000fe80000000800 */
[----:B------:R1:W-:Y:S01]  /*3250*/  STS [R66], R16 ;  /* 0x0000001042007388 */ /* 0x0003e20000000800 */
[----:B------:R-:W-:Y:S01]  /*3260*/  ISETP.LT.U32.AND P4, PT, R12, UR6, PT ;  /* 0x000000060c007c0c */ /* 0x000fe2000bf81070 */
[C---:B--2---:R-:W-:Y:S01]  /*3270*/  VIADD R14, R0.reuse, 0x200 ;  /* 0x00000200000e7836 */ /* 0x044fe20000000000 */
[----:B------:R-:W-:Y:S01]  /*3280*/  LOP3.LUT R12, R0, 0x400, RZ, 0xfc, !PT ;  /* 0x00000400000c7812 */ /* 0x000fe200078efcff */
[----:B------:R-:W-:Y:S03]  /*3290*/  STS [R68], R17 ;  /* 0x0000001144007388 */ /* 0x000fe60000000800 */
[----:B------:R-:W-:Y:S01]  /*32a0*/  ISETP.LT.U32.AND P3, PT, R14, UR6, PT ;  /* 0x000000060e007c0c */ /* 0x000fe2000bf61070 */
[----:B------:R-:W-:Y:S01]  /*32b0*/  STS [R70], R18 ;  /* 0x0000001246007388 */ /* 0x000fe20000000800 */
[----:B------:R-:W-:Y:S01]  /*32c0*/  VIADD R14, R0, 0x500 ;  /* 0x00000500000e7836 */ /* 0x000fe20000000000 */
[----:B------:R-:W-:Y:S01]  /*32d0*/  ISETP.LT.U32.AND P0, PT, R12, UR6, PT ;  /* 0x000000060c007c0c */ /* 0x000fe2000bf01070 */
[C---:B-1----:R-:W-:Y:S01]  /*32e0*/  VIADD R16, R0.reuse, 0x300 ;  /* 0x0000030000107836 */ /* 0x042fe20000000000 */
[----:B------:R-:W-:Y:S01]  /*32f0*/  STS [R72], R19 ;  /* 0x0000001348007388 */ /* 0x000fe20000000800 */
[----:B------:R-:W-:Y:S01]  /*3300*/  VIADD R12, R0, 0x600 ;  /* 0x00000600000c7836 */ /* 0x000fe20000000000 */
[----:B------:R-:W-:Y:S01]  /*3310*/  ISETP.LT.U32.AND P1, PT, R14, UR6, PT ;  /* 0x000000060e007c0c */ /* 0x000fe2000bf21070 */
[----:B------:R-:W-:Y:S01]  /*3320*/  IMAD.U32 R14, RZ, RZ, UR7 ;  /* 0x00000007ff0e7e24 */ /* 0x000fe2000f8e00ff */
[----:B------:R-:W-:Y:S01]  /*3330*/  STS [R74], R20 ;  /* 0x000000144a007388 */ /* 0x000fe20000000800 */
[----:B------:R-:W-:Y:S01]  /*3340*/  ISETP.LT.U32.AND P5, PT, R16, UR6, PT ;  /* 0x0000000610007c0c */ /* 0x000fe2000bfa1070 */
[----:B------:R-:W-:Y:S01]  /*3350*/  IMAD.U32 R16, RZ, RZ, UR7 ;  /* 0x00000007ff107e24 */ /* 0x000fe2000f8e00ff */
[----:B------:R-:W-:Y:S01]  /*3360*/  ISETP.LT.U32.AND P6, PT, R12, UR6, PT ;  /* 0x000000060c007c0c */ /* 0x000fe2000bfc1070 */
[----:B------:R-:W-:Y:S01]  /*3370*/  STS [R76], R21 ;  /* 0x000000154c007388 */ /* 0x000fe20000000800 */
[----:B0-----:R-:W-:Y:S01]  /*3380*/  IMAD.WIDE.U32 R2, R0, 0x4, R2 ;  /* 0x0000000400027825 */ /* 0x001fe200078e0002 */
[----:B------:R-:W-:-:S02]  /*3390*/  ISETP.GT.U32.AND.EX P3, PT, R14, RZ, PT, P3 ;  /* 0x000000ff0e00720c */ /* 0x000fc40003f64130 */
[----:B------:R-:W-:Y:S01]  /*33a0*/  STS [R78], R22 ;  /* 0x000000164e007388 */ /* 0x000fe20000000800 */
[----:B------:R-:W-:Y:S01]  /*33b0*/  ISETP.GT.U32.AND.EX P4, PT, R16, RZ, PT, P4 ;  /* 0x000000ff1000720c */ /* 0x000fe20003f84140 */
[----:B----4-:R-:W-:Y:S02]  /*33c0*/  IMAD.WIDE.U32 R4, R0, 0x4, R4 ;  /* 0x0000000400047825 */ /* 0x010fe400078e0004 */
[----:B------:R0:W-:Y:S02]  /*33d0*/  STS [R80], R23 ;  /* 0x0000001750007388 */ /* 0x0001e40000000800 */
[----:B------:R-:W-:Y:S02]  /*33e0*/  IMAD.U32 R12, RZ, RZ, UR7 ;  /* 0x00000007ff0c7e24 */ /* 0x000fe4000f8e00ff */
[----:B------:R-:W-:Y:S03]  /*33f0*/  STS [R47], R24 ;  /* 0x000000182f007388 */ /* 0x000fe60000000800 */
[----:B------:R-:W-:Y:S01]  /*3400*/  ISETP.GT.U32.AND.EX P5, PT, R12, RZ, PT, P5 ;  /* 0x000000ff0c00720c */ /* 0x000fe20003fa4150 */
[----:B------:R1:W-:Y:S01]  /*3410*/  STS [R84], R25 ;  /* 0x0000001954007388 */ /* 0x0003e20000000800 */
[----:B0-----:R-:W-:Y:S01]  /*3420*/  @P2 LOP3.LUT R23, R6, 0x80000000, RZ, 0x3c, !PT ;  /* 0x8000000006172812 */ /* 0x001fe200078e3cff */
[----:B------:R-:W-:-:S02]  /*3430*/  VIADD R6, R0, 0x700 ;  /* 0x0000070000067836 */ /* 0x000fc40000000000 */
[----:B------:R-:W-:Y:S04]  /*3440*/  STS [R51], R26 ;  /* 0x0000001a33007388 */ /* 0x000fe80000000800 */
[----:B------:R0:W-:Y:S01]  /*3450*/  STS [R88], R27 ;  /* 0x0000001b58007388 */ /* 0x0001e20000000800 */
[----:B-1----:R-:W-:-:S03]  /*3460*/  @P4 LOP3.LUT R25, R7, 0x80000000, RZ, 0x3c, !PT ;  /* 0x8000000007194812 */ /* 0x002fc600078e3cff */
[----:B------:R-:W-:Y:S01]  /*3470*/  STS [R90], R28 ;  /* 0x0000001c5a007388 */ /* 0x000fe20000000800 */
[----:B------:R-:W-:Y:S01]  /*3480*/  BAR.SYNC.DEFER_BLOCKING 0x0 ;  /* 0x0000000000007b1d */ /* 0x000fe20000010000 */
[----:B0-----:R-:W-:Y:S01]  /*3490*/  @P3 LOP3.LUT R27, R8, 0x80000000, RZ, 0x3c, !PT ;  /* 0x80000000081b3812 */ /* 0x001fe200078e3cff */
[----:B------:R-:W-:-:S05]  /*34a0*/  IMAD.U32 R8, RZ, RZ, UR7 ;  /* 0x00000007ff087e24 */ /* 0x000fca000f8e00ff */
[C---:B------:R-:W-:Y:S02]  /*34b0*/  ISETP.GT.U32.AND.EX P1, PT, R8.reuse, RZ, PT, P1 ;  /* 0x000000ff0800720c */ /* 0x040fe40003f24110 */
[----:B------:R-:W-:-:S13]  /*34c0*/  ISETP.GT.U32.AND.EX P6, PT, R8, RZ, PT, P6 ;  /* 0x000000ff0800720c */ /* 0x000fda0003fc4160 */
[----:B---3--:R-:W-:Y:S01]  /*34d0*/  @P6 LOP3.LUT R29, R29, 0x80000000, RZ, 0x3c, !PT ;  /* 0x800000001d1d6812 */ /* 0x008fe200078e3cff */
[----:B------:R-:W0:Y:S04]  /*34e0*/  @P2 LDS R43, [R53] ;  /* 0x00000000352b2984 */ /* 0x000e280000000800 */
[----:B------:R-:W1:Y:S04]  /*34f0*/  LDS R13, [R53+0x400] ;  /* 0x00040000350d7984 */ /* 0x000e680000000800 */
[----:B------:R-:W2:Y:S04]  /*3500*/  LDS R15, [R53+0x800] ;  /* 0x00080000350f7984 */ /* 0x000ea80000000800 */
[----:B------:R-:W3:Y:S04]  /*3510*/  LDS R17, [R53+0xc00] ;  /* 0x000c000035117984 */ /* 0x000ee80000000800 */
[----:B------:R-:W4:Y:S04]  /*3520*/  LDS R19, [R53+0x1000] ;  /* 0x0010000035137984 */ /* 0x000f280000000800 */
[----:B------:R-:W-:Y:S04]  /*3530*/  @P2 STG.E desc[UR8][R2.64], R23 ;  /* 0x0000001702002986 */ /* 0x000fe8000c101908 */
[----:B------:R-:W4:Y:S04]  /*3540*/  LDS R21, [R53+0x1400] ;  /* 0x0014000035157984 */ /* 0x000f280000000800 */
[----:B------:R-:W4:Y:S04]  /*3550*/  LDS R7, [R53+0x1800] ;  /* 0x0018000035077984 */ /* 0x000f280000000800 */
[----:B------:R-:W4:Y:S04]  /*3560*/  LDS R23, [R53+0x1c00] ;  /* 0x001c000035177984 */ /* 0x000f280000000800 */
[----:B0-----:R0:W-:Y:S01]  /*3570*/  @P2 STG.E desc[UR8][R4.64], R43 ;  /* 0x0000002b04002986 */ /* 0x0011e2000c101908 */
[----:B------:R-:W-:Y:S01]  /*3580*/  ISETP.LT.U32.AND P2, PT, R6, UR6, PT ;  /* 0x0000000606007c0c */ /* 0x000fe2000bf41070 */
[----:B------:R-:W-:-:S02]  /*3590*/  IMAD.U32 R6, RZ, RZ, UR7 ;  /* 0x00000007ff067e24 */ /* 0x000fc4000f8e00ff */
[----:B------:R2:W-:Y:S01]  /*35a0*/  @P4 STG.E desc[UR8][R2.64+0x400], R25 ;  /* 0x0004001902004986 */ /* 0x0005e2000c101908 */
[----:B------:R-:W-:Y:S02]  /*35b0*/  ISETP.GT.U32.AND.EX P2, PT, R8, RZ, PT, P2 ;  /* 0x000000ff0800720c */ /* 0x000fe40003f44120 */
[----:B------:R-:W-:Y:S01]  /*35c0*/  ISETP.GT.U32.AND.EX P0, PT, R6, RZ, PT, P0 ;  /* 0x000000ff0600720c */ /* 0x000fe20003f04100 */
[----:B-1----:R-:W-:Y:S01]  /*35d0*/  @P4 STG.E desc[UR8][R4.64+0x400], R13 ;  /* 0x0004000d04004986 */ /* 0x002fe2000c101908 */
[----:B------:R-:W-:Y:S02]  /*35e0*/  LOP3.LUT R6, R0, 0x800, RZ, 0xfc, !PT ;  /* 0x0000080000067812 */ /* 0x000fe400078efcff */
[----:B0-----:R-:W-:Y:S01]  /*35f0*/  @P5 LOP3.LUT R43, R9, 0x80000000, RZ, 0x3c, !PT ;  /* 0x80000000092b5812 */ /* 0x001fe200078e3cff */
[----:B------:R-:W-:Y:S01]  /*3600*/  @P3 STG.E desc[UR8][R2.64+0x800], R27 ;  /* 0x0008001b02003986 */ /* 0x000fe2000c101908 */
[----:B------:R-:W-:Y:S01]  /*3610*/  ISETP.LT.U32.AND P4, PT, R6, UR6, PT ;  /* 0x0000000606007c0c */ /* 0x000fe2000bf81070 */
[----:B------:R-:W-:-:S02]  /*3620*/  VIADD R6, R0, 0x900 ;  /* 0x0000090000067836 */ /* 0x000fc40000000000 */
[----:B------:R-:W0:Y:S04]  /*3630*/  LDS R9, [R53+0x2000] ;  /* 0x0020000035097984 */ /* 0x000e280000000800 */
[----:B--2---:R-:W-:Y:S01]  /*3640*/  @P0 LOP3.LUT R25, R10, 0x80000000, RZ, 0x3c, !PT ;  /* 0x800000000a190812 */ /* 0x004fe200078e3cff */
[----:B------:R-:W-:Y:S01]  /*3650*/  @P3 STG.E desc[UR8][R4.64+0x800], R15 ;  /* 0x0008000f04003986 */ /* 0x000fe2000c101908 */
[----:B------:R-:W-:Y:S01]  /*3660*/  ISETP.LT.U32.AND P3, PT, R6, UR6, PT ;  /* 0x0000000606007c0c */ /* 0x000fe2000bf61070 */
[----:B------:R-:W-:Y:S02]  /*3670*/  VIADD R6, R0, 0xa00 ;  /* 0x00000a0000067836 */ /* 0x000fe40000000000 */
[----:B------:R-:W-:Y:S01]  /*3680*/  @P5 STG.E desc[UR8][R2.64+0xc00], R43 ;  /* 0x000c002b02005986 */ /* 0x000fe2000c101908 */
[----:B------:R-:W-:Y:S01]  /*3690*/  ISETP.GT.U32.AND.EX P3, PT, R8, RZ, PT, P3 ;  /* 0x000000ff0800720c */ /* 0x000fe20003f64130 */
[----:B------:R-:W-:-:S02]  /*36a0*/  IMAD.U32 R10, RZ, RZ, UR7 ;  /* 0x00000007ff0a7e24 */ /* 0x000fc4000f8e00ff */
[----:B---3--:R1:W-:Y:S01]  /*36b0*/  @P5 STG.E desc[UR8][R4.64+0xc00], R17 ;  /* 0x000c001104005986 */ /* 0x0083e2000c101908 */
[----:B------:R-:W-:Y:S01]  /*36c0*/  ISETP.LT.U32.AND P5, PT, R6, UR6, PT ;  /* 0x0000000606007c0c */ /* 0x000fe2000bfa1070 */
[----:B------:R-:W-:Y:S02]  /*36d0*/  VIADD R6, R0, 0xb00 ;  /* 0x00000b0000067836 */ /* 0x000fe40000000000 */
[----:B------:R-:W2:Y:S01]  /*36e0*/  LDS R13, [R53+0x2400] ;  /* 0x00240000350d7984 */ /* 0x000ea20000000800 */
[----:B------:R-:W-:-:S03]  /*36f0*/  ISETP.GT.U32.AND.EX P5, PT, R8, RZ, PT, P5 ;  /* 0x000000ff0800720c */ /* 0x000fc60003fa4150 */
[----:B------:R-:W-:Y:S04]  /*3700*/  @P0 STG.E desc[UR8][R2.64+0x1000], R25 ;  /* 0x0010001902000986 */ /* 0x000fe8000c101908 */
[----:B----4-:R3:W-:Y:S01]  /*3710*/  @P0 STG.E desc[UR8][R4.64+0x1000], R19 ;  /* 0x0010001304000986 */ /* 0x0107e2000c101908 */
[----:B-1----:R-:W-:Y:S02]  /*3720*/  @P1 LOP3.LUT R17, R11, 0x80000000, RZ, 0x3c, !PT ;  /* 0x800000000b111812 */ /* 0x002fe400078e3cff */
[----:B------:R-:W-:Y:S01]  /*3730*/  ISETP.LT.U32.AND P0, PT, R6, UR6, PT ;  /* 0x0000000606007c0c */ /* 0x000fe2000bf01070 */
[----:B------:R-:W1:Y:S01]  /*3740*/  LDS R11, [R53+0x2800] ;  /* 0x00280000350b7984 */ /* 0x000e620000000800 */
[----:B------:R-:W-:Y:S01]  /*3750*/  IMAD.U32 R6, RZ, RZ, UR7 ;  /* 0x00000007ff067e24 */ /* 0x000fe2000f8e00ff */
[----:B------:R-:W-:-:S02]  /*3760*/  @P5 LOP3.LUT R33, R33, 0x80000000, RZ, 0x3c, !PT ;  /* 0x8000000021215812 */ /* 0x000fc400078e3cff */
[----:B------:R-:W4:Y:S01]  /*3770*/  LDS R15, [R53+0x2c00] ;  /* 0x002c0000350f7984 */ /* 0x000f220000000800 */
[----:B------:R-:W-:Y:S02]  /*3780*/  ISETP.GT.U32.AND.EX P0, PT, R8, RZ, PT, P0 ;  /* 0x000000ff0800720c */ /* 0x000fe40003f04100 */
[----:B------:R-:W-:Y:S01]  /*3790*/  ISETP.GT.U32.AND.EX P4, PT, R6, RZ, PT, P4 ;  /* 0x000000ff0600720c */ /* 0x000fe20003f84140 */
[----:B------:R-:W-:Y:S01]  /*37a0*/  @P1 STG.E desc[UR8][R2.64+0x1400], R17 ;  /* 0x0014001102001986 */ /* 0x000fe2000c101908 */
[----:B------:R-:W-:Y:S02]  /*37b0*/  LOP3.LUT R6, R0, 0xc00, RZ, 0xfc, !PT ;  /* 0x00000c0000067812 */ /* 0x000fe400078efcff */
[----:B---3--:R-:W-:Y:S01]  /*37c0*/  @P2 LOP3.LUT R19, R30, 0x80000000, RZ, 0x3c, !PT ;  /* 0x800000001e132812 */ /* 0x008fe200078e3cff */
[----:B------:R-:W-:Y:S01]  /*37d0*/  @P1 STG.E desc[UR8][R4.64+0x1400], R21 ;  /* 0x0014001504001986 */ /* 0x000fe2000c101908 */
[----:B------:R-:W-:Y:S01]  /*37e0*/  ISETP.LT.U32.AND P1, PT, R6, UR6, PT ;  /* 0x0000000606007c0c */ /* 0x000fe2000bf21070 */
[----:B------:R-:W-:Y:S01]  /*37f0*/  VIADD R6, R0, 0xd00 ;  /* 0x00000d0000067836 */ /* 0x000fe20000000000 */
[----:B------:R-:W-:Y:S01]  /*3800*/  @P3 LOP3.LUT R25, R32, 0x80000000, RZ, 0x3c, !PT ;  /* 0x8000000020193812 */ /* 0x000fe200078e3cff */
[----:B------:R-:W-:Y:S01]  /*3810*/  @P6 STG.E desc[UR8][R2.64+0x1800], R29 ;  /* 0x0018001d02006986 */ /* 0x000fe2000c101908 */
[----:B------:R-:W-:-:S03]  /*3820*/  ISETP.GT.U32.AND.EX P1, PT, R8, RZ, PT, P1 ;  /* 0x000000ff0800720c */ /* 0x000fc60003f24110 */
[----:B------:R-:W-:Y:S01]  /*3830*/  @P6 STG.E desc[UR8][R4.64+0x1800], R7 ;  /* 0x0018000704006986 */ /* 0x000fe2000c101908 */
[----:B------:R-:W-:Y:S01]  /*3840*/  ISETP.LT.U32.AND P6, PT, R6, UR6, PT ;  /* 0x0000000606007c0c */ /* 0x000fe2000bfc1070 */
[----:B------:R-:W-:Y:S01]  /*3850*/  VIADD R6, R0, 0xe00 ;  /* 0x00000e0000067836 */ /* 0x000fe20000000000 */
[----:B------:R-:W-:Y:S01]  /*3860*/  @P4 LOP3.LUT R31, R31, 0x80000000, RZ, 0x3c, !PT ;  /* 0x800000001f1f4812 */ /* 0x000fe200078e3cff */
[----:B------:R-:W3:Y:S01]  /*3870*/  LDS R7, [R53+0x3000] ;  /* 0x0030000035077984 */ /* 0x000ee20000000800 */
[----:B------:R-:W-:-:S03]  /*3880*/  ISETP.GT.U32.AND.EX P6, PT, R10, RZ, PT, P6 ;  /* 0x000000ff0a00720c */ /* 0x000fc60003fc4160 */
[----:B------:R-:W-:Y:S02]  /*3890*/  @P2 STG.E desc[UR8][R2.64+0x1c00], R19 ;  /* 0x001c001302002986 */ /* 0x000fe4000c101908 */
[----:B------:R-:W-:Y:S02]  /*38a0*/  @P1 LOP3.LUT R35, R35, 0x80000000, RZ, 0x3c, !PT ;  /* 0x8000000023231812 */ /* 0x000fe400078e3cff */
[----:B------:R-:W3:Y:S04]  /*38b0*/  LDS R17, [R53+0x3400] ;  /* 0x0034000035117984 */ /* 0x000ee80000000800 */
[----:B------:R-:W-:Y:S01]  /*38c0*/  @P2 STG.E desc[UR8][R4.64+0x1c00], R23 ;  /* 0x001c001704002986 */ /* 0x000fe2000c101908 */
[----:B------:R-:W-:Y:S01]  /*38d0*/  ISETP.LT.U32.AND P2, PT, R6, UR6, PT ;  /* 0x0000000606007c0c */ /* 0x000fe2000bf41070 */
[----:B------:R-:W-:-:S02]  /*38e0*/  VIADD R6, R0, 0xf00 ;  /* 0x00000f0000067836 */ /* 0x000fc40000000000 */
[----:B------:R-:W-:Y:S01]  /*38f0*/  @P4 STG.E desc[UR8][R2.64+0x2000], R31 ;  /* 0x0020001f02004986 */ /* 0x000fe2000c101908 */
[----:B------:R-:W-:-:S03]  /*3900*/  ISETP.GT.U32.AND.EX P2, PT, R12, RZ, PT, P2 ;  /* 0x000000ff0c00720c */ /* 0x000fc60003f44120 */
[----:B------:R-:W3:Y:S04]  /*3910*/  LDS R19, [R53+0x3800] ;  /* 0x0038000035137984 */ /* 0x000ee80000000800 */
[----:B0-----:R-:W-:Y:S01]  /*3920*/  @P4 STG.E desc[UR8][R4.64+0x2000], R9 ;  /* 0x0020000904004986 */ /* 0x001fe2000c101908 */
[----:B------:R-:W-:Y:S02]  /*3930*/  ISETP.LT.U32.AND P4, PT, R6, UR6, PT ;  /* 0x0000000606007c0c */ /* 0x000fe4000bf81070 */
[----:B------:R-:W-:Y:S01]  /*3940*/  LOP3.LUT R6, R0, 0x1000, RZ, 0xfc, !PT ;  /* 0x0000100000067812 */ /* 0x000fe200078efcff */
[----:B------:R-:W0:Y:S02]  /*3950*/  LDS R9, [R53+0x3c00] ;  /* 0x003c000035097984 */ /* 0x000e240000000800 */
[----:B------:R-:W-:-:S02]  /*3960*/  @P2 LOP3.LUT R37, R37, 0x80000000, RZ, 0x3c, !PT ;  /* 0x8000000025252812 */ /* 0x000fc400078e3cff */
[----:B------:R-:W0:Y:S04]  /*3970*/  LDS R21, [R53+0x4000] ;  /* 0x0040000035157984 */ /* 0x000e280000000800 */
[----:B------:R-:W0:Y:S04]  /*3980*/  LDS R23, [R53+0x4400] ;  /* 0x0044000035177984 */ /* 0x000e280000000800 */
[----:B------:R-:W-:Y:S04]  /*3990*/  @P3 STG.E desc[UR8][R2.64+0x2400], R25 ;  /* 0x0024001902003986 */ /* 0x000fe8000c101908 */
[----:B--2---:R2:W-:Y:S01]  /*39a0*/  @P3 STG.E desc[UR8][R4.64+0x2400], R13 ;  /* 0x0024000d04003986 */ /* 0x0045e2000c101908 */
[----:B------:R-:W-:Y:S01]  /*39b0*/  ISETP.LT.U32.AND P3, PT, R6, UR6, PT ;  /* 0x0000000606007c0c */ /* 0x000fe2000bf61070 */
[----:B------:R-:W-:-:S02]  /*39c0*/  VIADD R6, R0, 0x1100 ;  /* 0x0000110000067836 */ /* 0x000fc40000000000 */
[----:B------:R-:W-:Y:S01]  /*39d0*/  @P5 STG.E desc[UR8][R2.64+0x2800], R33 ;  /* 0x0028002102005986 */ /* 0x000fe2000c101908 */
[----:B------:R-:W-:Y:S01]  /*39e0*/  VIADD R0, R0, 0x1200 ;  /* 0x0000120000007836 */ /* 0x000fe20000000000 */
[----:B------:R-:W-:Y:S02]  /*39f0*/  ISETP.GT.U32.AND.EX P3, PT, R8, RZ, PT, P3 ;  /* 0x000000ff0800720c */ /* 0x000fe40003f64130 */
[----:B-1----:R1:W-:Y:S01]  /*3a00*/  @P5 STG.E desc[UR8][R4.64+0x2800], R11 ;  /* 0x0028000b04005986 */ /* 0x0023e2000c101908 */
[----:B------:R-:W-:Y:S01]  /*3a10*/  ISETP.LT.U32.AND P5, PT, R6, UR6, PT ;  /* 0x0000000606007c0c */ /* 0x000fe2000bfa1070 */
[----:B------:R-:W-:Y:S01]  /*3a20*/  IMAD.U32 R6, RZ, RZ, UR7 ;  /* 0x00000007ff067e24 */ /* 0x000fe2000f8e00ff */
[----:B--2---:R-:W-:-:S04]  /*3a30*/  @P0 LOP3.LUT R13, R34, 0x80000000, RZ, 0x3c, !PT ;  /* 0x80000000220d0812 */ /* 0x004fc800078e3cff */
[----:B------:R-:W-:Y:S01]  /*3a40*/  ISETP.GT.U32.AND.EX P4, PT, R6, RZ, PT, P4 ;  /* 0x000000ff0600720c */ /* 0x000fe20003f84140 */
[----:B------:R2:W-:Y:S03]  /*3a50*/  @P0 STG.E desc[UR8][R2.64+0x2c00], R13 ;  /* 0x002c000d02000986 */ /* 0x0005e6000c101908 */
[----:B------:R-:W-:Y:S01]  /*3a60*/  @P3 LOP3.LUT R39, R39, 0x80000000, RZ, 0x3c, !PT ;  /* 0x8000000027273812 */ /* 0x000fe200078e3cff */
[----:B----4-:R4:W-:Y:S01]  /*3a70*/  @P0 STG.E desc[UR8][R4.64+0x2c00], R15 ;  /* 0x002c000f04000986 */ /* 0x0109e2000c101908 */
[----:B------:R-:W-:Y:S01]  /*3a80*/  ISETP.LT.U32.AND P0, PT, R0, UR6, PT ;  /* 0x0000000600007c0c */ /* 0x000fe2000bf01070 */
[----:B------:R-:W-:Y:S01]  /*3a90*/  IMAD.U32 R0, RZ, RZ, UR7 ;  /* 0x00000007ff007e24 */ /* 0x000fe2000f8e00ff */
[----:B-1----:R-:W-:Y:S01]  /*3aa0*/  @P6 LOP3.LUT R11, R36, 0x80000000, RZ, 0x3c, !PT ;  /* 0x80000000240b6812 */ /* 0x002fe200078e3cff */
[----:B------:R1:W-:Y:S01]  /*3ab0*/  @P1 STG.E desc[UR8][R2.64+0x3000], R35 ;  /* 0x0030002302001986 */ /* 0x0003e2000c101908 */
[----:B------:R-:W-:-:S02]  /*3ac0*/  ISETP.GT.U32.AND.EX P0, PT, R6, RZ, PT, P0 ;  /* 0x000000ff0600720c */ /* 0x000fc40003f04100 */
[----:B------:R-:W-:Y:S01]  /*3ad0*/  ISETP.GT.U32.AND.EX P5, PT, R0, RZ, PT, P5 ;  /* 0x000000ff0000720c */ /* 0x000fe20003fa4150 */
[----:B---3--:R1:W-:Y:S01]  /*3ae0*/  @P1 STG.E desc[UR8][R4.64+0x3000], R7 ;  /* 0x0030000704001986 */ /* 0x0083e2000c101908 */
[----:B--2---:R-:W-:-:S03]  /*3af0*/  @P4 LOP3.LUT R13, R38, 0x80000000, RZ, 0x3c, !PT ;  /* 0x80000000260d4812 */ /* 0x004fc600078e3cff */
[----:B------:R1:W-:Y:S04]  /*3b00*/  @P6 STG.E desc[UR8][R2.64+0x3400], R11 ;  /* 0x0034000b02006986 */ /* 0x0003e8000c101908 */
[----:B------:R1:W-:Y:S04]  /*3b10*/  @P6 STG.E desc[UR8][R4.64+0x3400], R17 ;  /* 0x0034001104006986 */ /* 0x0003e8000c101908 */
[----:B------:R1:W-:Y:S01]  /*3b20*/  @P2 STG.E desc[UR8][R2.64+0x3800], R37 ;  /* 0x0038002502002986 */ /* 0x0003e2000c101908 */
[----:B----4-:R-:W-:-:S03]  /*3b30*/  @P5 LOP3.LUT R15, R40, 0x80000000, RZ, 0x3c, !PT ;  /* 0x80000000280f5812 */ /* 0x010fc600078e3cff */
[----:B------:R1:W-:Y:S04]  /*3b40*/  @P2 STG.E desc[UR8][R4.64+0x3800], R19 ;  /* 0x0038001304002986 */ /* 0x0003e8000c101908 */
[----:B------:R1:W-:Y:S04]  /*3b50*/  @P4 STG.E desc[UR8][R2.64+0x3c00], R13 ;  /* 0x003c000d02004986 */ /* 0x0003e8000c101908 */
[----:B0-----:R1:W-:Y:S04]  /*3b60*/  @P4 STG.E desc[UR8][R4.64+0x3c00], R9 ;  /* 0x003c000904004986 */ /* 0x0013e8000c101908 */
[----:B------:R1:W-:Y:S04]  /*3b70*/  @P3 STG.E desc[UR8][R2.64+0x4000], R39 ;  /* 0x0040002702003986 */ /* 0x0003e8000c101908 */
[----:B------:R1:W-:Y:S04]  /*3b80*/  @P3 STG.E desc[UR8][R4.64+0x4000], R21 ;  /* 0x0040001504003986 */ /* 0x0003e8000c101908 */
[----:B------:R1:W-:Y:S04]  /*3b90*/  @P5 STG.E desc[UR8][R2.64+0x4400], R15 ;  /* 0x0044000f02005986 */ /* 0x0003e8000c101908 */
[----:B------:R1:W-:Y:S01]  /*3ba0*/  @P5 STG.E desc[UR8][R4.64+0x4400], R23 ;  /* 0x0044001704005986 */ /* 0x0003e2000c101908 */
[----:B------:R-:W-:Y:S05]  /*3bb0*/  @!P0 EXIT ;  /* 0x000000000000894d */ /* 0x000fea0003800000 */
[----:B------:R-:W0:Y:S01]  /*3bc0*/  LDS R53, [R53+0x4800] ;  /* 0x0048000035357984 */ /* 0x000e220000000800 */
[----:B------:R-:W-:-:S05]  /*3bd0*/  LOP3.LUT R41, R41, 0x80000000, RZ, 0x3c, !PT ;  /* 0x8000000029297812 */ /* 0x000fca00078e3cff */
[----:B------:R-:W-:Y:S04]  /*3be0*/  STG.E desc[UR8][R2.64+0x4800], R41 ;  /* 0x0048002902007986 */ /* 0x000fe8000c101908 */
[----:B0-----:R-:W-:Y:S01]  /*3bf0*/  STG.E desc[UR8][R4.64+0x4800], R53 ;  /* 0x0048003504007986 */ /* 0x001fe2000c101908 */
[----:B------:R-:W-:Y:S05]  /*3c00*/  EXIT ;  /* 0x000000000000794d */ /* 0x000fea0003800000 */
.L_x_223:
        /* <DEDUP_REMOVED lines=15> */
.L_x_528:


//--------------------- .text._ZN3cub18CUB_300001_SM_10006detail11EmptyKernelIvEEvv --------------------------
	.section	.text._ZN3cub18CUB_300001_SM_10006detail11EmptyKernelIvEEvv,"ax",@progbits
	.align	128
        .global         _ZN3cub18CUB_300001_SM_10006detail11EmptyKernelIvEEvv
        .type           _ZN3cub18CUB_300001_SM_10006detail11EmptyKernelIvEEvv,@function
        .size           _ZN3cub18CUB_300001_SM_10006detail11EmptyKernelIvEEvv,(.L_x_529 - _ZN3cub18CUB_300001_SM_10006detail11EmptyKernelIvEEvv)
        .other          _ZN3cub18CUB_300001_SM_10006detail11EmptyKernelIvEEvv,@"STO_CUDA_ENTRY STV_DEFAULT"
_ZN3cub18CUB_300001_SM_10006detail11EmptyKernelIvEEvv:
.text._ZN3cub18CUB_300001_SM_10006detail11EmptyKernelIvEEvv:
[----:B------:R-:W-:Y:S01]  /*0000*/  LDC R1, c[0x0][0x37c] ;  /* 0x0000df00ff017b82 */ /* 0x000fe20000000800 */
[----:B------:R-:W-:Y:S05]  /*0010*/  EXIT ;  /* 0x000000000000794d */ /* 0x000fea0003800000 */
.L_x_224:
        /* <DEDUP_REMOVED lines=14> */
.L_x_529:


//--------------------- .text._Z6mutatePfS_S_     --------------------------
	.section	.text._Z6mutatePfS_S_,"ax",@progbits
	.align	128
        .global         _Z6mutatePfS_S_
        .type           _Z6mutatePfS_S_,@function
        .size           _Z6mutatePfS_S_,(.L_x_520 - _Z6mutatePfS_S_)
        .other          _Z6mutatePfS_S_,@"STO_CUDA_ENTRY STV_DEFAULT"
_Z6mutatePfS_S_:
.text._Z6mutatePfS_S_:
[----:B------:R-:W-:Y:S01]  /*0000*/  LDC R1, c[0x0][0x37c] ;  /* 0x0000df00ff017b82 */ /* 0x000fe20000000800 */
[----:B------:R-:W0:Y:S07]  /*0010*/  S2R R3, SR_TID.X ;  /* 0x0000000000037919 */ /* 0x000e2e0000002100 */
[----:B------:R-:W0:Y:S01]  /*0020*/  S2UR UR4, SR_CTAID.X ;  /* 0x00000000000479c3 */ /* 0x000e220000002500 */
[----:B------:R-:W1:Y:S07]  /*0030*/  LDCU.64 UR6, c[0x0][0x358] ;  /* 0x00006b00ff0677ac */ /* 0x000e6e0008000a00 */
[----:B------:R-:W0:Y:S08]  /*0040*/  LDC R2, c[0x0][0x360] ;  /* 0x0000d800ff027b82 */ /* 0x000e300000000800 */
[----:B------:R-:W2:Y:S01]  /*0050*/  LDC.64 R4, c[0x0][0x388] ;  /* 0x0000e200ff047b82 */ /* 0x000ea20000000a00 */
[----:B0-----:R-:W-:-:S04]  /*0060*/  IMAD R2, R2, UR4, R3 ;  /* 0x0000000402027c24 */ /* 0x001fc8000f8e0203 */
[----:B--2---:R-:W-:-:S06]  /*0070*/  IMAD.WIDE R4, R2, 0x4, R4 ;  /* 0x0000000402047825 */ /* 0x004fcc00078e0204 */
[----:B-1----:R-:W2:Y:S01]  /*0080*/  LDG.E R4, desc[UR6][R4.64] ;  /* 0x0000000604047981 */ /* 0x002ea2000c1e1900 */
[----:B------:R-:W-:Y:S01]  /*0090*/  UMOV UR4, 0x9999999a ;  /* 0x9999999a00047882 */ /* 0x000fe20000000000 */
[----:B------:R-:W-:Y:S01]  /*00a0*/  UMOV UR5, 0x3fa99999 ;  /* 0x3fa9999900057882 */ /* 0x000fe20000000000 */
[----:B--2---:R-:W0:Y:S02]  /*00b0*/  F2F.F64.F32 R6, R4 ;  /* 0x0000000400067310 */ /* 0x004e240000201800 */
[----:B0-----:R-:W-:-:S14]  /*00c0*/  DSETP.GEU.AND P0, PT, R6, UR4, PT ;  /* 0x0000000406007e2a */ /* 0x001fdc000bf0e000 */
[----:B------:R-:W-:Y:S05]  /*00d0*/  @P0 EXIT ;  /* 0x000000000000094d */ /* 0x000fea0003800000 */
[----:B------:R-:W0:Y:S02]  /*00e0*/  LDC.64 R4, c[0x0][0x390] ;  /* 0x0000e400ff047b82 */ /* 0x000e240000000a00 */
[----:B0-----:R-:W-:-:S05]  /*00f0*/  IMAD.WIDE R4, R2, 0x4, R4 ;  /* 0x0000000402047825 */ /* 0x001fca00078e0204 */
[----:B------:R-:W2:Y:S01]  /*0100*/  LDG.E R0, desc[UR6][R4.64] ;  /* 0x0000000604007981 */ /* 0x000ea2000c1e1900 */
[----:B------:R-:W-:Y:S01]  /*0110*/  IMAD.MOV.U32 R6, RZ, RZ, 0x3e4ccccd ;  /* 0x3e4ccccdff067424 */ /* 0x000fe200078e00ff */
[----:B------:R-:W-:Y:S01]  /*0120*/  BSSY.RECONVERGENT B1, `(.L_x_225) ;  /* 0x000000b000017945 */ /* 0x000fe20003800200 */
[----:B------:R-:W-:-:S04]  /*0130*/  IMAD.MOV.U32 R3, RZ, RZ, 0x40a00000 ;  /* 0x40a00000ff037424 */ /* 0x000fc800078e00ff */
[----:B------:R-:W-:-:S04]  /*0140*/  FFMA R3, R6, -R3, 1 ;  /* 0x3f80000006037423 */ /* 0x000fc80000000803 */
[----:B------:R-:W-:Y:S01]  /*0150*/  FFMA R3, R3, R6, 0.20000000298023223877 ;  /* 0x3e4ccccd03037423 */ /* 0x000fe20000000006 */
[----:B--2---:R-:W0:Y:S03]  /*0160*/  FCHK P0, R0, 5 ;  /* 0x40a0000000007902 */ /* 0x004e260000000000 */
[----:B------:R-:W-:-:S04]  /*0170*/  FFMA R6, R0, R3, RZ ;  /* 0x0000000300067223 */ /* 0x000fc800000000ff */
[----:B------:R-:W-:-:S04]  /*0180*/  FFMA R7, R6, -5, R0 ;  /* 0xc0a0000006077823 */ /* 0x000fc80000000000 */
[----:B------:R-:W-:Y:S01]  /*0190*/  FFMA R6, R3, R7, R6 ;  /* 0x0000000703067223 */ /* 0x000fe20000000006 */
[----:B0-----:R-:W-:Y:S06]  /*01a0*/  @!P0 BRA `(.L_x_226) ;  /* 0x0000000000088947 */ /* 0x001fec0003800000 */
[----:B------:R-:W-:-:S07]  /*01b0*/  MOV R4, 0x1d0 ;  /* 0x000001d000047802 */ /* 0x000fce0000000f00 */
[----:B------:R-:W-:Y:S05]  /*01c0*/  CALL.REL.NOINC `($__internal_0_$__cuda_sm3x_div_rn_noftz_f32_slowpath) ;  /* 0x0000000000307944 */ /* 0x000fea0003c00000 */
.L_x_226:
[----:B------:R-:W-:Y:S05]  /*01d0*/  BSYNC.RECONVERGENT B1 ;  /* 0x0000000000017941 */ /* 0x000fea0003800200 */
.L_x_225:
[----:B------:R-:W0:Y:S02]  /*01e0*/  LDC.64 R4, c[0x0][0x380] ;  /* 0x0000e000ff047b82 */ /* 0x000e240000000a00 */
[----:B0-----:R-:W-:-:S05]  /*01f0*/  IMAD.WIDE R2, R2, 0x4, R4 ;  /* 0x0000000402027825 */ /* 0x001fca00078e0204 */
[----:B------:R-:W2:Y:S02]  /*0200*/  LDG.E R5, desc[UR6][R2.64] ;  /* 0x0000000602057981 */ /* 0x000ea4000c1e1900 */
[----:B--2---:R-:W-:-:S05]  /*0210*/  FADD R5, R5, R6 ;  /* 0x0000000605057221 */ /* 0x004fca0000000000 */
[----:B------:R-:W-:-:S04]  /*0220*/  FMNMX.NAN R5, R5, 1, PT ;  /* 0x3f80000005057809 */ /* 0x000fc80003820000 */
[----:B------:R-:W-:Y:S01]  /*0230*/  FSETP.GEU.AND P0, PT, R5, -1, PT ;  /* 0xbf8000000500780b */ /* 0x000fe20003f0e000 */
[----:B------:R0:W-:-:S12]  /*0240*/  STG.E desc[UR6][R2.64], R5 ;  /* 0x0000000502007986 */ /* 0x0001d8000c101906 */
[----:B0-----:R-:W-:Y:S05]  /*0250*/  @P0 EXIT ;  /* 0x000000000000094d */ /* 0x001fea0003800000 */
[----:B------:R-:W-:-:S05]  /*0260*/  IMAD.MOV.U32 R5, RZ, RZ, -0x40800000 ;  /* 0xbf800000ff057424 */ /* 0x000fca00078e00ff */
[----:B------:R-:W-:Y:S01]  /*0270*/  STG.E desc[UR6][R2.64], R5 ;  /* 0x0000000502007986 */ /* 0x000fe2000c101906 */
[----:B------:R-:W-:Y:S05]  /*0280*/  EXIT ;  /* 0x000000000000794d */ /* 0x000fea0003800000 */
        .weak           $__internal_0_$__cuda_sm3x_div_rn_noftz_f32_slowpath
        .type           $__internal_0_$__cuda_sm3x_div_rn_noftz_f32_slowpath,@function
        .size           $__internal_0_$__cuda_sm3x_div_rn_noftz_f32_slowpath,(.L_x_520 - $__internal_0_$__cuda_sm3x_div_rn_noftz_f32_slowpath)
$__internal_0_$__cuda_sm3x_div_rn_noftz_f32_slowpath:
[--C-:B------:R-:W-:Y:S01]  /*0290*/  SHF.R.U32.HI R3, RZ, 0x17, R0.reuse ;  /* 0x00000017ff037819 */ /* 0x100fe20000011600 */
[----:B------:R-:W-:Y:S04]  /*02a0*/  BSSY.RECONVERGENT B0, `(.L_x_227) ;  /* 0x000005c000007945 */ /* 0x000fe80003800200 */
[----:B------:R-:W-:Y:S01]  /*02b0*/  BSSY.RELIABLE B2, `(.L_x_228) ;  /* 0x000001a000027945 */ /* 0x000fe20003800100 */
[----:B------:R-:W-:Y:S01]  /*02c0*/  IMAD.MOV.U32 R5, RZ, RZ, R0 ;  /* 0x000000ffff057224 */ /* 0x000fe200078e0000 */
[----:B------:R-:W-:-:S05]  /*02d0*/  LOP3.LUT R3, R3, 0xff, RZ, 0xc0, !PT ;  /* 0x000000ff03037812 */ /* 0x000fca00078ec0ff */
[----:B------:R-:W-:-:S05]  /*02e0*/  VIADD R7, R3, 0xffffffff ;  /* 0xffffffff03077836 */ /* 0x000fca0000000000 */
[----:B------:R-:W-:-:S13]  /*02f0*/  ISETP.GT.U32.OR P0, PT, R7, 0xfd, !PT ;  /* 0x000000fd0700780c */ /* 0x000fda0007f04470 */
[----:B------:R-:W-:Y:S01]  /*0300*/  @!P0 IMAD.MOV.U32 R6, RZ, RZ, RZ ;  /* 0x000000ffff068224 */ /* 0x000fe200078e00ff */
[----:B------:R-:W-:Y:S06]  /*0310*/  @!P0 BRA `(.L_x_229) ;  /* 0x00000000004c8947 */ /* 0x000fec0003800000 */
[----:B------:R-:W-:-:S13]  /*0320*/  FSETP.GTU.FTZ.AND P0, PT, |R0|, +INF , PT ;  /* 0x7f8000000000780b */ /* 0x000fda0003f1c200 */
[----:B------:R-:W-:Y:S05]  /*0330*/  @P0 BREAK.RELIABLE B2 ;  /* 0x0000000000020942 */ /* 0x000fea0003800100 */
[----:B------:R-:W-:Y:S05]  /*0340*/  @P0 BRA `(.L_x_230) ;  /* 0x0000000400400947 */ /* 0x000fea0003800000 */
[----:B------:R-:W-:-:S05]  /*0350*/  IMAD.MOV.U32 R6, RZ, RZ, 0x40a00000 ;  /* 0x40a00000ff067424 */ /* 0x000fca00078e00ff */
[----:B------:R-:W-:-:S13]  /*0360*/  LOP3.LUT P0, RZ, R6, 0x7fffffff, R5, 0xc8, !PT ;  /* 0x7fffffff06ff7812 */ /* 0x000fda000780c805 */
[----:B------:R-:W-:Y:S05]  /*0370*/  @!P0 BREAK.RELIABLE B2 ;  /* 0x0000000000028942 */ /* 0x000fea0003800100 */
[----:B------:R-:W-:Y:S05]  /*0380*/  @!P0 BRA `(.L_x_231) ;  /* 0x0000000400288947 */ /* 0x000fea0003800000 */
[----:B------:R-:W-:-:S13]  /*0390*/  LOP3.LUT P0, RZ, R5, 0x7fffffff, RZ, 0xc0, !PT ;  /* 0x7fffffff05ff7812 */ /* 0x000fda000780c0ff */
[----:B------:R-:W-:Y:S05]  /*03a0*/  @!P0 BREAK.RELIABLE B2 ;  /* 0x0000000000028942 */ /* 0x000fea0003800100 */
[----:B------:R-:W-:Y:S05]  /*03b0*/  @!P0 BRA `(.L_x_232) ;  /* 0x0000000400148947 */ /* 0x000fea0003800000 */
[----:B------:R-:W-:Y:S02]  /*03c0*/  FSETP.NEU.FTZ.AND P0, PT, |R0|, +INF , PT ;  /* 0x7f8000000000780b */ /* 0x000fe40003f1d200 */
[----:B------:R-:W-:-:S04]  /*03d0*/  LOP3.LUT P1, RZ, R6, 0x7fffffff, RZ, 0xc0, !PT ;  /* 0x7fffffff06ff7812 */ /* 0x000fc8000782c0ff */
[----:B------:R-:W-:-:S13]  /*03e0*/  PLOP3.LUT P0, PT, P0, P1, PT, 0x2f, 0xf2 ;  /* 0x0000000000f2781c */ /* 0x000fda0000702577 */
[----:B------:R-:W-:Y:S05]  /*03f0*/  @P0 BREAK.RELIABLE B2 ;  /* 0x0000000000020942 */ /* 0x000fea0003800100 */
[----:B------:R-:W-:Y:S05]  /*0400*/  @P0 BRA `(.L_x_233) ;  /* 0x0000000000f40947 */ /* 0x000fea0003800000 */
[----:B------:R-:W-:-:S13]  /*0410*/  ISETP.GE.AND P0, PT, R7, RZ, PT ;  /* 0x000000ff0700720c */ /* 0x000fda0003f06270 */
[----:B------:R-:W-:Y:S02]  /*0420*/  @P0 IMAD.MOV.U32 R6, RZ, RZ, RZ ;  /* 0x000000ffff060224 */ /* 0x000fe400078e00ff */
[----:B------:R-:W-:Y:S01]  /*0430*/  @!P0 FFMA R5, R0, 1.84467440737095516160e+19, RZ ;  /* 0x5f80000000058823 */ /* 0x000fe200000000ff */
[----:B------:R-:W-:-:S07]  /*0440*/  @!P0 IMAD.MOV.U32 R6, RZ, RZ, -0x40 ;  /* 0xffffffc0ff068424 */ /* 0x000fce00078e00ff */
.L_x_229:
[----:B------:R-:W-:Y:S05]  /*0450*/  BSYNC.RELIABLE B2 ;  /* 0x0000000000027941 */ /* 0x000fea0003800100 */
.L_x_228:
[----:B------:R-:W-:Y:S01]  /*0460*/  UMOV UR4, 0x40a00000 ;  /* 0x40a0000000047882 */ /* 0x000fe20000000000 */
[----:B------:R-:W-:Y:S01]  /*0470*/  IADD3 R3, PT, PT, R3, -0x7f, RZ ;  /* 0xffffff8103037810 */ /* 0x000fe20007ffe0ff */
[----:B------:R-:W-:Y:S01]  /*0480*/  UIADD3 UR4, UPT, UPT, UR4, -0x1000000, URZ ;  /* 0xff00000004047890 */ /* 0x000fe2000fffe0ff */
[----:B------:R-:W-:Y:S02]  /*0490*/  BSSY.RECONVERGENT B2, `(.L_x_234) ;  /* 0x0000033000027945 */ /* 0x000fe40003800200 */
[----:B------:R-:W-:Y:S01]  /*04a0*/  IADD3 R6, PT, PT, R6, -0x2, R3 ;  /* 0xfffffffe06067810 */ /* 0x000fe20007ffe003 */
[----:B------:R-:W-:Y:S02]  /*04b0*/  IMAD R0, R3, -0x800000, R5 ;  /* 0xff80000003007824 */ /* 0x000fe400078e0205 */
[----:B------:R-:W-:-:S03]  /*04c0*/  FADD.FTZ R9, -RZ, -UR4 ;  /* 0x80000004ff097e21 */ /* 0x000fc60008010100 */
[----:B------:R-:W0:Y:S02]  /*04d0*/  MUFU.RCP R7, UR4 ;  /* 0x0000000400077d08 */ /* 0x000e240008001000 */
[----:B0-----:R-:W-:-:S04]  /*04e0*/  FFMA R8, R7, R9, 1 ;  /* 0x3f80000007087423 */ /* 0x001fc80000000009 */
[----:B------:R-:W-:-:S04]  /*04f0*/  FFMA R7, R7, R8, R7 ;  /* 0x0000000807077223 */ /* 0x000fc80000000007 */
[----:B------:R-:W-:-:S04]  /*0500*/  FFMA R8, R0, R7, RZ ;  /* 0x0000000700087223 */ /* 0x000fc800000000ff */
[----:B------:R-:W-:-:S04]  /*0510*/  FFMA R5, R9, R8, R0 ;  /* 0x0000000809057223 */ /* 0x000fc80000000000 */
[----:B------:R-:W-:-:S04]  /*0520*/  FFMA R8, R7, R5, R8 ;  /* 0x0000000507087223 */ /* 0x000fc80000000008 */
[----:B------:R-:W-:-:S04]  /*0530*/  FFMA R9, R9, R8, R0 ;  /* 0x0000000809097223 */ /* 0x000fc80000000000 */
[----:B------:R-:W-:-:S05]  /*0540*/  FFMA R5, R7, R9, R8 ;  /* 0x0000000907057223 */ /* 0x000fca0000000008 */
[----:B------:R-:W-:-:S04]  /*0550*/  SHF.R.U32.HI R0, RZ, 0x17, R5 ;  /* 0x00000017ff007819 */ /* 0x000fc80000011605 */
[----:B------:R-:W-:-:S05]  /*0560*/  LOP3.LUT R0, R0, 0xff, RZ, 0xc0, !PT ;  /* 0x000000ff00007812 */ /* 0x000fca00078ec0ff */
[----:B------:R-:W-:-:S04]  /*0570*/  IMAD.IADD R10, R0, 0x1, R6 ;  /* 0x00000001000a7824 */ /* 0x000fc800078e0206 */
[----:B------:R-:W-:-:S05]  /*0580*/  VIADD R0, R10, 0xffffffff ;  /* 0xffffffff0a007836 */ /* 0x000fca0000000000 */
[----:B------:R-:W-:-:S13]  /*0590*/  ISETP.GE.U32.AND P0, PT, R0, 0xfe, PT ;  /* 0x000000fe0000780c */ /* 0x000fda0003f06070 */
[----:B------:R-:W-:Y:S05]  /*05a0*/  @!P0 BRA `(.L_x_235) ;  /* 0x0000000000808947 */ /* 0x000fea0003800000 */
[----:B------:R-:W-:-:S13]  /*05b0*/  ISETP.GT.AND P0, PT, R10, 0xfe, PT ;  /* 0x000000fe0a00780c */ /* 0x000fda0003f04270 */
[----:B------:R-:W-:Y:S05]  /*05c0*/  @P0 BRA `(.L_x_236) ;  /* 0x00000000006c0947 */ /* 0x000fea0003800000 */
[----:B------:R-:W-:-:S13]  /*05d0*/  ISETP.GE.AND P0, PT, R10, 0x1, PT ;  /* 0x000000010a00780c */ /* 0x000fda0003f06270 */
[----:B------:R-:W-:Y:S05]  /*05e0*/  @P0 BRA `(.L_x_237) ;  /* 0x0000000000740947 */ /* 0x000fea0003800000 */
[----:B------:R-:W-:Y:S02]  /*05f0*/  ISETP.GE.AND P0, PT, R10, -0x18, PT ;  /* 0xffffffe80a00780c */ /* 0x000fe40003f06270 */
[----:B------:R-:W-:-:S11]  /*0600*/  LOP3.LUT R5, R5, 0x80000000, RZ, 0xc0, !PT ;  /* 0x8000000005057812 */ /* 0x000fd600078ec0ff */
[----:B------:R-:W-:Y:S05]  /*0610*/  @!P0 BRA `(.L_x_237) ;  /* 0x0000000000688947 */ /* 0x000fea0003800000 */
[CCC-:B------:R-:W-:Y:S01]  /*0620*/  FFMA.RZ R0, R7.reuse, R9.reuse, R8.reuse ;  /* 0x0000000907007223 */ /* 0x1c0fe2000000c008 */
[C---:B------:R-:W-:Y:S01]  /*0630*/  VIADD R6, R10.reuse, 0x20 ;  /* 0x000000200a067836 */ /* 0x040fe20000000000 */
[C---:B------:R-:W-:Y:S02]  /*0640*/  ISETP.NE.AND P2, PT, R10.reuse, RZ, PT ;  /* 0x000000ff0a00720c */ /* 0x040fe40003f45270 */
[----:B------:R-:W-:Y:S02]  /*0650*/  ISETP.NE.AND P1, PT, R10, RZ, PT ;  /* 0x000000ff0a00720c */ /* 0x000fe40003f25270 */
[----:B------:R-:W-:Y:S01]  /*0660*/  LOP3.LUT R3, R0, 0x7fffff, RZ, 0xc0, !PT ;  /* 0x007fffff00037812 */ /* 0x000fe200078ec0ff */
[CCC-:B------:R-:W-:Y:S01]  /*0670*/  FFMA.RP R0, R7.reuse, R9.reuse, R8.reuse ;  /* 0x0000000907007223 */ /* 0x1c0fe20000008008 */
[----:B------:R-:W-:Y:S01]  /*0680*/  FFMA.RM R7, R7, R9, R8 ;  /* 0x0000000907077223 */ /* 0x000fe20000004008 */
[----:B------:R-:W-:Y:S01]  /*0690*/  IMAD.MOV R8, RZ, RZ, -R10 ;  /* 0x000000ffff087224 */ /* 0x000fe200078e0a0a */
[----:B------:R-:W-:-:S03]  /*06a0*/  LOP3.LUT R3, R3, 0x800000, RZ, 0xfc, !PT ;  /* 0x0080000003037812 */ /* 0x000fc600078efcff */
[----:B------:R-:W-:Y:S02]  /*06b0*/  FSETP.NEU.FTZ.AND P0, PT, R0, R7, PT ;  /* 0x000000070000720b */ /* 0x000fe40003f1d000 */
[----:B------:R-:W-:Y:S02]  /*06c0*/  SHF.L.U32 R6, R3, R6, RZ ;  /* 0x0000000603067219 */ /* 0x000fe400000006ff */
[----:B------:R-:W-:Y:S02]  /*06d0*/  SEL R0, R8, RZ, P2 ;  /* 0x000000ff08007207 */ /* 0x000fe40001000000 */
[----:B------:R-:W-:Y:S02]  /*06e0*/  ISETP.NE.AND P1, PT, R6, RZ, P1 ;  /* 0x000000ff0600720c */ /* 0x000fe40000f25270 */
[----:B------:R-:W-:Y:S02]  /*06f0*/  SHF.R.U32.HI R0, RZ, R0, R3 ;  /* 0x00000000ff007219 */ /* 0x000fe40000011603 */
[----:B------:R-:W-:-:S02]  /*0700*/  PLOP3.LUT P0, PT, P0, P1, PT, 0xf8, 0x8f ;  /* 0x00000000008f781c */ /* 0x000fc40000703f70 */
[----:B------:R-:W-:Y:S02]  /*0710*/  SHF.R.U32.HI R6, RZ, 0x1, R0 ;  /* 0x00000001ff067819 */ /* 0x000fe40000011600 */
[----:B------:R-:W-:-:S04]  /*0720*/  SEL R3, RZ, 0x1, !P0 ;  /* 0x00000001ff037807 */ /* 0x000fc80004000000 */
[----:B------:R-:W-:-:S04]  /*0730*/  LOP3.LUT R3, R3, 0x1, R6, 0xf8, !PT ;  /* 0x0000000103037812 */ /* 0x000fc800078ef806 */
[----:B------:R-:W-:-:S04]  /*0740*/  LOP3.LUT R3, R3, R0, RZ, 0xc0, !PT ;  /* 0x0000000003037212 */ /* 0x000fc800078ec0ff */
[----:B------:R-:W-:-:S04]  /*0750*/  IADD3 R6, PT, PT, R6, R3, RZ ;  /* 0x0000000306067210 */ /* 0x000fc80007ffe0ff */
[----:B------:R-:W-:Y:S01]  /*0760*/  LOP3.LUT R5, R6, R5, RZ, 0xfc, !PT ;  /* 0x0000000506057212 */ /* 0x000fe200078efcff */
[----:B------:R-:W-:Y:S06]  /*0770*/  BRA `(.L_x_237) ;  /* 0x0000000000107947 */ /* 0x000fec0003800000 */
.L_x_236:
[----:B------:R-:W-:-:S04]  /*0780*/  LOP3.LUT R5, R5, 0x80000000, RZ, 0xc0, !PT ;  /* 0x8000000005057812 */ /* 0x000fc800078ec0ff */
[----:B------:R-:W-:Y:S01]  /*0790*/  LOP3.LUT R5, R5, 0x7f800000, RZ, 0xfc, !PT ;  /* 0x7f80000005057812 */ /* 0x000fe200078efcff */
[----:B------:R-:W-:Y:S06]  /*07a0*/  BRA `(.L_x_237) ;  /* 0x0000000000047947 */ /* 0x000fec0003800000 */
.L_x_235:
[----:B------:R-:W-:-:S07]  /*07b0*/  IMAD R5, R6, 0x800000, R5 ;  /* 0x0080000006057824 */ /* 0x000fce00078e0205 */
.L_x_237:
[----:B------:R-:W-:Y:S05]  /*07c0*/  BSYNC.RECONVERGENT B2 ;  /* 0x0000000000027941 */ /* 0x000fea0003800200 */
.L_x_234:
[----:B------:R-:W-:Y:S05]  /*07d0*/  BRA `(.L_x_238) ;  /* 0x0000000000207947 */ /* 0x000fea0003800000 */
.L_x_233:
[----:B------:R-:W-:-:S04]  /*07e0*/  LOP3.LUT R5, R6, 0x80000000, R5, 0x48, !PT ;  /* 0x8000000006057812 */ /* 0x000fc800078e4805 */
[----:B------:R-:W-:Y:S01]  /*07f0*/  LOP3.LUT R5, R5, 0x7f800000, RZ, 0xfc, !PT ;  /* 0x7f80000005057812 */ /* 0x000fe200078efcff */
[----:B------:R-:W-:Y:S06]  /*0800*/  BRA `(.L_x_238) ;  /* 0x0000000000147947 */ /* 0x000fec0003800000 */
.L_x_232:
[----:B------:R-:W-:Y:S01]  /*0810*/  LOP3.LUT R5, R6, 0x80000000, R5, 0x48, !PT ;  /* 0x8000000006057812 */ /* 0x000fe200078e4805 */
[----:B------:R-:W-:Y:S06]  /*0820*/  BRA `(.L_x_238) ;  /* 0x00000000000c7947 */ /* 0x000fec0003800000 */
.L_x_231:
[----:B------:R-:W0:Y:S01]  /*0830*/  MUFU.RSQ R5, -QNAN ;  /* 0xffc0000000057908 */ /* 0x000e220000001400 */
[----:B------:R-:W-:Y:S05]  /*0840*/  BRA `(.L_x_238) ;  /* 0x0000000000047947 */ /* 0x000fea0003800000 */
.L_x_230:
[----:B------:R-:W-:-:S07]  /*0850*/  FADD.FTZ R5, R0, 5 ;  /* 0x40a0000000057421 */ /* 0x000fce0000010000 */
.L_x_238:
[----:B------:R-:W-:Y:S05]  /*0860*/  BSYNC.RECONVERGENT B0 ;  /* 0x0000000000007941 */ /* 0x000fea0003800200 */
.L_x_227:
[----:B0-----:R-:W-:Y:S02]  /*0870*/  IMAD.MOV.U32 R6, RZ, RZ, R5 ;  /* 0x000000ffff067224 */ /* 0x001fe400078e0005 */
[----:B------:R-:W-:-:S04]  /*0880*/  IMAD.MOV.U32 R5, RZ, RZ, 0x0 ;  /* 0x00000000ff057424 */ /* 0x000fc800078e00ff */
[----:B------:R-:W-:Y:S05]  /*0890*/  RET.REL.NODEC R4 `(_Z6mutatePfS_S_) ;  /* 0xfffffff404d87950 */ /* 0x000fea0003c3ffff */
.L_x_239:
        /* <DEDUP_REMOVED lines=14> */
.L_x_520:


//--------------------- .text._Z9crossoverPfPjS0_ --------------------------
	.section	.text._Z9crossoverPfPjS0_,"ax",@progbits
	.align	128
        .global         _Z9crossoverPfPjS0_
        .type           _Z9crossoverPfPjS0_,@function
        .size           _Z9crossoverPfPjS0_,(.L_x_531 - _Z9crossoverPfPjS0_)
        .other          _Z9crossoverPfPjS0_,@"STO_CUDA_ENTRY STV_DEFAULT"
_Z9crossoverPfPjS0_:
.text._Z9crossoverPfPjS0_:
[----:B------:R-:W-:Y:S01]  /*0000*/  LDC R1, c[0x0][0x37c] ;  /* 0x0000df00ff017b82 */ /* 0x000fe20000000800 */
[----:B------:R-:W0:Y:S07]  /*0010*/  S2R R0, SR_CTAID.X ;  /* 0x0000000000007919 */ /* 0x000e2e0000002500 */
[----:B------:R-:W0:Y:S01]  /*0020*/  LDC.64 R2, c[0x0][0x390] ;  /* 0x0000e400ff027b82 */ /* 0x000e220000000a00 */
[----:B------:R-:W1:Y:S01]  /*0030*/  LDCU.64 UR4, c[0x0][0x358] ;  /* 0x00006b00ff0477ac */ /* 0x000e620008000a00 */
[----:B------:R-:W2:Y:S01]  /*0040*/  LDCU UR6, c[0x0][0x360] ;  /* 0x00006c00ff0677ac */ /* 0x000ea20008000800 */
[----:B------:R-:W3:Y:S01]  /*0050*/  S2R R9, SR_TID.X ;  /* 0x0000000000097919 */ /* 0x000ee20000002100 */
[----:B------:R-:W4:Y:S01]  /*0060*/  LDCU.64 UR8, c[0x0][0x388] ;  /* 0x00007100ff0877ac */ /* 0x000f220008000a00 */
[----:B0-----:R-:W-:-:S06]  /*0070*/  IMAD.WIDE.U32 R2, R0, 0x4, R2 ;  /* 0x0000000400027825 */ /* 0x001fcc00078e0002 */
[----:B-1----:R0:W5:Y:S01]  /*0080*/  LDG.E R2, desc[UR4][R2.64] ;  /* 0x0000000402027981 */ /* 0x002162000c1e1900 */
[----:B--2---:R-:W1:Y:S01]  /*0090*/  I2F.U32.RP R6, UR6 ;  /* 0x0000000600067d06 */ /* 0x004e620008209000 */
[----:B------:R-:W-:Y:S02]  /*00a0*/  ISETP.NE.U32.AND P1, PT, RZ, UR6, PT ;  /* 0x00000006ff007c0c */ /* 0x000fe4000bf25070 */
[----:B0-----:R-:W-:-:S05]  /*00b0*/  IADD3 R3, PT, PT, R0, UR6, RZ ;  /* 0x0000000600037c10 */ /* 0x001fca000fffe0ff */
[----:B-1----:R-:W0:Y:S02]  /*00c0*/  MUFU.RCP R6, R6 ;  /* 0x0000000600067308 */ /* 0x002e240000001000 */
[----:B0-----:R-:W-:-:S06]  /*00d0*/  IADD3 R4, PT, PT, R6, 0xffffffe, RZ ;  /* 0x0ffffffe06047810 */ /* 0x001fcc0007ffe0ff */
[----:B------:R0:W1:Y:S02]  /*00e0*/  F2I.FTZ.U32.TRUNC.NTZ R5, R4 ;  /* 0x0000000400057305 */ /* 0x000064000021f000 */
[----:B0-----:R-:W-:Y:S02]  /*00f0*/  HFMA2 R4, -RZ, RZ, 0, 0 ;  /* 0x00000000ff047431 */ /* 0x001fe400000001ff */
[----:B-1----:R-:W-:-:S04]  /*0100*/  IMAD.MOV R7, RZ, RZ, -R5 ;  /* 0x000000ffff077224 */ /* 0x002fc800078e0a05 */
[----:B------:R-:W-:-:S04]  /*0110*/  IMAD R7, R7, UR6, RZ ;  /* 0x0000000607077c24 */ /* 0x000fc8000f8e02ff */
[----:B------:R-:W-:Y:S02]  /*0120*/  IMAD.HI.U32 R5, R5, R7, R4 ;  /* 0x0000000705057227 */ /* 0x000fe400078e0004 */
[----:B------:R-:W0:Y:S04]  /*0130*/  LDC.64 R6, c[0x0][0x380] ;  /* 0x0000e000ff067b82 */ /* 0x000e280000000a00 */
[----:B-----5:R-:W-:-:S04]  /*0140*/  IMAD.HI.U32 R5, R5, R2, RZ ;  /* 0x0000000205057227 */ /* 0x020fc800078e00ff */
[----:B------:R-:W-:-:S04]  /*0150*/  IMAD.MOV R5, RZ, RZ, -R5 ;  /* 0x000000ffff057224 */ /* 0x000fc800078e0a05 */
[----:B------:R-:W-:-:S05]  /*0160*/  IMAD R2, R5, UR6, R2 ;  /* 0x0000000605027c24 */ /* 0x000fca000f8e0202 */
[----:B------:R-:W-:-:S13]  /*0170*/  ISETP.GE.U32.AND P0, PT, R2, UR6, PT ;  /* 0x0000000602007c0c */ /* 0x000fda000bf06070 */
[----:B------:R-:W-:-:S04]  /*0180*/  @P0 IADD3 R2, PT, PT, R2, -UR6, RZ ;  /* 0x8000000602020c10 */ /* 0x000fc8000fffe0ff */
[----:B------:R-:W-:-:S13]  /*0190*/  ISETP.GE.U32.AND P0, PT, R2, UR6, PT ;  /* 0x0000000602007c0c */ /* 0x000fda000bf06070 */
[----:B------:R-:W-:Y:S01]  /*01a0*/  @P0 VIADD R2, R2, -UR6 ;  /* 0x8000000602020c36 */ /* 0x000fe20008000000 */
[----:B------:R-:W-:-:S04]  /*01b0*/  @!P1 LOP3.LUT R2, RZ, UR6, RZ, 0x33, !PT ;  /* 0x00000006ff029c12 */ /* 0x000fc8000f8e33ff */
[----:B---3--:R-:W-:-:S04]  /*01c0*/  ISETP.GT.U32.AND P0, PT, R9, R2, PT ;  /* 0x000000020900720c */ /* 0x008fc80003f04070 */
[----:B------:R-:W-:-:S04]  /*01d0*/  SEL R3, R3, R0, P0 ;  /* 0x0000000003037207 */ /* 0x000fc80000000000 */
[----:B----4-:R-:W-:-:S04]  /*01e0*/  LEA R4, P0, R3, UR8, 0x2 ;  /* 0x0000000803047c11 */ /* 0x010fc8000f8010ff */
[----:B------:R-:W-:-:S05]  /*01f0*/  LEA.HI.X R5, R3, UR9, RZ, 0x2, P0 ;  /* 0x0000000903057c11 */ /* 0x000fca00080f14ff */
[----:B------:R-:W2:Y:S02]  /*0200*/  LDG.E R4, desc[UR4][R4.64] ;  /* 0x0000000404047981 */ /* 0x000ea4000c1e1900 */
[----:B--2---:R-:W-:-:S05]  /*0210*/  SHF.R.U32.HI R2, RZ, 0x1, R4 ;  /* 0x00000001ff027819 */ /* 0x004fca0000011604 */
[----:B------:R-:W-:-:S05]  /*0220*/  IMAD.HI.U32 R2, R2, -0x5ff5ff5f, RZ ;  /* 0xa00a00a102027827 */ /* 0x000fca00078e00ff */
[----:B------:R-:W-:-:S05]  /*0230*/  SHF.R.U32.HI R3, RZ, 0x9, R2 ;  /* 0x00000009ff037819 */ /* 0x000fca0000011602 */
[----:B------:R-:W-:-:S04]  /*0240*/  IMAD R3, R3, -0x666, R4 ;  /* 0xfffff99a03037824 */ /* 0x000fc800078e0204 */
[----:B------:R-:W-:-:S04]  /*0250*/  IMAD R3, R3, UR6, R9 ;  /* 0x0000000603037c24 */ /* 0x000fc8000f8e0209 */
[----:B0-----:R-:W-:-:S06]  /*0260*/  IMAD.WIDE.U32 R2, R3, 0x4, R6 ;  /* 0x0000000403027825 */ /* 0x001fcc00078e0006 */
[----:B------:R-:W2:Y:S01]  /*0270*/  LDG.E R3, desc[UR4][R2.64] ;  /* 0x0000000402037981 */ /* 0x000ea2000c1e1900 */
[----:B------:R-:W-:-:S05]  /*0280*/  IADD3 R0, PT, PT, R0, 0x666, RZ ;  /* 0x0000066600007810 */ /* 0x000fca0007ffe0ff */
[----:B------:R-:W-:-:S04]  /*0290*/  IMAD R9, R0, UR6, R9 ;  /* 0x0000000600097c24 */ /* 0x000fc8000f8e0209 */
[----:B------:R-:W-:-:S05]  /*02a0*/  IMAD.WIDE.U32 R4, R9, 0x4, R6 ;  /* 0x0000000409047825 */ /* 0x000fca00078e0006 */
[----:B--2---:R-:W-:Y:S01]  /*02b0*/  STG.E desc[UR4][R4.64], R3 ;  /* 0x0000000304007986 */ /* 0x004fe2000c101904 */
[----:B------:R-:W-:Y:S05]  /*02c0*/  EXIT ;  /* 0x000000000000794d */ /* 0x000fea0003800000 */
.L_x_240:
        /* <DEDUP_REMOVED lines=11> */
.L_x_531:


//--------------------- .text._Z17intialise_indicesPi --------------------------
	.section	.text._Z17intialise_indicesPi,"ax",@progbits
	.align	128
        .global         _Z17intialise_indicesPi
        .type           _Z17intialise_indicesPi,@function
        .size           _Z17intialise_indicesPi,(.L_x_532 - _Z17intialise_indicesPi)
        .other          _Z17intialise_indicesPi,@"STO_CUDA_ENTRY STV_DEFAULT"
_Z17intialise_indicesPi:
.text._Z17intialise_indicesPi:
[----:B------:R-:W-:Y:S01]  /*0000*/  LDC R1, c[0x0][0x37c] ;  /* 0x0000df00ff017b82 */ /* 0x000fe20000000800 */
[----:B------:R-:W0:Y:S07]  /*0010*/  S2R R0, SR_TID.X ;  /* 0x0000000000007919 */ /* 0x000e2e0000002100 */
[----:B------:R-:W0:Y:S01]  /*0020*/  S2UR UR6, SR_CTAID.X ;  /* 0x00000000000679c3 */ /* 0x000e220000002500 */
[----:B------:R-:W1:Y:S07]  /*0030*/  LDCU.64 UR4, c[0x0][0x358] ;  /* 0x00006b00ff0477ac */ /* 0x000e6e0008000a00 */
[----:B------:R-:W0:Y:S08]  /*0040*/  LDC R5, c[0x0][0x360] ;  /* 0x0000d800ff057b82 */ /* 0x000e300000000800 */
[----:B------:R-:W2:Y:S01]  /*0050*/  LDC.64 R2, c[0x0][0x380] ;  /* 0x0000e000ff027b82 */ /* 0x000ea20000000a00 */
[----:B0-----:R-:W-:-:S04]  /*0060*/  IMAD R5, R5, UR6, R0 ;  /* 0x0000000605057c24 */ /* 0x001fc8000f8e0200 */
[----:B--2---:R-:W-:-:S05]  /*0070*/  IMAD.WIDE R2, R5, 0x4, R2 ;  /* 0x0000000405027825 */ /* 0x004fca00078e0202 */
[----:B-1----:R-:W-:Y:S01]  /*0080*/  STG.E desc[UR4][R2.64], R5 ;  /* 0x0000000502007986 */ /* 0x002fe2000c101904 */
[----:B------:R-:W-:Y:S05]  /*0090*/  EXIT ;  /* 0x000000000000794d */ /* 0x000fea0003800000 */
.L_x_241:
        /* <DEDUP_REMOVED lines=14> */
.L_x_532:


//--------------------- .text._Z8myprint1PiS_     --------------------------
	.section	.text._Z8myprint1PiS_,"ax",@progbits
	.align	128
        .global         _Z8myprint1PiS_
        .type           _Z8myprint1PiS_,@function
        .size           _Z8myprint1PiS_,(.L_x_533 - _Z8myprint1PiS_)
        .other          _Z8myprint1PiS_,@"STO_CUDA_ENTRY STV_DEFAULT"
_Z8myprint1PiS_:
.text._Z8myprint1PiS_:
[----:B------:R-:W0:Y:S01]  /*0000*/  LDC R1, c[0x0][0x37c] ;  /* 0x0000df00ff017b82 */ /* 0x000e220000000800 */
[----:B------:R-:W1:Y:S01]  /*0010*/  LDCU.128 UR8, c[0x0][0x380] ;  /* 0x00007000ff0877ac */ /* 0x000e620008000c00 */
[----:B0-----:R-:W-:Y:S02]  /*0020*/  VIADD R1, R1, 0xfffffff8 ;  /* 0xfffffff801017836 */ /* 0x001fe40000000000 */
[----:B------:R-:W-:Y:S01]  /*0030*/  IMAD.MOV.U32 R24, RZ, RZ, RZ ;  /* 0x000000ffff187224 */ /* 0x000fe200078e00ff */
[----:B------:R-:W0:Y:S01]  /*0040*/  LDCU UR5, c[0x0][0x2f8] ;  /* 0x00005f00ff0577ac */ /* 0x000e220008000800 */
[----:B------:R-:W2:Y:S01]  /*0050*/  LDCU UR12, c[0x0][0x2fc] ;  /* 0x00005f80ff0c77ac */ /* 0x000ea20008000800 */
[----:B------:R-:W3:Y:S01]  /*0060*/  LDCU.64 UR36, c[0x0][0x358] ;  /* 0x00006b00ff2477ac */ /* 0x000ee20008000a00 */
[----:B-1----:R-:W-:Y:S02]  /*0070*/  UIADD3 UR6, UP0, UPT, UR8, 0x20, URZ ;  /* 0x0000002008067890 */ /* 0x002fe4000ff1e0ff */
[----:B------:R-:W-:Y:S01]  /*0080*/  UIADD3 UR4, UP1, UPT, UR10, 0x20, URZ ;  /* 0x000000200a047890 */ /* 0x000fe2000ff3e0ff */
[----:B0-----:R-:W-:Y:S01]  /*0090*/  IADD3 R25, P0, PT, R1, UR5, RZ ;  /* 0x0000000501197c10 */ /* 0x001fe2000ff1e0ff */
[----:B------:R-:W-:-:S02]  /*00a0*/  UIADD3.X UR7, UPT, UPT, URZ, UR9, URZ, UP0, !UPT ;  /* 0x00000009ff077290 */ /* 0x000fc400087fe4ff */
[----:B------:R-:W-:Y:S01]  /*00b0*/  IMAD.U32 R18, RZ, RZ, UR6 ;  /* 0x00000006ff127e24 */ /* 0x000fe2000f8e00ff */
[----:B------:R-:W-:Y:S01]  /*00c0*/  UIADD3.X UR5, UPT, UPT, URZ, UR11, URZ, UP1, !UPT ;  /* 0x0000000bff057290 */ /* 0x000fe20008ffe4ff */
[----:B--2---:R-:W-:Y:S01]  /*00d0*/  IADD3.X R23, PT, PT, RZ, UR12, RZ, P0, !PT ;  /* 0x0000000cff177c10 */ /* 0x004fe200087fe4ff */
[----:B------:R-:W-:Y:S01]  /*00e0*/  IMAD.U32 R16, RZ, RZ, UR4 ;  /* 0x00000004ff107e24 */ /* 0x000fe2000f8e00ff */
[----:B------:R-:W-:-:S03]  /*00f0*/  MOV R19, UR7 ;  /* 0x0000000700137c02 */ /* 0x000fc60008000f00 */
[----:B---3--:R-:W-:-:S07]  /*0100*/  IMAD.U32 R17, RZ, RZ, UR5 ;  /* 0x00000005ff117e24 */ /* 0x008fce000f8e00ff */
.L_x_258:
[----:B------:R-:W2:Y:S04]  /*0110*/  LDG.E R8, desc[UR36][R18.64+-0x20] ;  /* 0xffffe02412087981 */ /* 0x000ea8000c1e1900 */
[----:B------:R-:W2:Y:S01]  /*0120*/  LDG.E R9, desc[UR36][R16.64+-0x20] ;  /* 0xffffe02410097981 */ /* 0x000ea2000c1e1900 */
[----:B------:R-:W-:Y:S01]  /*0130*/  MOV R22, 0x1c0 ;  /* 0x000001c000167802 */ /* 0x000fe20000000f00 */
[----:B------:R-:W0:Y:S01]  /*0140*/  LDCU.64 UR4, c[0x4][0x1b8] ;  /* 0x01003700ff0477ac */ /* 0x000e220008000a00 */
[----:B------:R-:W-:Y:S01]  /*0150*/  VIADD R24, R24, 0x10 ;  /* 0x0000001018187836 */ /* 0x000fe20000000000 */
[----:B------:R-:W-:Y:S01]  /*0160*/  MOV R7, R23 ;  /* 0x0000001700077202 */ /* 0x000fe20000000f00 */
[----:B------:R1:W3:Y:S01]  /*0170*/  LDC.64 R2, c[0x4][R22] ;  /* 0x0100000016027b82 */ /* 0x0002e20000000a00 */
[----:B------:R-:W-:-:S02]  /*0180*/  IMAD.MOV.U32 R6, RZ, RZ, R25 ;  /* 0x000000ffff067224 */ /* 0x000fc400078e0019 */
[----:B------:R-:W-:-:S04]  /*0190*/  ISETP.NE.AND P0, PT, R24, 0x1000, PT ;  /* 0x000010001800780c */ /* 0x000fc80003f05270 */
[----:B------:R-:W-:Y:S02]  /*01a0*/  P2R R26, PR, RZ, 0x1 ;  /* 0x00000001ff1a7803 */ /* 0x000fe40000000000 */
[----:B0-----:R-:W-:Y:S01]  /*01b0*/  MOV R4, UR4 ;  /* 0x0000000400047c02 */ /* 0x001fe20008000f00 */
[----:B------:R-:W-:Y:S01]  /*01c0*/  IMAD.U32 R5, RZ, RZ, UR5 ;  /* 0x00000005ff057e24 */ /* 0x000fe2000f8e00ff */
[----:B--23--:R1:W-:Y:S06]  /*01d0*/  STL.64 [R1], R8 ;  /* 0x0000000801007387 */ /* 0x00c3ec0000100a00 */
[----:B------:R-:W-:-:S07]  /*01e0*/  LEPC R20, `(.L_x_242) ;  /* 0x000000001014794e */ /* 0x000fce0000000000 */
[----:B-1----:R-:W-:Y:S05]  /*01f0*/  CALL.ABS.NOINC R2 ;  /* 0x0000000002007343 */ /* 0x002fea0003c00000 */
.L_x_242:
[----:B------:R-:W2:Y:S04]  /*0200*/  LDG.E R8, desc[UR36][R18.64+-0x1c] ;  /* 0xffffe42412087981 */ /* 0x000ea8000c1e1900 */
[----:B------:R-:W2:Y:S01]  /*0210*/  LDG.E R9, desc[UR36][R16.64+-0x1c] ;  /* 0xffffe42410097981 */ /* 0x000ea2000c1e1900 */
[----:B------:R0:W1:Y:S01]  /*0220*/  LDC.64 R2, c[0x4][R22] ;  /* 0x0100000016027b82 */ /* 0x0000620000000a00 */
[----:B------:R-:W3:Y:S01]  /*0230*/  LDCU.64 UR4, c[0x4][0x1b8] ;  /* 0x01003700ff0477ac */ /* 0x000ee20008000a00 */
[----:B------:R-:W-:Y:S01]  /*0240*/  MOV R6, R25 ;  /* 0x0000001900067202 */ /* 0x000fe20000000f00 */
[----:B------:R-:W-:Y:S02]  /*0250*/  IMAD.MOV.U32 R7, RZ, RZ, R23 ;  /* 0x000000ffff077224 */ /* 0x000fe400078e0017 */
[----:B---3--:R-:W-:-:S02]  /*0260*/  IMAD.U32 R4, RZ, RZ, UR4 ;  /* 0x00000004ff047e24 */ /* 0x008fc4000f8e00ff */
[----:B------:R-:W-:Y:S01]  /*0270*/  IMAD.U32 R5, RZ, RZ, UR5 ;  /* 0x00000005ff057e24 */ /* 0x000fe2000f8e00ff */
[----:B-12---:R0:W-:Y:S06]  /*0280*/  STL.64 [R1], R8 ;  /* 0x0000000801007387 */ /* 0x0061ec0000100a00 */
[----:B------:R-:W-:-:S07]  /*0290*/  LEPC R20, `(.L_x_243) ;  /* 0x000000001014794e */ /* 0x000fce0000000000 */
[----:B0-----:R-:W-:Y:S05]  /*02a0*/  CALL.ABS.NOINC R2 ;  /* 0x0000000002007343 */ /* 0x001fea0003c00000 */
.L_x_243:
[----:B------:R-:W2:Y:S04]  /*02b0*/  LDG.E R8, desc[UR36][R18.64+-0x18] ;  /* 0xffffe82412087981 */ /* 0x000ea8000c1e1900 */
[----:B------:R-:W2:Y:S01]  /*02c0*/  LDG.E R9, desc[UR36][R16.64+-0x18] ;  /* 0xffffe82410097981 */ /* 0x000ea2000c1e1900 */
[----:B------:R0:W1:Y:S01]  /*02d0*/  LDC.64 R2, c[0x4][R22] ;  /* 0x0100000016027b82 */ /* 0x0000620000000a00 */
[----:B------:R-:W3:Y:S01]  /*02e0*/  LDCU.64 UR4, c[0x4][0x1b8] ;  /* 0x01003700ff0477ac */ /* 0x000ee20008000a00 */
[----:B------:R-:W-:Y:S02]  /*02f0*/  IMAD.MOV.U32 R6, RZ, RZ, R25 ;  /* 0x000000ffff067224 */ /* 0x000fe400078e0019 */
[----:B------:R-:W-:Y:S02]  /*0300*/  IMAD.MOV.U32 R7, RZ, RZ, R23 ;  /* 0x000000ffff077224 */ /* 0x000fe400078e0017 */
[----:B---3--:R-:W-:Y:S01]  /*0310*/  IMAD.U32 R4, RZ, RZ, UR4 ;  /* 0x00000004ff047e24 */ /* 0x008fe2000f8e00ff */
[----:B------:R-:W-:Y:S01]  /*0320*/  MOV R5, UR5 ;  /* 0x0000000500057c02 */ /* 0x000fe20008000f00 */
[----:B-12---:R0:W-:Y:S06]  /*0330*/  STL.64 [R1], R8 ;  /* 0x0000000801007387 */ /* 0x0061ec0000100a00 */
[----:B------:R-:W-:-:S07]  /*0340*/  LEPC R20, `(.L_x_244) ;  /* 0x000000001014794e */ /* 0x000fce0000000000 */
[----:B0-----:R-:W-:Y:S05]  /*0350*/  CALL.ABS.NOINC R2 ;  /* 0x0000000002007343 */ /* 0x001fea0003c00000 */
.L_x_244:
[----:B------:R-:W2:Y:S04]  /*0360*/  LDG.E R8, desc[UR36][R18.64+-0x14] ;  /* 0xffffec2412087981 */ /* 0x000ea8000c1e1900 */
[----:B------:R-:W2:Y:S01]  /*0370*/  LDG.E R9, desc[UR36][R16.64+-0x14] ;  /* 0xffffec2410097981 */ /* 0x000ea2000c1e1900 */
[----:B------:R0:W1:Y:S01]  /*0380*/  LDC.64 R2, c[0x4][R22] ;  /* 0x0100000016027b82 */ /* 0x0000620000000a00 */
[----:B------:R-:W3:Y:S01]  /*0390*/  LDCU.64 UR4, c[0x4][0x1b8] ;  /* 0x01003700ff0477ac */ /* 0x000ee20008000a00 */
[----:B------:R-:W-:Y:S01]  /*03a0*/  IMAD.MOV.U32 R6, RZ, RZ, R25 ;  /* 0x000000ffff067224 */ /* 0x000fe200078e0019 */
[----:B------:R-:W-:Y:S02]  /*03b0*/  MOV R7, R23 ;  /* 0x0000001700077202 */ /* 0x000fe40000000f00 */
[----:B---3--:R-:W-:Y:S01]  /*03c0*/  MOV R4, UR4 ;  /* 0x0000000400047c02 */ /* 0x008fe20008000f00 */
[----:B------:R-:W-:Y:S01]  /*03d0*/  IMAD.U32 R5, RZ, RZ, UR5 ;  /* 0x00000005ff057e24 */ /* 0x000fe2000f8e00ff */
[----:B-12---:R0:W-:Y:S06]  /*03e0*/  STL.64 [R1], R8 ;  /* 0x0000000801007387 */ /* 0x0061ec0000100a00 */
[----:B------:R-:W-:-:S07]  /*03f0*/  LEPC R20, `(.L_x_245) ;  /* 0x000000001014794e */ /* 0x000fce0000000000 */
[----:B0-----:R-:W-:Y:S05]  /*0400*/  CALL.ABS.NOINC R2 ;  /* 0x0000000002007343 */ /* 0x001fea0003c00000 */
.L_x_245:
        /* <DEDUP_REMOVED lines=11> */
.L_x_246:
        /* <DEDUP_REMOVED lines=11> */
.L_x_247:
        /* <DEDUP_REMOVED lines=11> */
.L_x_248:
        /* <DEDUP_REMOVED lines=11> */
.L_x_249:
        /* <DEDUP_REMOVED lines=11> */
.L_x_250:
        /* <DEDUP_REMOVED lines=11> */
.L_x_251:
        /* <DEDUP_REMOVED lines=11> */
.L_x_252:
        /* <DEDUP_REMOVED lines=11> */
.L_x_253:
        /* <DEDUP_REMOVED lines=11> */
.L_x_254:
[----:B------:R-:W2:Y:S04]  /*0a40*/  LDG.E R8, desc[UR36][R18.64+0x14] ;  /* 0x0000142412087981 */ /* 0x000ea8000c1e1900 */
[----:B------:R-:W2:Y:S01]  /*0a50*/  LDG.E R9, desc[UR36][R16.64+0x14] ;  /* 0x0000142410097981 */ /* 0x000ea2000c1e1900 */
[----:B------:R0:W1:Y:S01]  /*0a60*/  LDC.64 R2, c[0x4][R22] ;  /* 0x0100000016027b82 */ /* 0x0000620000000a00 */
[----:B------:R-:W3:Y:S01]  /*0a70*/  LDCU.64 UR4, c[0x4][0x1b8] ;  /* 0x01003700ff0477ac */ /* 0x000ee20008000a00 */
[----:B------:R-:W-:Y:S01]  /*0a80*/  IMAD.MOV.U32 R6, RZ, RZ, R25 ;  /* 0x000000ffff067224 */ /* 0x000fe200078e0019 */
[----:B------:R-:W-:Y:S01]  /*0a90*/  MOV R7, R23 ;  /* 0x0000001700077202 */ /* 0x000fe20000000f00 */
[----:B---3--:R-:W-:Y:S01]  /*0aa0*/  IMAD.U32 R4, RZ, RZ, UR4 ;  /* 0x00000004ff047e24 */ /* 0x008fe2000f8e00ff */
[----:B------:R-:W-:Y:S01]  /*0ab0*/  MOV R5, UR5 ;  /* 0x0000000500057c02 */ /* 0x000fe20008000f00 */
[----:B-12---:R0:W-:Y:S06]  /*0ac0*/  STL.64 [R1], R8 ;  /* 0x0000000801007387 */ /* 0x0061ec0000100a00 */
[----:B------:R-:W-:-:S07]  /*0ad0*/  LEPC R20, `(.L_x_255) ;  /* 0x000000001014794e */ /* 0x000fce0000000000 */
[----:B0-----:R-:W-:Y:S05]  /*0ae0*/  CALL.ABS.NOINC R2 ;  /* 0x0000000002007343 */ /* 0x001fea0003c00000 */
.L_x_255:
        /* <DEDUP_REMOVED lines=11> */
.L_x_256:
        /* <DEDUP_REMOVED lines=11> */
.L_x_257:
[----:B------:R-:W-:Y:S02]  /*0c50*/  ISETP.NE.AND P6, PT, R26, RZ, PT ;  /* 0x000000ff1a00720c */ /* 0x000fe40003fc5270 */
[----:B------:R-:W-:Y:S02]  /*0c60*/  IADD3 R18, P0, PT, R18, 0x40, RZ ;  /* 0x0000004012127810 */ /* 0x000fe40007f1e0ff */
[----:B------:R-:W-:-:S03]  /*0c70*/  IADD3 R16, P1, PT, R16, 0x40, RZ ;  /* 0x0000004010107810 */ /* 0x000fc60007f3e0ff */
[----:B------:R-:W-:Y:S01]  /*0c80*/  IMAD.X R19, RZ, RZ, R19, P0 ;  /* 0x000000ffff137224 */ /* 0x000fe200000e0613 */
[----:B------:R-:W-:-:S05]  /*0c90*/  IADD3.X R17, PT, PT, RZ, R17, RZ, P1, !PT ;  /* 0x00000011ff117210 */ /* 0x000fca0000ffe4ff */
[----:B------:R-:W-:Y:S05]  /*0ca0*/  @P6 BRA `(.L_x_258) ;  /* 0xfffffff400186947 */ /* 0x000fea000383ffff */
[----:B------:R-:W-:Y:S05]  /*0cb0*/  EXIT ;  /* 0x000000000000794d */ /* 0x000fea0003800000 */
.L_x_259:
        /* <DEDUP_REMOVED lines=12> */
.L_x_533:


//--------------------- .text._Z10select_topPfS_Pi --------------------------
	.section	.text._Z10select_topPfS_Pi,"ax",@progbits
	.align	128
        .global         _Z10select_topPfS_Pi
        .type           _Z10select_topPfS_Pi,@function
        .size           _Z10select_topPfS_Pi,(.L_x_534 - _Z10select_topPfS_Pi)
        .other          _Z10select_topPfS_Pi,@"STO_CUDA_ENTRY STV_DEFAULT"
_Z10select_topPfS_Pi:
.text._Z10select_topPfS_Pi:
[----:B------:R-:W-:Y:S01]  /*0000*/  LDC R1, c[0x0][0x37c] ;  /* 0x0000df00ff017b82 */ /* 0x000fe20000000800 */
[----:B------:R-:W0:Y:S07]  /*0010*/  S2R R9, SR_CTAID.X ;  /* 0x0000000000097919 */ /* 0x000e2e0000002500 */
[----:B------:R-:W0:Y:S01]  /*0020*/  LDC.64 R2, c[0x0][0x390] ;  /* 0x0000e400ff027b82 */ /* 0x000e220000000a00 */
[----:B------:R-:W1:Y:S01]  /*0030*/  LDCU.64 UR4, c[0x0][0x358] ;  /* 0x00006b00ff0477ac */ /* 0x000e620008000a00 */
[----:B------:R-:W2:Y:S06]  /*0040*/  S2R R0, SR_TID.X ;  /* 0x0000000000007919 */ /* 0x000eac0000002100 */
[----:B------:R-:W3:Y:S01]  /*0050*/  LDC.64 R4, c[0x0][0x380] ;  /* 0x0000e000ff047b82 */ /* 0x000ee20000000a00 */
[----:B0-----:R-:W-:-:S06]  /*0060*/  IMAD.WIDE.U32 R2, R9, 0x4, R2 ;  /* 0x0000000409027825 */ /* 0x001fcc00078e0002 */
[----:B-1----:R-:W2:Y:S01]  /*0070*/  LDG.E R2, desc[UR4][R2.64] ;  /* 0x0000000402027981 */ /* 0x002ea2000c1e1900 */
[----:B------:R-:W2:Y:S02]  /*0080*/  LDCU UR6, c[0x0][0x360] ;  /* 0x00006c00ff0677ac */ /* 0x000ea40008000800 */
[----:B--2---:R-:W-:-:S04]  /*0090*/  IMAD R7, R2, UR6, R0 ;  /* 0x0000000602077c24 */ /* 0x004fc8000f8e0200 */
[----:B---3--:R-:W-:Y:S02]  /*00a0*/  IMAD.WIDE R4, R7, 0x4, R4 ;  /* 0x0000000407047825 */ /* 0x008fe400078e0204 */
[----:B------:R-:W0:Y:S04]  /*00b0*/  LDC.64 R6, c[0x0][0x388] ;  /* 0x0000e200ff067b82 */ /* 0x000e280000000a00 */
[----:B------:R-:W2:Y:S01]  /*00c0*/  LDG.E R5, desc[UR4][R4.64] ;  /* 0x0000000404057981 */ /* 0x000ea2000c1e1900 */
[----:B------:R-:W-:-:S04]  /*00d0*/  IMAD R9, R9, UR6, R0 ;  /* 0x0000000609097c24 */ /* 0x000fc8000f8e0200 */
[----:B0-----:R-:W-:-:S05]  /*00e0*/  IMAD.WIDE R6, R9, 0x4, R6 ;  /* 0x0000000409067825 */ /* 0x001fca00078e0206 */
[----:B--2---:R-:W-:Y:S01]  /*00f0*/  STG.E desc[UR4][R6.64], R5 ;  /* 0x0000000506007986 */ /* 0x004fe2000c101904 */
[----:B------:R-:W-:Y:S05]  /*0100*/  EXIT ;  /* 0x000000000000794d */ /* 0x000fea0003800000 */
.L_x_260:
        /* <DEDUP_REMOVED lines=15> */
.L_x_534:


//--------------------- .text._Z9play_gamePfPiPjS1_i --------------------------
	.section	.text._Z9play_gamePfPiPjS1_i,"ax",@progbits
	.align	128
        .global         _Z9play_gamePfPiPjS1_i
        .type           _Z9play_gamePfPiPjS1_i,@function
        .size           _Z9play_gamePfPiPjS1_i,(.L_x_524 - _Z9play_gamePfPiPjS1_i)
        .other          _Z9play_gamePfPiPjS1_i,@"STO_CUDA_ENTRY STV_DEFAULT"
_Z9play_gamePfPiPjS1_i:
.text._Z9play_gamePfPiPjS1_i:
[----:B------:R-:W0:Y:S01]  /*0000*/  LDC R1, c[0x0][0x37c] ;  /* 0x0000df00ff017b82 */ /* 0x000e220000000800 */
[----:B------:R-:W1:Y:S07]  /*0010*/  S2R R3, SR_CTAID.X ;  /* 0x0000000000037919 */ /* 0x000e6e0000002500 */
[----:B------:R-:W2:Y:S01]  /*0020*/  LDC.64 R6, c[0x0][0x380] ;  /* 0x0000e000ff067b82 */ /* 0x000ea20000000a00 */
[----:B------:R-:W1:Y:S01]  /*0030*/  LDCU UR4, c[0x0][0x3a0] ;  /* 0x00007400ff0477ac */ /* 0x000e620008000800 */
[----:B0-----:R-:W-:Y:S01]  /*0040*/  VIADD R1, R1, 0xfffffce0 ;  /* 0xfffffce001017836 */ /* 0x001fe20000000000 */
[----:B------:R-:W1:Y:S01]  /*0050*/  S2R R4, SR_TID.X ;  /* 0x0000000000047919 */ /* 0x000e620000002100 */
[----:B------:R-:W0:Y:S04]  /*0060*/  LDCU.64 UR6, c[0x0][0x358] ;  /* 0x00006b00ff0677ac */ /* 0x000e280008000a00 */
[----:B------:R-:W3:Y:S08]  /*0070*/  S2UR UR5, SR_CgaCtaId ;  /* 0x00000000000579c3 */ /* 0x000ef00000008800 */
[----:B------:R-:W4:Y:S08]  /*0080*/  LDC.64 R10, c[0x0][0x390] ;  /* 0x0000e400ff0a7b82 */ /* 0x000f300000000a00 */
[----:B------:R-:W5:Y:S01]  /*0090*/  LDC.64 R12, c[0x0][0x398] ;  /* 0x0000e600ff0c7b82 */ /* 0x000f620000000a00 */
[----:B-1----:R-:W-:-:S04]  /*00a0*/  IMAD R5, R3, UR4, R4 ;  /* 0x0000000403057c24 */ /* 0x002fc8000f8e0204 */
[----:B--2---:R-:W-:-:S06]  /*00b0*/  IMAD.WIDE R6, R5, 0x4, R6 ;  /* 0x0000000405067825 */ /* 0x004fcc00078e0206 */
[----:B0-----:R-:W2:Y:S01]  /*00c0*/  LDG.E R6, desc[UR6][R6.64] ;  /* 0x0000000606067981 */ /* 0x001ea2000c1e1900 */
[----:B------:R-:W-:Y:S01]  /*00d0*/  UMOV UR4, 0x400 ;  /* 0x0000040000047882 */ /* 0x000fe20000000000 */
[----:B------:R-:W-:Y:S01]  /*00e0*/  IMAD R15, R3, 0x64, RZ ;  /* 0x00000064030f7824 */ /* 0x000fe200078e02ff */
[----:B------:R-:W-:-:S03]  /*00f0*/  UIADD3 UR4, UPT, UPT, UR4, 0xf0, URZ ;  /* 0x000000f004047890 */ /* 0x000fc6000fffe0ff */
[----:B----4-:R-:W-:Y:S01]  /*0100*/  IMAD.WIDE.U32 R10, R15, 0x4, R10 ;  /* 0x000000040f0a7825 */ /* 0x010fe200078e000a */
[----:B---3--:R-:W-:-:S03]  /*0110*/  ULEA UR4, UR5, UR4, 0x18 ;  /* 0x0000000405047291 */ /* 0x008fc6000f8ec0ff */
[----:B-----5:R-:W-:-:S03]  /*0120*/  IMAD.WIDE.U32 R12, R15, 0x4, R12 ;  /* 0x000000040f0c7825 */ /* 0x020fc600078e000c */
[----:B------:R-:W-:-:S05]  /*0130*/  LEA R5, R4, UR4, 0x2 ;  /* 0x0000000404057c11 */ /* 0x000fca000f8e10ff */
[----:B--2---:R0:W-:Y:S01]  /*0140*/  STS [R5], R6 ;  /* 0x0000000605007388 */ /* 0x0041e20000000800 */
[----:B------:R-:W-:Y:S06]  /*0150*/  BAR.SYNC.DEFER_BLOCKING 0x0 ;  /* 0x0000000000007b1d */ /* 0x000fec0000010000 */
[----:B------:R1:W2:Y:S04]  /*0160*/  LDG.E R10, desc[UR6][R10.64] ;  /* 0x000000060a0a7981 */ /* 0x0002a8000c1e1900 */
[----:B------:R-:W3:Y:S01]  /*0170*/  LDG.E R12, desc[UR6][R12.64] ;  /* 0x000000060c0c7981 */ /* 0x000ee2000c1e1900 */
[----:B0-----:R-:W-:Y:S01]  /*0180*/  VIADD R6, R1, 0x190 ;  /* 0x0000019001067836 */ /* 0x001fe20000000000 */
[----:B------:R-:W-:Y:S01]  /*0190*/  CS2R R32, SRZ ;  /* 0x0000000000207805 */ /* 0x000fe2000001ff00 */
[----:B------:R-:W-:-:S02]  /*01a0*/  IMAD.MOV.U32 R8, RZ, RZ, RZ ;  /* 0x000000ffff087224 */ /* 0x000fc400078e00ff */
[----:B------:R-:W-:Y:S02]  /*01b0*/  VIADD R28, R15, 0x1 ;  /* 0x000000010f1c7836 */ /* 0x000fe40000000000 */
[----:B-1----:R-:W-:Y:S02]  /*01c0*/  IMAD.MOV.U32 R11, RZ, RZ, RZ ;  /* 0x000000ffff0b7224 */ /* 0x002fe400078e00ff */
[----:B--2---:R-:W-:-:S04]  /*01d0*/  IMAD.HI.U32 R0, R10, -0x77777777, RZ ;  /* 0x888888890a007827 */ /* 0x004fc800078e00ff */
[----:B---3--:R-:W-:Y:S01]  /*01e0*/  IMAD.HI.U32 R2, R12, -0x33333333, RZ ;  /* 0xcccccccd0c027827 */ /* 0x008fe200078e00ff */
[----:B------:R-:W-:-:S03]  /*01f0*/  SHF.R.U32.HI R7, RZ, 0x4, R0 ;  /* 0x00000004ff077819 */ /* 0x000fc60000011600 */
[----:B------:R-:W-:Y:S01]  /*0200*/  IMAD.MOV.U32 R0, RZ, RZ, 0xf ;  /* 0x0000000fff007424 */ /* 0x000fe200078e00ff */
[----:B------:R-:W-:Y:S01]  /*0210*/  SHF.R.U32.HI R9, RZ, 0x4, R2 ;  /* 0x00000004ff097819 */ /* 0x000fe20000011602 */
[----:B------:R-:W-:Y:S02]  /*0220*/  IMAD R7, R7, -0x1e, R10 ;  /* 0xffffffe207077824 */ /* 0x000fe400078e020a */
[----:B------:R-:W-:Y:S02]  /*0230*/  HFMA2 R10, -RZ, RZ, 0, 1.78813934326171875e-07 ;  /* 0x00000003ff0a7431 */ /* 0x000fe400000001ff */
[----:B------:R-:W-:Y:S02]  /*0240*/  IMAD.MOV.U32 R2, RZ, RZ, 0xa ;  /* 0x0000000aff027424 */ /* 0x000fe400078e00ff */
[----:B------:R-:W-:-:S07]  /*0250*/  IMAD R9, R9, -0x14, R12 ;  /* 0xffffffec09097824 */ /* 0x000fce00078e020c */
.L_x_471:
[----:B------:R-:W0:Y:S01]  /*0260*/  S2UR UR5, SR_CgaCtaId ;  /* 0x00000000000579c3 */ /* 0x000e220000008800 */
[----:B------:R-:W-:Y:S01]  /*0270*/  ISETP.GE.AND P0, PT, R9, R2, PT ;  /* 0x000000020900720c */ /* 0x000fe20003f06270 */
[----:B------:R-:W-:Y:S01]  /*0280*/  UMOV UR4, 0x400 ;  /* 0x0000040000047882 */ /* 0x000fe20000000000 */
[----:B------:R-:W-:Y:S01]  /*0290*/  IMAD.MOV.U32 R12, RZ, RZ, 0x3f800000 ;  /* 0x3f800000ff0c7424 */ /* 0x000fe200078e00ff */
[----:B------:R-:W-:Y:S01]  /*02a0*/  MOV R15, 0x3f800000 ;  /* 0x3f800000000f7802 */ /* 0x000fe20000000f00 */
[----:B--2---:R-:W-:Y:S01]  /*02b0*/  IMAD.MOV.U32 R13, RZ, RZ, 0x3f800000 ;  /* 0x3f800000ff0d7424 */ /* 0x004fe200078e00ff */
[----:B------:R-:W-:Y:S01]  /*02c0*/  ISETP.NE.OR P0, PT, R7, R0, P0 ;  /* 0x000000000700720c */ /* 0x000fe20000705670 */
[----:B------:R-:W-:Y:S01]  /*02d0*/  IMAD.MOV.U32 R14, RZ, RZ, 0x3f800000 ;  /* 0x3f800000ff0e7424 */ /* 0x000fe200078e00ff */
[----:B------:R-:W-:Y:S01]  /*02e0*/  BSSY.RECONVERGENT B2, `(.L_x_261) ;  /* 0x0000020000027945 */ /* 0x000fe20003800200 */
[----:B------:R-:W-:Y:S02]  /*02f0*/  IMAD.MOV.U32 R29, RZ, RZ, R0 ;  /* 0x000000ffff1d7224 */ /* 0x000fe400078e0000 */
[----:B------:R-:W-:-:S02]  /*0300*/  IMAD.MOV.U32 R30, RZ, RZ, R2 ;  /* 0x000000ffff1e7224 */ /* 0x000fc400078e0002 */
[----:B------:R-:W-:Y:S02]  /*0310*/  IMAD.MOV.U32 R16, RZ, RZ, 0x3f800000 ;  /* 0x3f800000ff107424 */ /* 0x000fe400078e00ff */
[----:B------:R-:W-:Y:S01]  /*0320*/  IMAD.MOV.U32 R17, RZ, RZ, 0x41a00000 ;  /* 0x41a00000ff117424 */ /* 0x000fe200078e00ff */
[----:B0-----:R-:W-:-:S09]  /*0330*/  ULEA UR4, UR5, UR4, 0x18 ;  /* 0x0000000405047291 */ /* 0x001fd2000f8ec0ff */
[----:B------:R0:W-:Y:S04]  /*0340*/  STS.128 [UR4], R12 ;  /* 0x0000000cff007988 */ /* 0x0001e80008000c04 */
[----:B------:R0:W-:Y:S04]  /*0350*/  STS.128 [UR4+0x10], R12 ;  /* 0x0000100cff007988 */ /* 0x0001e80008000c04 */
[----:B------:R0:W-:Y:S04]  /*0360*/  STS.128 [UR4+0x20], R12 ;  /* 0x0000200cff007988 */ /* 0x0001e80008000c04 */
[----:B------:R0:W-:Y:S04]  /*0370*/  STS.128 [UR4+0x30], R12 ;  /* 0x0000300cff007988 */ /* 0x0001e80008000c04 */
[----:B------:R0:W-:Y:S04]  /*0380*/  STS.128 [UR4+0x40], R12 ;  /* 0x0000400cff007988 */ /* 0x0001e80008000c04 */
[----:B------:R0:W-:Y:S01]  /*0390*/  STS.128 [UR4+0x50], R12 ;  /* 0x0000500cff007988 */ /* 0x0001e20008000c04 */
[----:B---3--:R-:W-:Y:S05]  /*03a0*/  @P0 BRA `(.L_x_262) ;  /* 0x00000000004c0947 */ /* 0x008fea0003800000 */
[----:B------:R-:W-:Y:S01]  /*03b0*/  IADD3 R25, PT, PT, -R9, R2, RZ ;  /* 0x0000000209197210 */ /* 0x000fe20007ffe1ff */
[----:B0-----:R-:W-:Y:S01]  /*03c0*/  IMAD.MOV.U32 R13, RZ, RZ, 0x3d4ccccd ;  /* 0x3d4ccccdff0d7424 */ /* 0x001fe200078e00ff */
[----:B------:R-:W-:Y:S02]  /*03d0*/  BSSY.RECONVERGENT B3, `(.L_x_263) ;  /* 0x000000b000037945 */ /* 0x000fe40003800200 */
[----:B------:R-:W-:Y:S01]  /*03e0*/  I2FP.F32.S32 R25, R25 ;  /* 0x0000001900197245 */ /* 0x000fe20000201400 */
[----:B------:R-:W-:-:S03]  /*03f0*/  FFMA R12, R13, -20, R12 ;  /* 0xc1a000000d0c7823 */ /* 0x000fc6000000000c */
[----:B------:R-:W0:Y:S01]  /*0400*/  FCHK P0, R25, 20 ;  /* 0x41a0000019007902 */ /* 0x000e220000000000 */
[----:B------:R-:W-:-:S04]  /*0410*/  FFMA R12, R12, R13, 0.050000000745058059692 ;  /* 0x3d4ccccd0c0c7423 */ /* 0x000fc8000000000d */
[----:B------:R-:W-:-:S04]  /*0420*/  FFMA R13, R25, R12, RZ ;  /* 0x0000000c190d7223 */ /* 0x000fc800000000ff */
[----:B------:R-:W-:-:S04]  /*0430*/  FFMA R14, R13, -20, R25 ;  /* 0xc1a000000d0e7823 */ /* 0x000fc80000000019 */
[----:B------:R-:W-:Y:S01]  /*0440*/  FFMA R22, R12, R14, R13 ;  /* 0x0000000e0c167223 */ /* 0x000fe2000000000d */
[----:B0-----:R-:W-:Y:S06]  /*0450*/  @!P0 BRA `(.L_x_264) ;  /* 0x0000000000088947 */ /* 0x001fec0003800000 */
[----:B------:R-:W-:-:S07]  /*0460*/  MOV R24, 0x480 ;  /* 0x0000048000187802 */ /* 0x000fce0000000f00 */
[----:B------:R-:W-:Y:S05]  /*0470*/  CALL.REL.NOINC `($__internal_3_$__cuda_sm3x_div_rn_noftz_f32_slowpath) ;  /* 0x0000007800247944 */ /* 0x000fea0003c00000 */
.L_x_264:
[----:B------:R-:W-:Y:S05]  /*0480*/  BSYNC.RECONVERGENT B3 ;  /* 0x0000000000037941 */ /* 0x000fea0003800200 */
.L_x_263:
[----:B------:R-:W0:Y:S01]  /*0490*/  S2UR UR5, SR_CgaCtaId ;  /* 0x00000000000579c3 */ /* 0x000e220000008800 */
[----:B------:R-:W-:Y:S01]  /*04a0*/  UMOV UR4, 0x400 ;  /* 0x0000040000047882 */ /* 0x000fe20000000000 */
[----:B------:R-:W-:Y:S01]  /*04b0*/  IMAD.MOV.U32 R16, RZ, RZ, R22 ;  /* 0x000000ffff107224 */ /* 0x000fe200078e0016 */
[----:B0-----:R-:W-:-:S09]  /*04c0*/  ULEA UR4, UR5, UR4, 0x18 ;  /* 0x0000000405047291 */ /* 0x001fd2000f8ec0ff */
[----:B------:R1:W-:Y:S03]  /*04d0*/  STS [UR4], R22 ;  /* 0x00000016ff007988 */ /* 0x0003e60008000804 */
.L_x_262:
[----:B------:R-:W-:Y:S05]  /*04e0*/  BSYNC.RECONVERGENT B2 ;  /* 0x0000000000027941 */ /* 0x000fea0003800200 */
.L_x_261:
[----:B------:R-:W-:Y:S01]  /*04f0*/  ISETP.GE.AND P0, PT, R10, 0x1, PT ;  /* 0x000000010a00780c */ /* 0x000fe20003f06270 */
[----:B------:R-:W-:Y:S01]  /*0500*/  BSSY.RECONVERGENT B2, `(.L_x_265) ;  /* 0x0000025000027945 */ /* 0x000fe20003800200 */
[----:B------:R-:W-:-:S11]  /*0510*/  IMAD.MOV.U32 R64, RZ, RZ, 0x3f800000 ;  /* 0x3f800000ff407424 */ /* 0x000fd600078e00ff */
[----:B------:R-:W-:Y:S05]  /*0520*/  @!P0 BRA `(.L_x_266) ;  /* 0x0000000000888947 */ /* 0x000fea0003800000 */
[----:B0-----:R-:W-:-:S07]  /*0530*/  IMAD.MOV.U32 R12, RZ, RZ, RZ ;  /* 0x000000ffff0c7224 */ /* 0x001fce00078e00ff */
.L_x_270:
[----:B------:R-:W-:-:S05]  /*0540*/  IMAD R13, R12, 0x4, R1 ;  /* 0x000000040c0d7824 */ /* 0x000fca00078e0201 */
[----:B------:R-:W2:Y:S01]  /*0550*/  LDL R15, [R13] ;  /* 0x000000000d0f7983 */ /* 0x000ea20000100800 */
[----:B------:R-:W-:Y:S01]  /*0560*/  BSSY.RELIABLE B3, `(.L_x_267) ;  /* 0x0000007000037945 */ /* 0x000fe20003800100 */
[----:B--2---:R-:W-:-:S13]  /*0570*/  ISETP.NE.AND P0, PT, R15, R0, PT ;  /* 0x000000000f00720c */ /* 0x004fda0003f05270 */
[----:B------:R-:W-:Y:S05]  /*0580*/  @P0 BRA `(.L_x_268) ;  /* 0x0000000000100947 */ /* 0x000fea0003800000 */
[----:B------:R-:W2:Y:S02]  /*0590*/  LDL R13, [R13+0x190] ;  /* 0x000190000d0d7983 */ /* 0x000ea40000100800 */
[----:B--2---:R-:W-:-:S13]  /*05a0*/  ISETP.GT.AND P0, PT, R2, R13, PT ;  /* 0x0000000d0200720c */ /* 0x004fda0003f04270 */
[----:B------:R-:W-:Y:S05]  /*05b0*/  @P0 BREAK.RELIABLE B3 ;  /* 0x0000000000030942 */ /* 0x000fea0003800100 */
[----:B------:R-:W-:Y:S05]  /*05c0*/  @P0 BRA `(.L_x_269) ;  /* 0x0000000000140947 */ /* 0x000fea0003800000 */
.L_x_268:
[----:B------:R-:W-:Y:S05]  /*05d0*/  BSYNC.RELIABLE B3 ;  /* 0x0000000000037941 */ /* 0x000fea0003800100 */
.L_x_267:
[----:B------:R-:W-:-:S05]  /*05e0*/  VIADD R12, R12, 0x1 ;  /* 0x000000010c0c7836 */ /* 0x000fca0000000000 */
[----:B------:R-:W-:-:S13]  /*05f0*/  ISETP.NE.AND P0, PT, R12, R10, PT ;  /* 0x0000000a0c00720c */ /* 0x000fda0003f05270 */
[----:B------:R-:W-:Y:S05]  /*0600*/  @P0 BRA `(.L_x_270) ;  /* 0xfffffffc00cc0947 */ /* 0x000fea000383ffff */
[----:B------:R-:W-:Y:S05]  /*0610*/  BRA `(.L_x_266) ;  /* 0x00000000004c7947 */ /* 0x000fea0003800000 */
.L_x_269:
[----:B------:R-:W-:Y:S01]  /*0620*/  IMAD.IADD R25, R2, 0x1, -R13 ;  /* 0x0000000102197824 */ /* 0x000fe200078e0a0d */
[----:B------:R-:W-:Y:S01]  /*0630*/  MOV R14, 0x3d4ccccd ;  /* 0x3d4ccccd000e7802 */ /* 0x000fe20000000f00 */
[----:B------:R-:W-:Y:S03]  /*0640*/  BSSY.RECONVERGENT B4, `(.L_x_271) ;  /* 0x000000b000047945 */ /* 0x000fe60003800200 */
[----:B------:R-:W-:Y:S01]  /*0650*/  I2FP.F32.S32 R25, R25 ;  /* 0x0000001900197245 */ /* 0x000fe20000201400 */
[----:B------:R-:W-:-:S03]  /*0660*/  FFMA R12, -R17, R14, 1 ;  /* 0x3f800000110c7423 */ /* 0x000fc6000000010e */
[----:B------:R-:W0:Y:S01]  /*0670*/  FCHK P0, R25, 20 ;  /* 0x41a0000019007902 */ /* 0x000e220000000000 */
[----:B------:R-:W-:-:S04]  /*0680*/  FFMA R12, R12, R14, 0.050000000745058059692 ;  /* 0x3d4ccccd0c0c7423 */ /* 0x000fc8000000000e */
[----:B------:R-:W-:-:S04]  /*0690*/  FFMA R13, R25, R12, RZ ;  /* 0x0000000c190d7223 */ /* 0x000fc800000000ff */
[----:B------:R-:W-:-:S04]  /*06a0*/  FFMA R14, R13, -20, R25 ;  /* 0xc1a000000d0e7823 */ /* 0x000fc80000000019 */
[----:B-1----:R-:W-:Y:S01]  /*06b0*/  FFMA R22, R12, R14, R13 ;  /* 0x0000000e0c167223 */ /* 0x002fe2000000000d */
[----:B0-----:R-:W-:Y:S06]  /*06c0*/  @!P0 BRA `(.L_x_272) ;  /* 0x0000000000088947 */ /* 0x001fec0003800000 */
[----:B------:R-:W-:-:S07]  /*06d0*/  MOV R24, 0x6f0 ;  /* 0x000006f000187802 */ /* 0x000fce0000000f00 */
[----:B------:R-:W-:Y:S05]  /*06e0*/  CALL.REL.NOINC `($__internal_3_$__cuda_sm3x_div_rn_noftz_f32_slowpath) ;  /* 0x0000007400887944 */ /* 0x000fea0003c00000 */
.L_x_272:
[----:B------:R-:W-:Y:S05]  /*06f0*/  BSYNC.RECONVERGENT B4 ;  /* 0x0000000000047941 */ /* 0x000fea0003800200 */
.L_x_271:
[----:B------:R-:W0:Y:S01]  /*0700*/  S2UR UR5, SR_CgaCtaId ;  /* 0x00000000000579c3 */ /* 0x000e220000008800 */
[----:B------:R-:W-:Y:S01]  /*0710*/  UMOV UR4, 0x400 ;  /* 0x0000040000047882 */ /* 0x000fe20000000000 */
[----:B------:R-:W-:Y:S01]  /*0720*/  IMAD.MOV.U32 R64, RZ, RZ, R22 ;  /* 0x000000ffff407224 */ /* 0x000fe200078e0016 */
[----:B0-----:R-:W-:-:S09]  /*0730*/  ULEA UR4, UR5, UR4, 0x18 ;  /* 0x0000000405047291 */ /* 0x001fd2000f8ec0ff */
[----:B------:R2:W-:Y:S03]  /*0740*/  STS [UR4+0x4], R22 ;  /* 0x00000416ff007988 */ /* 0x0005e60008000804 */
.L_x_266:
[----:B------:R-:W-:Y:S05]  /*0750*/  BSYNC.RECONVERGENT B2 ;  /* 0x0000000000027941 */ /* 0x000fea0003800200 */
.L_x_265:
[----:B------:R-:W-:Y:S01]  /*0760*/  ISETP.NE.AND P0, PT, R2, RZ, PT ;  /* 0x000000ff0200720c */ /* 0x000fe20003f05270 */
[----:B------:R-:W-:Y:S01]  /*0770*/  BSSY.RECONVERGENT B2, `(.L_x_273) ;  /* 0x0000015000027945 */ /* 0x000fe20003800200 */
[----:B------:R-:W-:-:S11]  /*0780*/  IMAD.MOV.U32 R63, RZ, RZ, 0x3f800000 ;  /* 0x3f800000ff3f7424 */ /* 0x000fd600078e00ff */
[----:B------:R-:W-:Y:S05]  /*0790*/  @!P0 BRA `(.L_x_274) ;  /* 0x0000000000488947 */ /* 0x000fea0003800000 */
[----:B------:R-:W-:Y:S01]  /*07a0*/  I2FP.F32.S32 R25, R2 ;  /* 0x0000000200197245 */ /* 0x000fe20000201400 */
[----:B0-----:R-:W-:Y:S01]  /*07b0*/  IMAD.MOV.U32 R12, RZ, RZ, 0x3d4ccccd ;  /* 0x3d4ccccdff0c7424 */ /* 0x001fe200078e00ff */
[----:B------:R-:W-:Y:S02]  /*07c0*/  BSSY.RECONVERGENT B3, `(.L_x_275) ;  /* 0x000000a000037945 */ /* 0x000fe40003800200 */
[----:B------:R-:W0:Y:S01]  /*07d0*/  FCHK P0, R25, 20 ;  /* 0x41a0000019007902 */ /* 0x000e220000000000 */
[----:B------:R-:W-:-:S04]  /*07e0*/  FFMA R13, -R17, R12, 1 ;  /* 0x3f800000110d7423 */ /* 0x000fc8000000010c */
[----:B------:R-:W-:-:S04]  /*07f0*/  FFMA R12, R13, R12, 0.050000000745058059692 ;  /* 0x3d4ccccd0d0c7423 */ /* 0x000fc8000000000c */
[----:B------:R-:W-:-:S04]  /*0800*/  FFMA R13, R12, R25, RZ ;  /* 0x000000190c0d7223 */ /* 0x000fc800000000ff */
[----:B------:R-:W-:-:S04]  /*0810*/  FFMA R14, R13, -20, R25 ;  /* 0xc1a000000d0e7823 */ /* 0x000fc80000000019 */
[----:B-12---:R-:W-:Y:S01]  /*0820*/  FFMA R22, R12, R14, R13 ;  /* 0x0000000e0c167223 */ /* 0x006fe2000000000d */
[----:B0-----:R-:W-:Y:S06]  /*0830*/  @!P0 BRA `(.L_x_276) ;  /* 0x0000000000088947 */ /* 0x001fec0003800000 */
[----:B------:R-:W-:-:S07]  /*0840*/  MOV R24, 0x860 ;  /* 0x0000086000187802 */ /* 0x000fce0000000f00 */
[----:B------:R-:W-:Y:S05]  /*0850*/  CALL.REL.NOINC `($__internal_3_$__cuda_sm3x_div_rn_noftz_f32_slowpath) ;  /* 0x00000074002c7944 */ /* 0x000fea0003c00000 */
.L_x_276:
[----:B------:R-:W-:Y:S05]  /*0860*/  BSYNC.RECONVERGENT B3 ;  /* 0x0000000000037941 */ /* 0x000fea0003800200 */
.L_x_275:
[----:B------:R-:W0:Y:S01]  /*0870*/  S2UR UR5, SR_CgaCtaId ;  /* 0x00000000000579c3 */ /* 0x000e220000008800 */
[----:B------:R-:W-:Y:S01]  /*0880*/  UMOV UR4, 0x400 ;  /* 0x0000040000047882 */ /* 0x000fe20000000000 */
[----:B------:R-:W-:Y:S01]  /*0890*/  IMAD.MOV.U32 R63, RZ, RZ, R22 ;  /* 0x000000ffff3f7224 */ /* 0x000fe200078e0016 */
[----:B0-----:R-:W-:-:S09]  /*08a0*/  ULEA UR4, UR5, UR4, 0x18 ;  /* 0x0000000405047291 */ /* 0x001fd2000f8ec0ff */
[----:B------:R3:W-:Y:S03]  /*08b0*/  STS [UR4+0x8], R22 ;  /* 0x00000816ff007988 */ /* 0x0007e60008000804 */
.L_x_274:
[----:B------:R-:W-:Y:S05]  /*08c0*/  BSYNC.RECONVERGENT B2 ;  /* 0x0000000000027941 */ /* 0x000fea0003800200 */
.L_x_273:
[----:B------:R-:W-:Y:S01]  /*08d0*/  ISETP.GT.AND P0, PT, R9, R2, PT ;  /* 0x000000020900720c */ /* 0x000fe20003f04270 */
[----:B------:R-:W-:Y:S01]  /*08e0*/  BSSY.RECONVERGENT B2, `(.L_x_277) ;  /* 0x0000017000027945 */ /* 0x000fe20003800200 */
[----:B------:R-:W-:Y:S02]  /*08f0*/  HFMA2 R62, -RZ, RZ, 1.875, 0 ;  /* 0x3f800000ff3e7431 */ /* 0x000fe400000001ff */
[----:B------:R-:W-:-:S13]  /*0900*/  ISETP.NE.OR P0, PT, R7, R0, !P0 ;  /* 0x000000000700720c */ /* 0x000fda0004705670 */
[----:B------:R-:W-:Y:S05]  /*0910*/  @P0 BRA `(.L_x_278) ;  /* 0x00000000004c0947 */ /* 0x000fea0003800000 */
[----:B0-----:R-:W-:Y:S01]  /*0920*/  IMAD.IADD R12, R9, 0x1, -R2 ;  /* 0x00000001090c7824 */ /* 0x001fe200078e0a02 */
[----:B------:R-:W-:Y:S01]  /*0930*/  BSSY.RECONVERGENT B3, `(.L_x_279) ;  /* 0x000000c000037945 */ /* 0x000fe20003800200 */
[----:B------:R-:W-:-:S03]  /*0940*/  IMAD.MOV.U32 R14, RZ, RZ, 0x3d4ccccd ;  /* 0x3d4ccccdff0e7424 */ /* 0x000fc600078e00ff */
[----:B------:R-:W-:Y:S01]  /*0950*/  I2FP.F32.S32 R25, R12 ;  /* 0x0000000c00197245 */ /* 0x000fe20000201400 */
[----:B------:R-:W-:-:S03]  /*0960*/  FFMA R13, -R17, R14, 1 ;  /* 0x3f800000110d7423 */ /* 0x000fc6000000010e */
[----:B------:R-:W0:Y:S01]  /*0970*/  FCHK P0, R25, 20 ;  /* 0x41a0000019007902 */ /* 0x000e220000000000 */
[----:B------:R-:W-:-:S04]  /*0980*/  FFMA R12, R13, R14, 0.050000000745058059692 ;  /* 0x3d4ccccd0d0c7423 */ /* 0x000fc8000000000e */
[----:B------:R-:W-:-:S04]  /*0990*/  FFMA R13, R12, R25, RZ ;  /* 0x000000190c0d7223 */ /* 0x000fc800000000ff */
[----:B------:R-:W-:-:S04]  /*09a0*/  FFMA R14, R13, -20, R25 ;  /* 0xc1a000000d0e7823 */ /* 0x000fc80000000019 */
[----:B-123--:R-:W-:Y:S01]  /*09b0*/  FFMA R22, R12, R14, R13 ;  /* 0x0000000e0c167223 */ /* 0x00efe2000000000d */
[----:B0-----:R-:W-:Y:S06]  /*09c0*/  @!P0 BRA `(.L_x_280) ;  /* 0x0000000000088947 */ /* 0x001fec0003800000 */
[----:B------:R-:W-:-:S07]  /*09d0*/  MOV R24, 0x9f0 ;  /* 0x000009f000187802 */ /* 0x000fce0000000f00 */
[----:B------:R-:W-:Y:S05]  /*09e0*/  CALL.REL.NOINC `($__internal_3_$__cuda_sm3x_div_rn_noftz_f32_slowpath) ;  /* 0x0000007000c87944 */ /* 0x000fea0003c00000 */
.L_x_280:
[----:B------:R-:W-:Y:S05]  /*09f0*/  BSYNC.RECONVERGENT B3 ;  /* 0x0000000000037941 */ /* 0x000fea0003800200 */
.L_x_279:
[----:B------:R-:W0:Y:S01]  /*0a00*/  S2UR UR5, SR_CgaCtaId ;  /* 0x00000000000579c3 */ /* 0x000e220000008800 */
[----:B------:R-:W-:Y:S01]  /*0a10*/  UMOV UR4, 0x400 ;  /* 0x0000040000047882 */ /* 0x000fe20000000000 */
[----:B------:R-:W-:Y:S01]  /*0a20*/  IMAD.MOV.U32 R62, RZ, RZ, R22 ;  /* 0x000000ffff3e7224 */ /* 0x000fe200078e0016 */
[----:B0-----:R-:W-:-:S09]  /*0a30*/  ULEA UR4, UR5, UR4, 0x18 ;  /* 0x0000000405047291 */ /* 0x001fd2000f8ec0ff */
[----:B------:R4:W-:Y:S03]  /*0a40*/  STS [UR4+0xc], R22 ;  /* 0x00000c16ff007988 */ /* 0x0009e60008000804 */
.L_x_278:
[----:B------:R-:W-:Y:S05]  /*0a50*/  BSYNC.RECONVERGENT B2 ;  /* 0x0000000000027941 */ /* 0x000fea0003800200 */
.L_x_277:
[----:B------:R-:W-:Y:S01]  /*0a60*/  ISETP.GE.AND P0, PT, R10, 0x1, PT ;  /* 0x000000010a00780c */ /* 0x000fe20003f06270 */
[----:B------:R-:W-:Y:S01]  /*0a70*/  BSSY.RECONVERGENT B2, `(.L_x_281) ;  /* 0x0000025000027945 */ /* 0x000fe20003800200 */
[----:B------:R-:W-:-:S11]  /*0a80*/  IMAD.MOV.U32 R61, RZ, RZ, 0x3f800000 ;  /* 0x3f800000ff3d7424 */ /* 0x000fd600078e00ff */
[----:B------:R-:W-:Y:S05]  /*0a90*/  @!P0 BRA `(.L_x_282) ;  /* 0x0000000000888947 */ /* 0x000fea0003800000 */
[----:B0-----:R-:W-:-:S07]  /*0aa0*/  IMAD.MOV.U32 R12, RZ, RZ, RZ ;  /* 0x000000ffff0c7224 */ /* 0x001fce00078e00ff */
.L_x_286:
[----:B------:R-:W-:-:S05]  /*0ab0*/  LEA R13, R12, R1, 0x2 ;  /* 0x000000010c0d7211 */ /* 0x000fca00078e10ff */
[----:B------:R-:W5:Y:S01]  /*0ac0*/  LDL R15, [R13] ;  /* 0x000000000d0f7983 */ /* 0x000f620000100800 */
[----:B------:R-:W-:Y:S01]  /*0ad0*/  BSSY.RELIABLE B3, `(.L_x_283) ;  /* 0x0000007000037945 */ /* 0x000fe20003800100 */
[----:B-----5:R-:W-:-:S13]  /*0ae0*/  ISETP.NE.AND P0, PT, R15, R0, PT ;  /* 0x000000000f00720c */ /* 0x020fda0003f05270 */
[----:B------:R-:W-:Y:S05]  /*0af0*/  @P0 BRA `(.L_x_284) ;  /* 0x0000000000100947 */ /* 0x000fea0003800000 */
[----:B------:R-:W5:Y:S02]  /*0b00*/  LDL R13, [R13+0x190] ;  /* 0x000190000d0d7983 */ /* 0x000f640000100800 */
[----:B-----5:R-:W-:-:S13]  /*0b10*/  ISETP.GT.AND P0, PT, R13, R2, PT ;  /* 0x000000020d00720c */ /* 0x020fda0003f04270 */
[----:B------:R-:W-:Y:S05]  /*0b20*/  @P0 BREAK.RELIABLE B3 ;  /* 0x0000000000030942 */ /* 0x000fea0003800100 */
[----:B------:R-:W-:Y:S05]  /*0b30*/  @P0 BRA `(.L_x_285) ;  /* 0x0000000000140947 */ /* 0x000fea0003800000 */
.L_x_284:
[----:B------:R-:W-:Y:S05]  /*0b40*/  BSYNC.RELIABLE B3 ;  /* 0x0000000000037941 */ /* 0x000fea0003800100 */
.L_x_283:
[----:B------:R-:W-:-:S05]  /*0b50*/  VIADD R12, R12, 0x1 ;  /* 0x000000010c0c7836 */ /* 0x000fca0000000000 */
[----:B------:R-:W-:-:S13]  /*0b60*/  ISETP.NE.AND P0, PT, R12, R10, PT ;  /* 0x0000000a0c00720c */ /* 0x000fda0003f05270 */
[----:B------:R-:W-:Y:S05]  /*0b70*/  @P0 BRA `(.L_x_286) ;  /* 0xfffffffc00cc0947 */ /* 0x000fea000383ffff */
[----:B------:R-:W-:Y:S05]  /*0b80*/  BRA `(.L_x_282) ;  /* 0x00000000004c7947 */ /* 0x000fea0003800000 */
.L_x_285:
[----:B------:R-:W-:Y:S01]  /*0b90*/  IMAD.IADD R12, R13, 0x1, -R2 ;  /* 0x000000010d0c7824 */ /* 0x000fe200078e0a02 */
        /* <DEDUP_REMOVED lines=8> */
[----:B-1234-:R-:W-:Y:S01]  /*0c20*/  FFMA R22, R12, R14, R13 ;  /* 0x0000000e0c167223 */ /* 0x01efe2000000000d */
[----:B0-----:R-:W-:Y:S06]  /*0c30*/  @!P0 BRA `(.L_x_288) ;  /* 0x0000000000088947 */ /* 0x001fec0003800000 */
[----:B------:R-:W-:-:S07]  /*0c40*/  MOV R24, 0xc60 ;  /* 0x00000c6000187802 */ /* 0x000fce0000000f00 */
[----:B------:R-:W-:Y:S05]  /*0c50*/  CALL.REL.NOINC `($__internal_3_$__cuda_sm3x_div_rn_noftz_f32_slowpath) ;  /* 0x00000070002c7944 */ /* 0x000fea0003c00000 */
.L_x_288:
[----:B------:R-:W-:Y:S05]  /*0c60*/  BSYNC.RECONVERGENT B4 ;  /* 0x0000000000047941 */ /* 0x000fea0003800200 */
.L_x_287:
[----:B------:R-:W0:Y:S01]  /*0c70*/  S2UR UR5, SR_CgaCtaId ;  /* 0x00000000000579c3 */ /* 0x000e220000008800 */
[----:B------:R-:W-:Y:S01]  /*0c80*/  UMOV UR4, 0x400 ;  /* 0x0000040000047882 */ /* 0x000fe20000000000 */
[----:B------:R-:W-:Y:S01]  /*0c90*/  IMAD.MOV.U32 R61, RZ, RZ, R22 ;  /* 0x000000ffff3d7224 */ /* 0x000fe200078e0016 */
[----:B0-----:R-:W-:-:S09]  /*0ca0*/  ULEA UR4, UR5, UR4, 0x18 ;  /* 0x0000000405047291 */ /* 0x001fd2000f8ec0ff */
[----:B------:R0:W-:Y:S03]  /*0cb0*/  STS [UR4+0x10], R22 ;  /* 0x00001016ff007988 */ /* 0x0001e60008000804 */
.L_x_282:
[----:B------:R-:W-:Y:S05]  /*0cc0*/  BSYNC.RECONVERGENT B2 ;  /* 0x0000000000027941 */ /* 0x000fea0003800200 */
.L_x_281:
[----:B------:R-:W-:Y:S01]  /*0cd0*/  ISETP.NE.AND P0, PT, R2, 0x14, PT ;  /* 0x000000140200780c */ /* 0x000fe20003f05270 */
[----:B------:R-:W-:Y:S01]  /*0ce0*/  BSSY.RECONVERGENT B2, `(.L_x_289) ;  /* 0x0000016000027945 */ /* 0x000fe20003800200 */
[----:B------:R-:W-:-:S11]  /*0cf0*/  IMAD.MOV.U32 R60, RZ, RZ, 0x3f800000 ;  /* 0x3f800000ff3c7424 */ /* 0x000fd600078e00ff */
[----:B------:R-:W-:Y:S05]  /*0d00*/  @!P0 BRA `(.L_x_290) ;  /* 0x00000000004c8947 */ /* 0x000fea0003800000 */
[----:B0-----:R-:W-:Y:S01]  /*0d10*/  IADD3 R12, PT, PT, -R2, 0x14, RZ ;  /* 0x00000014020c7810 */ /* 0x001fe20007ffe1ff */
[----:B------:R-:W-:Y:S01]  /*0d20*/  BSSY.RECONVERGENT B3, `(.L_x_291) ;  /* 0x000000c000037945 */ /* 0x000fe20003800200 */
[----:B------:R-:W-:Y:S02]  /*0d30*/  MOV R14, 0x3d4ccccd ;  /* 0x3d4ccccd000e7802 */ /* 0x000fe40000000f00 */
[----:B------:R-:W-:-:S03]  /*0d40*/  I2FP.F32.S32 R25, R12 ;  /* 0x0000000c00197245 */ /* 0x000fc60000201400 */
[-C--:B------:R-:W-:Y:S01]  /*0d50*/  FFMA R13, -R17, R14.reuse, 1 ;  /* 0x3f800000110d7423 */ /* 0x080fe2000000010e */
[----:B------:R-:W0:Y:S03]  /*0d60*/  FCHK P0, R25, 20 ;  /* 0x41a0000019007902 */ /* 0x000e260000000000 */
[----:B------:R-:W-:-:S04]  /*0d70*/  FFMA R12, R13, R14, 0.050000000745058059692 ;  /* 0x3d4ccccd0d0c7423 */ /* 0x000fc8000000000e */
[----:B------:R-:W-:-:S04]  /*0d80*/  FFMA R13, R12, R25, RZ ;  /* 0x000000190c0d7223 */ /* 0x000fc800000000ff */
[----:B------:R-:W-:-:S04]  /*0d90*/  FFMA R14, R13, -20, R25 ;  /* 0xc1a000000d0e7823 */ /* 0x000fc80000000019 */
[----:B-1234-:R-:W-:Y:S01]  /*0da0*/  FFMA R22, R12, R14, R13 ;  /* 0x0000000e0c167223 */ /* 0x01efe2000000000d */
[----:B0-----:R-:W-:Y:S06]  /*0db0*/  @!P0 BRA `(.L_x_292) ;  /* 0x0000000000088947 */ /* 0x001fec0003800000 */
[----:B------:R-:W-:-:S07]  /*0dc0*/  MOV R24, 0xde0 ;  /* 0x00000de000187802 */ /* 0x000fce0000000f00 */
[----:B------:R-:W-:Y:S05]  /*0dd0*/  CALL.REL.NOINC `($__internal_3_$__cuda_sm3x_div_rn_noftz_f32_slowpath) ;  /* 0x0000006c00cc7944 */ /* 0x000fea0003c00000 */
.L_x_292:
[----:B------:R-:W-:Y:S05]  /*0de0*/  BSYNC.RECONVERGENT B3 ;  /* 0x0000000000037941 */ /* 0x000fea0003800200 */
.L_x_291:
[----:B------:R-:W0:Y:S01]  /*0df0*/  S2UR UR5, SR_CgaCtaId ;  /* 0x00000000000579c3 */ /* 0x000e220000008800 */
[----:B------:R-:W-:Y:S01]  /*0e00*/  UMOV UR4, 0x400 ;  /* 0x0000040000047882 */ /* 0x000fe20000000000 */
[----:B------:R-:W-:Y:S01]  /*0e10*/  IMAD.MOV.U32 R60, RZ, RZ, R22 ;  /* 0x000000ffff3c7224 */ /* 0x000fe200078e0016 */
[----:B0-----:R-:W-:-:S09]  /*0e20*/  ULEA UR4, UR5, UR4, 0x18 ;  /* 0x0000000405047291 */ /* 0x001fd2000f8ec0ff */
[----:B------:R0:W-:Y:S03]  /*0e30*/  STS [UR4+0x14], R22 ;  /* 0x00001416ff007988 */ /* 0x0001e60008000804 */
.L_x_290:
[----:B------:R-:W-:Y:S05]  /*0e40*/  BSYNC.RECONVERGENT B2 ;  /* 0x0000000000027941 */ /* 0x000fea0003800200 */
.L_x_289:
[----:B------:R-:W-:Y:S01]  /*0e50*/  ISETP.GT.AND P0, PT, R7, R0, PT ;  /* 0x000000000700720c */ /* 0x000fe20003f04270 */
[----:B------:R-:W-:Y:S01]  /*0e60*/  BSSY.RECONVERGENT B2, `(.L_x_293) ;  /* 0x0000017000027945 */ /* 0x000fe20003800200 */
[----:B------:R-:W-:Y:S02]  /*0e70*/  IMAD.MOV.U32 R59, RZ, RZ, 0x3f800000 ;  /* 0x3f800000ff3b7424 */ /* 0x000fe400078e00ff */
        /* <DEDUP_REMOVED lines=15> */
.L_x_296:
[----:B------:R-:W-:Y:S05]  /*0f70*/  BSYNC.RECONVERGENT B3 ;  /* 0x0000000000037941 */ /* 0x000fea0003800200 */
.L_x_295:
[----:B------:R-:W0:Y:S01]  /*0f80*/  S2UR UR5, SR_CgaCtaId ;  /* 0x00000000000579c3 */ /* 0x000e220000008800 */
[----:B------:R-:W-:Y:S01]  /*0f90*/  UMOV UR4, 0x400 ;  /* 0x0000040000047882 */ /* 0x000fe20000000000 */
[----:B------:R-:W-:Y:S01]  /*0fa0*/  IMAD.MOV.U32 R59, RZ, RZ, R22 ;  /* 0x000000ffff3b7224 */ /* 0x000fe200078e0016 */
[----:B0-----:R-:W-:-:S09]  /*0fb0*/  ULEA UR4, UR5, UR4, 0x18 ;  /* 0x0000000405047291 */ /* 0x001fd2000f8ec0ff */
[----:B------:R0:W-:Y:S03]  /*0fc0*/  STS [UR4+0x18], R22 ;  /* 0x00001816ff007988 */ /* 0x0001e60008000804 */
.L_x_294:
[----:B------:R-:W-:Y:S05]  /*0fd0*/  BSYNC.RECONVERGENT B2 ;  /* 0x0000000000027941 */ /* 0x000fea0003800200 */
.L_x_293:
[----:B------:R-:W-:Y:S01]  /*0fe0*/  ISETP.GE.AND P0, PT, R10, 0x1, PT ;  /* 0x000000010a00780c */ /* 0x000fe20003f06270 */
[----:B------:R-:W-:Y:S01]  /*0ff0*/  BSSY.RECONVERGENT B2, `(.L_x_297) ;  /* 0x0000025000027945 */ /* 0x000fe20003800200 */
[----:B------:R-:W-:-:S11]  /*1000*/  HFMA2 R58, -RZ, RZ, 1.875, 0 ;  /* 0x3f800000ff3a7431 */ /* 0x000fd600000001ff */
[----:B------:R-:W-:Y:S05]  /*1010*/  @!P0 BRA `(.L_x_298) ;  /* 0x0000000000888947 */ /* 0x000fea0003800000 */
[----:B0-----:R-:W-:-:S07]  /*1020*/  IMAD.MOV.U32 R12, RZ, RZ, RZ ;  /* 0x000000ffff0c7224 */ /* 0x001fce00078e00ff */
.L_x_302:
[----:B------:R-:W-:-:S05]  /*1030*/  IMAD R14, R12, 0x4, R1 ;  /* 0x000000040c0e7824 */ /* 0x000fca00078e0201 */
[----:B------:R-:W5:Y:S01]  /*1040*/  LDL R13, [R14+0x190] ;  /* 0x000190000e0d7983 */ /* 0x000f620000100800 */
[----:B------:R-:W-:Y:S01]  /*1050*/  BSSY.RELIABLE B3, `(.L_x_299) ;  /* 0x0000007000037945 */ /* 0x000fe20003800100 */
[----:B-----5:R-:W-:-:S13]  /*1060*/  ISETP.NE.AND P0, PT, R13, R2, PT ;  /* 0x000000020d00720c */ /* 0x020fda0003f05270 */
[----:B------:R-:W-:Y:S05]  /*1070*/  @P0 BRA `(.L_x_300) ;  /* 0x0000000000100947 */ /* 0x000fea0003800000 */
[----:B------:R-:W5:Y:S02]  /*1080*/  LDL R13, [R14] ;  /* 0x000000000e0d7983 */ /* 0x000f640000100800 */
[----:B-----5:R-:W-:-:S13]  /*1090*/  ISETP.GT.AND P0, PT, R13, R0, PT ;  /* 0x000000000d00720c */ /* 0x020fda0003f04270 */
[----:B------:R-:W-:Y:S05]  /*10a0*/  @P0 BREAK.RELIABLE B3 ;  /* 0x0000000000030942 */ /* 0x000fea0003800100 */
[----:B------:R-:W-:Y:S05]  /*10b0*/  @P0 BRA `(.L_x_301) ;  /* 0x0000000000140947 */ /* 0x000fea0003800000 */
.L_x_300:
[----:B------:R-:W-:Y:S05]  /*10c0*/  BSYNC.RELIABLE B3 ;  /* 0x0000000000037941 */ /* 0x000fea0003800100 */
.L_x_299:
[----:B------:R-:W-:-:S05]  /*10d0*/  VIADD R12, R12, 0x1 ;  /* 0x000000010c0c7836 */ /* 0x000fca0000000000 */
[----:B------:R-:W-:-:S13]  /*10e0*/  ISETP.NE.AND P0, PT, R12, R10, PT ;  /* 0x0000000a0c00720c */ /* 0x000fda0003f05270 */
[----:B------:R-:W-:Y:S05]  /*10f0*/  @P0 BRA `(.L_x_302) ;  /* 0xfffffffc00cc0947 */ /* 0x000fea000383ffff */
[----:B------:R-:W-:Y:S05]  /*1100*/  BRA `(.L_x_298) ;  /* 0x00000000004c7947 */ /* 0x000fea0003800000 */
.L_x_301:
        /* <DEDUP_REMOVED lines=13> */
.L_x_304:
[----:B------:R-:W-:Y:S05]  /*11e0*/  BSYNC.RECONVERGENT B4 ;  /* 0x0000000000047941 */ /* 0x000fea0003800200 */
.L_x_303:
[----:B------:R-:W0:Y:S01]  /*11f0*/  S2UR UR5, SR_CgaCtaId ;  /* 0x00000000000579c3 */ /* 0x000e220000008800 */
[----:B------:R-:W-:Y:S01]  /*1200*/  UMOV UR4, 0x400 ;  /* 0x0000040000047882 */ /* 0x000fe20000000000 */
[----:B------:R-:W-:Y:S01]  /*1210*/  MOV R58, R22 ;  /* 0x00000016003a7202 */ /* 0x000fe20000000f00 */
[----:B0-----:R-:W-:-:S09]  /*1220*/  ULEA UR4, UR5, UR4, 0x18 ;  /* 0x0000000405047291 */ /* 0x001fd2000f8ec0ff */
[----:B------:R0:W-:Y:S03]  /*1230*/  STS [UR4+0x1c], R22 ;  /* 0x00001c16ff007988 */ /* 0x0001e60008000804 */
.L_x_298:
[----:B------:R-:W-:Y:S05]  /*1240*/  BSYNC.RECONVERGENT B2 ;  /* 0x0000000000027941 */ /* 0x000fea0003800200 */
.L_x_297:
[----:B------:R-:W-:Y:S01]  /*1250*/  ISETP.NE.AND P0, PT, R0, 0x1e, PT ;  /* 0x0000001e0000780c */ /* 0x000fe20003f05270 */
[----:B------:R-:W-:Y:S01]  /*1260*/  BSSY.RECONVERGENT B2, `(.L_x_305) ;  /* 0x0000016000027945 */ /* 0x000fe20003800200 */
[----:B------:R-:W-:-:S11]  /*1270*/  IMAD.MOV.U32 R57, RZ, RZ, 0x3f800000 ;  /* 0x3f800000ff397424 */ /* 0x000fd600078e00ff */
[----:B------:R-:W-:Y:S05]  /*1280*/  @!P0 BRA `(.L_x_306) ;  /* 0x00000000004c8947 */ /* 0x000fea0003800000 */
[----:B0-----:R-:W-:Y:S01]  /*1290*/  IADD3 R12, PT, PT, -R0, 0x1e, RZ ;  /* 0x0000001e000c7810 */ /* 0x001fe20007ffe1ff */
[----:B------:R-:W-:Y:S01]  /*12a0*/  IMAD.MOV.U32 R14, RZ, RZ, 0x3d4ccccd ;  /* 0x3d4ccccdff0e7424 */ /* 0x000fe200078e00ff */
[----:B------:R-:W-:Y:S02]  /*12b0*/  BSSY.RECONVERGENT B3, `(.L_x_307) ;  /* 0x000000b000037945 */ /* 0x000fe40003800200 */
        /* <DEDUP_REMOVED lines=10> */
.L_x_308:
[----:B------:R-:W-:Y:S05]  /*1360*/  BSYNC.RECONVERGENT B3 ;  /* 0x0000000000037941 */ /* 0x000fea0003800200 */
.L_x_307:
[----:B------:R-:W0:Y:S01]  /*1370*/  S2UR UR5, SR_CgaCtaId ;  /* 0x00000000000579c3 */ /* 0x000e220000008800 */
[----:B------:R-:W-:Y:S01]  /*1380*/  UMOV UR4, 0x400 ;  /* 0x0000040000047882 */ /* 0x000fe20000000000 */
[----:B------:R-:W-:Y:S01]  /*1390*/  IMAD.MOV.U32 R57, RZ, RZ, R22 ;  /* 0x000000ffff397224 */ /* 0x000fe200078e0016 */
[----:B0-----:R-:W-:-:S09]  /*13a0*/  ULEA UR4, UR5, UR4, 0x18 ;  /* 0x0000000405047291 */ /* 0x001fd2000f8ec0ff */
[----:B------:R0:W-:Y:S03]  /*13b0*/  STS [UR4+0x20], R22 ;  /* 0x00002016ff007988 */ /* 0x0001e60008000804 */
.L_x_306:
[----:B------:R-:W-:Y:S05]  /*13c0*/  BSYNC.RECONVERGENT B2 ;  /* 0x0000000000027941 */ /* 0x000fea0003800200 */
.L_x_305:
[----:B------:R-:W-:Y:S01]  /*13d0*/  ISETP.GE.AND P0, PT, R7, R0, PT ;  /* 0x000000000700720c */ /* 0x000fe20003f06270 */
[----:B------:R-:W-:Y:S01]  /*13e0*/  BSSY.RECONVERGENT B2, `(.L_x_309) ;  /* 0x0000017000027945 */ /* 0x000fe20003800200 */
[----:B------:R-:W-:Y:S02]  /*13f0*/  IMAD.MOV.U32 R56, RZ, RZ, 0x3f800000 ;  /* 0x3f800000ff387424 */ /* 0x000fe400078e00ff */
[----:B------:R-:W-:-:S13]  /*1400*/  ISETP.NE.OR P0, PT, R9, R2, P0 ;  /* 0x000000020900720c */ /* 0x000fda0000705670 */
[----:B------:R-:W-:Y:S05]  /*1410*/  @P0 BRA `(.L_x_310) ;  /* 0x00000000004c0947 */ /* 0x000fea0003800000 */
[----:B0-----:R-:W-:Y:S01]  /*1420*/  IADD3 R12, PT, PT, -R7, R0, RZ ;  /* 0x00000000070c7210 */ /* 0x001fe20007ffe1ff */
        /* <DEDUP_REMOVED lines=12> */
.L_x_312:
[----:B------:R-:W-:Y:S05]  /*14f0*/  BSYNC.RECONVERGENT B3 ;  /* 0x0000000000037941 */ /* 0x000fea0003800200 */
.L_x_311:
[----:B------:R-:W0:Y:S01]  /*1500*/  S2UR UR5, SR_CgaCtaId ;  /* 0x00000000000579c3 */ /* 0x000e220000008800 */
[----:B------:R-:W-:Y:S01]  /*1510*/  UMOV UR4, 0x400 ;  /* 0x0000040000047882 */ /* 0x000fe20000000000 */
[----:B------:R-:W-:Y:S01]  /*1520*/  IMAD.MOV.U32 R56, RZ, RZ, R22 ;  /* 0x000000ffff387224 */ /* 0x000fe200078e0016 */
[----:B0-----:R-:W-:-:S09]  /*1530*/  ULEA UR4, UR5, UR4, 0x18 ;  /* 0x0000000405047291 */ /* 0x001fd2000f8ec0ff */
[----:B------:R0:W-:Y:S03]  /*1540*/  STS [UR4+0x24], R22 ;  /* 0x00002416ff007988 */ /* 0x0001e60008000804 */
.L_x_310:
[----:B------:R-:W-:Y:S05]  /*1550*/  BSYNC.RECONVERGENT B2 ;  /* 0x0000000000027941 */ /* 0x000fea0003800200 */
.L_x_309:
[----:B------:R-:W-:Y:S01]  /*1560*/  ISETP.GE.AND P0, PT, R10, 0x1, PT ;  /* 0x000000010a00780c */ /* 0x000fe20003f06270 */
[----:B------:R-:W-:Y:S01]  /*1570*/  BSSY.RECONVERGENT B2, `(.L_x_313) ;  /* 0x0000025000027945 */ /* 0x000fe20003800200 */
[----:B------:R-:W-:-:S11]  /*1580*/  IMAD.MOV.U32 R55, RZ, RZ, 0x3f800000 ;  /* 0x3f800000ff377424 */ /* 0x000fd600078e00ff */
[----:B------:R-:W-:Y:S05]  /*1590*/  @!P0 BRA `(.L_x_314) ;  /* 0x0000000000888947 */ /* 0x000fea0003800000 */
[----:B0-----:R-:W-:-:S07]  /*15a0*/  IMAD.MOV.U32 R12, RZ, RZ, RZ ;  /* 0x000000ffff0c7224 */ /* 0x001fce00078e00ff */
.L_x_318:
        /* <DEDUP_REMOVED lines=9> */
.L_x_316:
[----:B------:R-:W-:Y:S05]  /*1640*/  BSYNC.RELIABLE B3 ;  /* 0x0000000000037941 */ /* 0x000fea0003800100 */
.L_x_315:
[----:B------:R-:W-:-:S05]  /*1650*/  VIADD R12, R12, 0x1 ;  /* 0x000000010c0c7836 */ /* 0x000fca0000000000 */
[----:B------:R-:W-:-:S13]  /*1660*/  ISETP.NE.AND P0, PT, R12, R10, PT ;  /* 0x0000000a0c00720c */ /* 0x000fda0003f05270 */
[----:B------:R-:W-:Y:S05]  /*1670*/  @P0 BRA `(.L_x_318) ;  /* 0xfffffffc00cc0947 */ /* 0x000fea000383ffff */
[----:B------:R-:W-:Y:S05]  /*1680*/  BRA `(.L_x_314) ;  /* 0x00000000004c7947 */ /* 0x000fea0003800000 */
.L_x_317:
[----:B------:R-:W-:Y:S02]  /*1690*/  HFMA2 R14, -RZ, RZ, 1.32421875, -19.203125 ;  /* 0x3d4ccccdff0e7431 */ /* 0x000fe400000001ff */
[----:B------:R-:W-:Y:S01]  /*16a0*/  IMAD.IADD R12, R0, 0x1, -R13 ;  /* 0x00000001000c7824 */ /* 0x000fe200078e0a0d */
[----:B------:R-:W-:Y:S04]  /*16b0*/  BSSY.RECONVERGENT B4, `(.L_x_319) ;  /* 0x000000b000047945 */ /* 0x000fe80003800200 */
[----:B------:R-:W-:-:S04]  /*16c0*/  I2FP.F32.S32 R25, R12 ;  /* 0x0000000c00197245 */ /* 0x000fc80000201400 */
[----:B------:R-:W0:Y:S01]  /*16d0*/  FCHK P0, R25, 20 ;  /* 0x41a0000019007902 */ /* 0x000e220000000000 */
[----:B------:R-:W-:-:S04]  /*16e0*/  FFMA R13, -R17, R14, 1 ;  /* 0x3f800000110d7423 */ /* 0x000fc8000000010e */
[----:B------:R-:W-:-:S04]  /*16f0*/  FFMA R12, R13, R14, 0.050000000745058059692 ;  /* 0x3d4ccccd0d0c7423 */ /* 0x000fc8000000000e */
[----:B------:R-:W-:-:S04]  /*1700*/  FFMA R13, R12, R25, RZ ;  /* 0x000000190c0d7223 */ /* 0x000fc800000000ff */
[----:B------:R-:W-:-:S04]  /*1710*/  FFMA R14, R13, -20, R25 ;  /* 0xc1a000000d0e7823 */ /* 0x000fc80000000019 */
[----:B-1234-:R-:W-:Y:S01]  /*1720*/  FFMA R22, R12, R14, R13 ;  /* 0x0000000e0c167223 */ /* 0x01efe2000000000d */
[----:B0-----:R-:W-:Y:S06]  /*1730*/  @!P0 BRA `(.L_x_320) ;  /* 0x0000000000088947 */ /* 0x001fec0003800000 */
[----:B------:R-:W-:-:S07]  /*1740*/  MOV R24, 0x1760 ;  /* 0x0000176000187802 */ /* 0x000fce0000000f00 */
[----:B------:R-:W-:Y:S05]  /*1750*/  CALL.REL.NOINC `($__internal_3_$__cuda_sm3x_div_rn_noftz_f32_slowpath) ;  /* 0x00000064006c7944 */ /* 0x000fea0003c00000 */
.L_x_320:
[----:B------:R-:W-:Y:S05]  /*1760*/  BSYNC.RECONVERGENT B4 ;  /* 0x0000000000047941 */ /* 0x000fea0003800200 */
.L_x_319:
[----:B------:R-:W0:Y:S01]  /*1770*/  S2UR UR5, SR_CgaCtaId ;  /* 0x00000000000579c3 */ /* 0x000e220000008800 */
[----:B------:R-:W-:Y:S01]  /*1780*/  UMOV UR4, 0x400 ;  /* 0x0000040000047882 */ /* 0x000fe20000000000 */
[----:B------:R-:W-:Y:S01]  /*1790*/  IMAD.MOV.U32 R55, RZ, RZ, R22 ;  /* 0x000000ffff377224 */ /* 0x000fe200078e0016 */
[----:B0-----:R-:W-:-:S09]  /*17a0*/  ULEA UR4, UR5, UR4, 0x18 ;  /* 0x0000000405047291 */ /* 0x001fd2000f8ec0ff */
[----:B------:R0:W-:Y:S03]  /*17b0*/  STS [UR4+0x28], R22 ;  /* 0x00002816ff007988 */ /* 0x0001e60008000804 */
.L_x_314:
[----:B------:R-:W-:Y:S05]  /*17c0*/  BSYNC.RECONVERGENT B2 ;  /* 0x0000000000027941 */ /* 0x000fea0003800200 */
.L_x_313:
        /* <DEDUP_REMOVED lines=16> */
.L_x_324:
[----:B------:R-:W-:Y:S05]  /*18d0*/  BSYNC.RECONVERGENT B3 ;  /* 0x0000000000037941 */ /* 0x000fea0003800200 */
.L_x_323:
[----:B------:R-:W0:Y:S01]  /*18e0*/  S2UR UR5, SR_CgaCtaId ;  /* 0x00000000000579c3 */ /* 0x000e220000008800 */
[----:B------:R-:W-:Y:S01]  /*18f0*/  UMOV UR4, 0x400 ;  /* 0x0000040000047882 */ /* 0x000fe20000000000 */
[----:B------:R-:W-:Y:S01]  /*1900*/  IMAD.MOV.U32 R54, RZ, RZ, R22 ;  /* 0x000000ffff367224 */ /* 0x000fe200078e0016 */
[----:B0-----:R-:W-:-:S09]  /*1910*/  ULEA UR4, UR5, UR4, 0x18 ;  /* 0x0000000405047291 */ /* 0x001fd2000f8ec0ff */
[----:B------:R0:W-:Y:S03]  /*1920*/  STS [UR4+0x2c], R22 ;  /* 0x00002c16ff007988 */ /* 0x0001e60008000804 */
.L_x_322:
[----:B------:R-:W-:Y:S05]  /*1930*/  BSYNC.RECONVERGENT B2 ;  /* 0x0000000000027941 */ /* 0x000fea0003800200 */
.L_x_321:
[----:B------:R-:W-:Y:S01]  /*1940*/  VIMNMX R53, PT, PT, R7, R9, PT ;  /* 0x0000000907357248 */ /* 0x000fe20003fe0100 */
[----:B------:R-:W-:Y:S01]  /*1950*/  BSSY.RECONVERGENT B2, `(.L_x_325) ;  /* 0x00000a3000027945 */ /* 0x000fe20003800200 */
[----:B0-----:R-:W-:Y:S01]  /*1960*/  IADD3 R12, PT, PT, -R10, RZ, RZ ;  /* 0x000000ff0a0c7210 */ /* 0x001fe20007ffe1ff */
[----:B------:R-:W-:Y:S01]  /*1970*/  IMAD.MOV.U32 R52, RZ, RZ, 0x3f800000 ;  /* 0x3f800000ff347424 */ /* 0x000fe200078e00ff */
[----:B------:R0:W0:Y:S01]  /*1980*/  I2F.F64.U32 R20, R53 ;  /* 0x0000003500147312 */ /* 0x0000220000201800 */
[----:B------:R-:W-:Y:S01]  /*1990*/  PRMT R18, RZ, 0x7610, R18 ;  /* 0x00007610ff127816 */ /* 0x000fe20000000012 */
[----:B------:R-:W-:Y:S01]  /*19a0*/  IMAD.MOV.U32 R51, RZ, RZ, 0x3f800000 ;  /* 0x3f800000ff337424 */ /* 0x000fe200078e00ff */
[----:B------:R-:W-:Y:S01]  /*19b0*/  PRMT R13, RZ, 0x7610, R13 ;  /* 0x00007610ff0d7816 */ /* 0x000fe2000000000d */
[----:B------:R-:W-:Y:S02]  /*19c0*/  IMAD.MOV.U32 R15, RZ, RZ, R0 ;  /* 0x000000ffff0f7224 */ /* 0x000fe400078e0000 */
[----:B------:R-:W-:-:S07]  /*19d0*/  IMAD.MOV.U32 R14, RZ, RZ, R2 ;  /* 0x000000ffff0e7224 */ /* 0x000fce00078e0002 */
.L_x_345:
[----:B------:R-:W-:-:S04]  /*19e0*/  ISETP.GE.AND P0, PT, R14, 0x1, PT ;  /* 0x000000010e00780c */ /* 0x000fc80003f06270 */
[----:B------:R-:W-:-:S13]  /*19f0*/  ISETP.GT.OR P0, PT, R15, 0x1d, !P0 ;  /* 0x0000001d0f00780c */ /* 0x000fda0004704670 */
[----:B0-----:R-:W-:Y:S05]  /*1a00*/  @P0 BRA `(.L_x_326) ;  /* 0x00000008005c0947 */ /* 0x001fea0003800000 */
[----:B------:R-:W-:Y:S01]  /*1a10*/  VIADD R15, R15, 0x1 ;  /* 0x000000010f0f7836 */ /* 0x000fe20000000000 */
[----:B------:R-:W-:Y:S01]  /*1a20*/  LOP3.LUT P0, RZ, R18, 0xff, RZ, 0xc0, !PT ;  /* 0x000000ff12ff7812 */ /* 0x000fe2000780c0ff */
[----:B------:R-:W-:Y:S01]  /*1a30*/  BSSY.RECONVERGENT B3, `(.L_x_327) ;  /* 0x000003d000037945 */ /* 0x000fe20003800200 */
[----:B------:R-:W-:Y:S02]  /*1a40*/  IADD3 R14, PT, PT, R14, -0x1, RZ ;  /* 0xffffffff0e0e7810 */ /* 0x000fe40007ffe0ff */
[----:B------:R-:W-:-:S04]  /*1a50*/  ISETP.NE.OR P0, PT, R15, R7, P0 ;  /* 0x000000070f00720c */ /* 0x000fc80000705670 */
[----:B------:R-:W-:-:S13]  /*1a60*/  ISETP.NE.OR P0, PT, R14, R9, P0 ;  /* 0x000000090e00720c */ /* 0x000fda0000705670 */
[----:B------:R-:W-:Y:S05]  /*1a70*/  @P0 BRA `(.L_x_328) ;  /* 0x0000000000e00947 */ /* 0x000fea0003800000 */
[----:B------:R-:W-:Y:S01]  /*1a80*/  BSSY.RECONVERGENT B0, `(.L_x_329) ;  /* 0x0000007000007945 */ /* 0x000fe20003800200 */
[C---:B------:R-:W-:Y:S01]  /*1a90*/  ISETP.NE.AND P3, PT, R53.reuse, 0x1, PT ;  /* 0x000000013500780c */ /* 0x040fe20003f65270 */
[----:B0-----:R-:W-:Y:S01]  /*1aa0*/  IMAD.MOV.U32 R38, RZ, RZ, R20 ;  /* 0x000000ffff267224 */ /* 0x001fe200078e0014 */
[----:B------:R-:W-:Y:S01]  /*1ab0*/  ISETP.NE.AND P2, PT, R53, RZ, PT ;  /* 0x000000ff3500720c */ /* 0x000fe20003f45270 */
[----:B------:R-:W-:Y:S01]  /*1ac0*/  IMAD.MOV.U32 R39, RZ, RZ, R21 ;  /* 0x000000ffff277224 */ /* 0x000fe200078e0015 */
[----:B------:R-:W-:-:S11]  /*1ad0*/  MOV R66, 0x1af0 ;  /* 0x00001af000427802 */ /* 0x000fd60000000f00 */
[----:B-1234-:R-:W-:Y:S05]  /*1ae0*/  CALL.REL.NOINC `($_Z9play_gamePfPiPjS1_i$__internal_accurate_pow) ;  /* 0x00000068002c7944 */ /* 0x01efea0003c00000 */
[----:B------:R-:W-:Y:S05]  /*1af0*/  BSYNC.RECONVERGENT B0 ;  /* 0x0000000000007941 */ /* 0x000fea0003800200 */
.L_x_329:
[----:B------:R-:W-:Y:S01]  /*1b00*/  FSEL R22, R22, RZ, P2 ;  /* 0x000000ff16167208 */ /* 0x000fe20001000000 */
[----:B------:R-:W-:Y:S01]  /*1b10*/  IMAD.MOV.U32 R18, RZ, RZ, 0x0 ;  /* 0x00000000ff127424 */ /* 0x000fe200078e00ff */
[----:B------:R-:W-:Y:S01]  /*1b20*/  FSEL R23, R36, RZ, P2 ;  /* 0x000000ff24177208 */ /* 0x000fe20001000000 */
[----:B------:R-:W-:Y:S01]  /*1b30*/  IMAD.MOV.U32 R19, RZ, RZ, 0x3fd80000 ;  /* 0x3fd80000ff137424 */ /* 0x000fe200078e00ff */
[----:B------:R-:W-:Y:S04]  /*1b40*/  BSSY.RECONVERGENT B1, `(.L_x_330) ;  /* 0x0000018000017945 */ /* 0x000fe80003800200 */
[----:B------:R-:W-:-:S06]  /*1b50*/  DADD R36, R22, R22 ;  /* 0x0000000016247229 */ /* 0x000fcc0000000016 */
[----:B------:R-:W0:Y:S04]  /*1b60*/  MUFU.RSQ64H R39, R37 ;  /* 0x0000002500277308 */ /* 0x000e280000001c00 */
[----:B------:R-:W-:-:S05]  /*1b70*/  VIADD R38, R37, 0xfcb00000 ;  /* 0xfcb0000025267836 */ /* 0x000fca0000000000 */
[----:B------:R-:W-:Y:S01]  /*1b80*/  ISETP.GE.U32.AND P0, PT, R38, 0x7ca00000, PT ;  /* 0x7ca000002600780c */ /* 0x000fe20003f06070 */
[----:B0-----:R-:W-:-:S08]  /*1b90*/  DMUL R22, R38, R38 ;  /* 0x0000002626167228 */ /* 0x001fd00000000000 */
[----:B------:R-:W-:-:S08]  /*1ba0*/  DFMA R22, R36, -R22, 1 ;  /* 0x3ff000002416742b */ /* 0x000fd00000000816 */
[----:B------:R-:W-:Y:S02]  /*1bb0*/  DFMA R18, R22, R18, 0.5 ;  /* 0x3fe000001612742b */ /* 0x000fe40000000012 */
[----:B------:R-:W-:-:S08]  /*1bc0*/  DMUL R26, R38, R22 ;  /* 0x00000016261a7228 */ /* 0x000fd00000000000 */
[----:B------:R-:W-:-:S08]  /*1bd0*/  DFMA R26, R18, R26, R38 ;  /* 0x0000001a121a722b */ /* 0x000fd00000000026 */
[----:B------:R-:W-:Y:S02]  /*1be0*/  DMUL R22, R36, R26 ;  /* 0x0000001a24167228 */ /* 0x000fe40000000000 */
[----:B------:R-:W-:Y:S01]  /*1bf0*/  IADD3 R25, PT, PT, R27, -0x100000, RZ ;  /* 0xfff000001b197810 */ /* 0x000fe20007ffe0ff */
[----:B------:R-:W-:-:S05]  /*1c00*/  IMAD.MOV.U32 R24, RZ, RZ, R26 ;  /* 0x000000ffff187224 */ /* 0x000fca00078e001a */
[----:B------:R-:W-:-:S08]  /*1c10*/  DFMA R18, R22, -R22, R36 ;  /* 0x800000161612722b */ /* 0x000fd00000000024 */
[----:B------:R-:W-:Y:S01]  /*1c20*/  DFMA R40, R18, R24, R22 ;  /* 0x000000181228722b */ /* 0x000fe20000000016 */
[----:B------:R-:W-:Y:S10]  /*1c30*/  @!P0 BRA `(.L_x_331) ;  /* 0x0000000000208947 */ /* 0x000ff40003800000 */
[----:B------:R-:W-:Y:S02]  /*1c40*/  IMAD.MOV.U32 R40, RZ, RZ, R36 ;  /* 0x000000ffff287224 */ /* 0x000fe400078e0024 */
[----:B------:R-:W-:Y:S01]  /*1c50*/  IMAD.MOV.U32 R24, RZ, RZ, R22 ;  /* 0x000000ffff187224 */ /* 0x000fe200078e0016 */
[----:B------:R-:W-:Y:S01]  /*1c60*/  MOV R22, 0x1ca0 ;  /* 0x00001ca000167802 */ /* 0x000fe20000000f00 */
[----:B------:R-:W-:Y:S02]  /*1c70*/  IMAD.MOV.U32 R36, RZ, RZ, R18 ;  /* 0x000000ffff247224 */ /* 0x000fe400078e0012 */
[----:B------:R-:W-:-:S07]  /*1c80*/  IMAD.MOV.U32 R27, RZ, RZ, R19 ;  /* 0x000000ffff1b7224 */ /* 0x000fce00078e0013 */
[----:B------:R-:W-:Y:S05]  /*1c90*/  CALL.REL.NOINC `($__internal_2_$__cuda_sm20_dsqrt_rn_f64_mediumpath_v1) ;  /* 0x0000005c00687944 */ /* 0x000fea0003c00000 */
[----:B------:R-:W-:Y:S01]  /*1ca0*/  MOV R40, R24 ;  /* 0x0000001800287202 */ /* 0x000fe20000000f00 */
[----:B------:R-:W-:-:S07]  /*1cb0*/  IMAD.MOV.U32 R41, RZ, RZ, R23 ;  /* 0x000000ffff297224 */ /* 0x000fce00078e0017 */
.L_x_331:
[----:B------:R-:W-:Y:S05]  /*1cc0*/  BSYNC.RECONVERGENT B1 ;  /* 0x0000000000017941 */ /* 0x000fea0003800200 */
.L_x_330:
[----:B------:R-:W0:Y:S01]  /*1cd0*/  F2F.F32.F64 R25, R40 ;  /* 0x0000002800197310 */ /* 0x000e220000301000 */
[----:B------:R-:W-:Y:S01]  /*1ce0*/  IMAD.MOV.U32 R18, RZ, RZ, 0x3d4ccccd ;  /* 0x3d4ccccdff127424 */ /* 0x000fe200078e00ff */
[----:B------:R-:W-:Y:S03]  /*1cf0*/  BSSY.RECONVERGENT B4, `(.L_x_332) ;  /* 0x000000a000047945 */ /* 0x000fe60003800200 */
[----:B------:R-:W-:-:S04]  /*1d00*/  FFMA R19, -R17, R18, 1 ;  /* 0x3f80000011137423 */ /* 0x000fc80000000112 */
[----:B------:R-:W-:Y:S01]  /*1d10*/  FFMA R18, R19, R18, 0.050000000745058059692 ;  /* 0x3d4ccccd13127423 */ /* 0x000fe20000000012 */
[----:B0-----:R-:W0:Y:S03]  /*1d20*/  FCHK P0, R25, 20 ;  /* 0x41a0000019007902 */ /* 0x001e260000000000 */
[----:B------:R-:W-:-:S04]  /*1d30*/  FFMA R19, R18, R25, RZ ;  /* 0x0000001912137223 */ /* 0x000fc800000000ff */
[----:B------:R-:W-:-:S04]  /*1d40*/  FFMA R22, R19, -20, R25 ;  /* 0xc1a0000013167823 */ /* 0x000fc80000000019 */
[----:B------:R-:W-:Y:S01]  /*1d50*/  FFMA R22, R18, R22, R19 ;  /* 0x0000001612167223 */ /* 0x000fe20000000013 */
[----:B0-----:R-:W-:Y:S06]  /*1d60*/  @!P0 BRA `(.L_x_333) ;  /* 0x0000000000088947 */ /* 0x001fec0003800000 */
[----:B------:R-:W-:-:S07]  /*1d70*/  MOV R24, 0x1d90 ;  /* 0x00001d9000187802 */ /* 0x000fce0000000f00 */
[----:B------:R-:W-:Y:S05]  /*1d80*/  CALL.REL.NOINC `($__internal_3_$__cuda_sm3x_div_rn_noftz_f32_slowpath) ;  /* 0x0000005c00e07944 */ /* 0x000fea0003c00000 */
.L_x_333:
[----:B------:R-:W-:Y:S05]  /*1d90*/  BSYNC.RECONVERGENT B4 ;  /* 0x0000000000047941 */ /* 0x000fea0003800200 */
.L_x_332:
[----:B------:R-:W0:Y:S01]  /*1da0*/  S2UR UR5, SR_CgaCtaId ;  /* 0x00000000000579c3 */ /* 0x000e220000008800 */
[----:B------:R-:W-:Y:S01]  /*1db0*/  UMOV UR4, 0x400 ;  /* 0x0000040000047882 */ /* 0x000fe20000000000 */
[----:B------:R-:W-:Y:S01]  /*1dc0*/  FSEL R51, R22, 0.070710673928260803223, P3 ;  /* 0x3d90d0c216337808 */ /* 0x000fe20001800000 */
[----:B------:R-:W-:Y:S01]  /*1dd0*/  IMAD.MOV.U32 R18, RZ, RZ, 0x1 ;  /* 0x00000001ff127424 */ /* 0x000fe200078e00ff */
[----:B0-----:R-:W-:-:S09]  /*1de0*/  ULEA UR4, UR5, UR4, 0x18 ;  /* 0x0000000405047291 */ /* 0x001fd2000f8ec0ff */
[----:B------:R0:W-:Y:S03]  /*1df0*/  STS [UR4+0x30], R51 ;  /* 0x00003033ff007988 */ /* 0x0001e60008000804 */
.L_x_328:
[----:B------:R-:W-:Y:S05]  /*1e00*/  BSYNC.RECONVERGENT B3 ;  /* 0x0000000000037941 */ /* 0x000fea0003800200 */
.L_x_327:
[----:B------:R-:W-:Y:S01]  /*1e10*/  LOP3.LUT P0, RZ, R13, 0xff, RZ, 0xc0, !PT ;  /* 0x000000ff0dff7812 */ /* 0x000fe2000780c0ff */
[----:B------:R-:W-:Y:S03]  /*1e20*/  BSSY.RECONVERGENT B3, `(.L_x_334) ;  /* 0x0000052000037945 */ /* 0x000fe60003800200 */
[----:B------:R-:W-:Y:S02]  /*1e30*/  ISETP.LT.OR P1, PT, R10, 0x1, P0 ;  /* 0x000000010a00780c */ /* 0x000fe40000721670 */
[----:B------:R-:W-:-:S11]  /*1e40*/  SEL R13, RZ, 0x1, !P0 ;  /* 0x00000001ff0d7807 */ /* 0x000fd60004000000 */
[----:B------:R-:W-:Y:S05]  /*1e50*/  @P1 BRA `(.L_x_335) ;  /* 0x0000000400381947 */ /* 0x000fea0003800000 */
[----:B------:R-:W-:Y:S01]  /*1e60*/  IMAD.MOV.U32 R13, RZ, RZ, R1 ;  /* 0x000000ffff0d7224 */ /* 0x000fe200078e0001 */
[----:B------:R-:W-:Y:S01]  /*1e70*/  MOV R19, R12 ;  /* 0x0000000c00137202 */ /* 0x000fe20000000f00 */
[----:B------:R-:W-:-:S07]  /*1e80*/  IMAD.MOV.U32 R24, RZ, RZ, R6 ;  /* 0x000000ffff187224 */ /* 0x000fce00078e0006 */
.L_x_339:
[----:B-1234-:R-:W2:Y:S01]  /*1e90*/  LDL R22, [R13] ;  /* 0x000000000d167983 */ /* 0x01eea20000100800 */
[----:B------:R-:W-:Y:S01]  /*1ea0*/  BSSY.RELIABLE B4, `(.L_x_336) ;  /* 0x0000007000047945 */ /* 0x000fe20003800100 */
[----:B--2---:R-:W-:-:S13]  /*1eb0*/  ISETP.NE.AND P0, PT, R15, R22, PT ;  /* 0x000000160f00720c */ /* 0x004fda0003f05270 */
[----:B------:R-:W-:Y:S05]  /*1ec0*/  @P0 BRA `(.L_x_337) ;  /* 0x0000000000100947 */ /* 0x000fea0003800000 */
[----:B------:R-:W2:Y:S02]  /*1ed0*/  LDL R23, [R24] ;  /* 0x0000000018177983 */ /* 0x000ea40000100800 */
[----:B--2---:R-:W-:-:S13]  /*1ee0*/  ISETP.NE.AND P0, PT, R14, R23, PT ;  /* 0x000000170e00720c */ /* 0x004fda0003f05270 */
[----:B------:R-:W-:Y:S05]  /*1ef0*/  @!P0 BREAK.RELIABLE B4 ;  /* 0x0000000000048942 */ /* 0x000fea0003800100 */
[----:B------:R-:W-:Y:S05]  /*1f00*/  @!P0 BRA `(.L_x_338) ;  /* 0x0000000000248947 */ /* 0x000fea0003800000 */
.L_x_337:
[----:B------:R-:W-:Y:S05]  /*1f10*/  BSYNC.RELIABLE B4 ;  /* 0x0000000000047941 */ /* 0x000fea0003800100 */
.L_x_336:
[----:B------:R-:W-:Y:S02]  /*1f20*/  VIADD R19, R19, 0x1 ;  /* 0x0000000113137836 */ /* 0x000fe40000000000 */
[----:B------:R-:W-:Y:S02]  /*1f30*/  VIADD R24, R24, 0x4 ;  /* 0x0000000418187836 */ /* 0x000fe40000000000 */
[----:B------:R-:W-:Y:S01]  /*1f40*/  VIADD R13, R13, 0x4 ;  /* 0x000000040d0d7836 */ /* 0x000fe20000000000 */
[----:B------:R-:W-:-:S13]  /*1f50*/  ISETP.NE.AND P0, PT, R19, RZ, PT ;  /* 0x000000ff1300720c */ /* 0x000fda0003f05270 */
[----:B------:R-:W-:Y:S05]  /*1f60*/  @P0 BRA `(.L_x_339) ;  /* 0xfffffffc00c80947 */ /* 0x000fea000383ffff */
[----:B------:R-:W-:Y:S02]  /*1f70*/  PLOP3.LUT P0, PT, PT, PT, PT, 0x8, 0x80 ;  /* 0x000000000080781c */ /* 0x000fe40003f0e170 */
[----:B------:R-:W-:Y:S01]  /*1f80*/  PRMT R13, RZ, 0x7610, R13 ;  /* 0x00007610ff0d7816 */ /* 0x000fe2000000000d */
[----:B------:R-:W-:Y:S10]  /*1f90*/  BRA `(.L_x_335) ;  /* 0x0000000000e87947 */ /* 0x000ff40003800000 */
.L_x_338:
[----:B------:R-:W-:Y:S01]  /*1fa0*/  VIMNMX R13, PT, PT, R15, R14, PT ;  /* 0x0000000e0f0d7248 */ /* 0x000fe20003fe0100 */
[----:B------:R-:W-:Y:S01]  /*1fb0*/  BSSY.RECONVERGENT B0, `(.L_x_340) ;  /* 0x0000005000007945 */ /* 0x000fe20003800200 */
[----:B------:R-:W-:Y:S02]  /*1fc0*/  MOV R66, 0x2000 ;  /* 0x0000200000427802 */ /* 0x000fe40000000f00 */
[----:B------:R-:W1:Y:S02]  /*1fd0*/  I2F.F64 R38, R13 ;  /* 0x0000000d00267312 */ /* 0x000e640000201c00 */
[----:B-1----:R-:W-:-:S11]  /*1fe0*/  DADD R38, -RZ, |R38| ;  /* 0x00000000ff267229 */ /* 0x002fd60000000526 */
[----:B0-----:R-:W-:Y:S05]  /*1ff0*/  CALL.REL.NOINC `($_Z9play_gamePfPiPjS1_i$__internal_accurate_pow) ;  /* 0x0000006000e87944 */ /* 0x001fea0003c00000 */
[----:B------:R-:W-:Y:S05]  /*2000*/  BSYNC.RECONVERGENT B0 ;  /* 0x0000000000007941 */ /* 0x000fea0003800200 */
.L_x_340:
[C---:B------:R-:W-:Y:S01]  /*2010*/  ISETP.NE.AND P0, PT, R13.reuse, RZ, PT ;  /* 0x000000ff0d00720c */ /* 0x040fe20003f05270 */
[----:B------:R-:W-:Y:S01]  /*2020*/  BSSY.RECONVERGENT B1, `(.L_x_341) ;  /* 0x000001d000017945 */ /* 0x000fe20003800200 */
[----:B------:R-:W-:Y:S02]  /*2030*/  ISETP.NE.AND P3, PT, R13, 0x1, PT ;  /* 0x000000010d00780c */ /* 0x000fe40003f65270 */
[----:B------:R-:W-:Y:S02]  /*2040*/  FSEL R22, R22, RZ, P0 ;  /* 0x000000ff16167208 */ /* 0x000fe40000000000 */
[----:B------:R-:W-:-:S06]  /*2050*/  FSEL R23, R36, RZ, P0 ;  /* 0x000000ff24177208 */ /* 0x000fcc0000000000 */
[----:B------:R-:W-:Y:S01]  /*2060*/  DADD R36, R22, R22 ;  /* 0x0000000016247229 */ /* 0x000fe20000000016 */
[----:B------:R-:W-:Y:S01]  /*2070*/  IMAD.MOV.U32 R22, RZ, RZ, 0x0 ;  /* 0x00000000ff167424 */ /* 0x000fe200078e00ff */
[----:B------:R-:W-:-:S04]  /*2080*/  MOV R23, 0x3fd80000 ;  /* 0x3fd8000000177802 */ /* 0x000fc80000000f00 */
        /* <DEDUP_REMOVED lines=9> */
[----:B------:R-:W-:Y:S02]  /*2120*/  VIADD R25, R27, 0xfff00000 ;  /* 0xfff000001b197836 */ /* 0x000fe40000000000 */
[----:B------:R-:W-:-:S04]  /*2130*/  IMAD.MOV.U32 R24, RZ, RZ, R26 ;  /* 0x000000ffff187224 */ /* 0x000fc800078e001a */
[----:B------:R-:W-:-:S08]  /*2140*/  DFMA R42, R22, -R22, R36 ;  /* 0x80000016162a722b */ /* 0x000fd00000000024 */
[----:B------:R-:W-:Y:S01]  /*2150*/  DFMA R40, R42, R24, R22 ;  /* 0x000000182a28722b */ /* 0x000fe20000000016 */
[----:B------:R-:W-:Y:S10]  /*2160*/  @!P0 BRA `(.L_x_342) ;  /* 0x0000000000208947 */ /* 0x000ff40003800000 */
[----:B------:R-:W-:Y:S01]  /*2170*/  IMAD.MOV.U32 R40, RZ, RZ, R36 ;  /* 0x000000ffff287224 */ /* 0x000fe200078e0024 */
[----:B------:R-:W-:Y:S01]  /*2180*/  MOV R24, R22 ;  /* 0x0000001600187202 */ /* 0x000fe20000000f00 */
[----:B------:R-:W-:Y:S01]  /*2190*/  IMAD.MOV.U32 R36, RZ, RZ, R42 ;  /* 0x000000ffff247224 */ /* 0x000fe200078e002a */
[----:B------:R-:W-:Y:S01]  /*21a0*/  MOV R22, 0x21d0 ;  /* 0x000021d000167802 */ /* 0x000fe20000000f00 */
[----:B------:R-:W-:-:S07]  /*21b0*/  IMAD.MOV.U32 R27, RZ, RZ, R43 ;  /* 0x000000ffff1b7224 */ /* 0x000fce00078e002b */
[----:B------:R-:W-:Y:S05]  /*21c0*/  CALL.REL.NOINC `($__internal_2_$__cuda_sm20_dsqrt_rn_f64_mediumpath_v1) ;  /* 0x00000058001c7944 */ /* 0x000fea0003c00000 */
[----:B------:R-:W-:Y:S02]  /*21d0*/  IMAD.MOV.U32 R40, RZ, RZ, R24 ;  /* 0x000000ffff287224 */ /* 0x000fe400078e0018 */
[----:B------:R-:W-:-:S07]  /*21e0*/  IMAD.MOV.U32 R41, RZ, RZ, R23 ;  /* 0x000000ffff297224 */ /* 0x000fce00078e0017 */
.L_x_342:
[----:B------:R-:W-:Y:S05]  /*21f0*/  BSYNC.RECONVERGENT B1 ;  /* 0x0000000000017941 */ /* 0x000fea0003800200 */
.L_x_341:
        /* <DEDUP_REMOVED lines=12> */
.L_x_344:
[----:B------:R-:W-:Y:S05]  /*22c0*/  BSYNC.RECONVERGENT B5 ;  /* 0x0000000000057941 */ /* 0x000fea0003800200 */
.L_x_343:
[----:B------:R-:W0:Y:S01]  /*22d0*/  S2UR UR5, SR_CgaCtaId ;  /* 0x00000000000579c3 */ /* 0x000e220000008800 */
[----:B------:R-:W-:Y:S01]  /*22e0*/  UMOV UR4, 0x400 ;  /* 0x0000040000047882 */ /* 0x000fe20000000000 */
[----:B------:R-:W-:Y:S01]  /*22f0*/  FSEL R52, R22, 0.070710673928260803223, P3 ;  /* 0x3d90d0c216347808 */ /* 0x000fe20001800000 */
[----:B------:R-:W-:Y:S01]  /*2300*/  IMAD.MOV.U32 R13, RZ, RZ, 0x1 ;  /* 0x00000001ff0d7424 */ /* 0x000fe200078e00ff */
[----:B------:R-:W-:Y:S01]  /*2310*/  PLOP3.LUT P0, PT, PT, PT, PT, 0x80, 0x8 ;  /* 0x000000000008781c */ /* 0x000fe20003f0f070 */
[----:B0-----:R-:W-:-:S09]  /*2320*/  ULEA UR4, UR5, UR4, 0x18 ;  /* 0x0000000405047291 */ /* 0x001fd2000f8ec0ff */
[----:B------:R0:W-:Y:S03]  /*2330*/  STS [UR4+0x34], R52 ;  /* 0x00003434ff007988 */ /* 0x0001e60008000804 */
.L_x_335:
[----:B------:R-:W-:Y:S05]  /*2340*/  BSYNC.RECONVERGENT B3 ;  /* 0x0000000000037941 */ /* 0x000fea0003800200 */
.L_x_334:
[----:B------:R-:W-:-:S04]  /*2350*/  LOP3.LUT P1, RZ, R18, 0xff, RZ, 0xc0, !PT ;  /* 0x000000ff12ff7812 */ /* 0x000fc8000782c0ff */
[----:B------:R-:W-:-:S13]  /*2360*/  PLOP3.LUT P0, PT, P0, P1, PT, 0x2f, 0xf2 ;  /* 0x0000000000f2781c */ /* 0x000fda0000702577 */
[----:B------:R-:W-:Y:S05]  /*2370*/  @P0 BRA `(.L_x_345) ;  /* 0xfffffff400980947 */ /* 0x000fea000383ffff */
.L_x_326:
[----:B------:R-:W-:Y:S05]  /*2380*/  BSYNC.RECONVERGENT B2 ;  /* 0x0000000000027941 */ /* 0x000fea0003800200 */
.L_x_325:
[----:B------:R-:W-:Y:S01]  /*2390*/  IMAD.MOV R13, RZ, RZ, -R0 ;  /* 0x000000ffff0d7224 */ /* 0x000fe200078e0a00 */
[----:B------:R-:W-:Y:S01]  /*23a0*/  BSSY.RECONVERGENT B0, `(.L_x_346) ;  /* 0x0000006000007945 */ /* 0x000fe20003800200 */
[----:B------:R-:W-:-:S03]  /*23b0*/  MOV R66, 0x2400 ;  /* 0x0000240000427802 */ /* 0x000fc60000000f00 */
[----:B------:R-:W-:-:S04]  /*23c0*/  VIADDMNMX R12, R13, 0x1e, R2, PT ;  /* 0x0000001e0d0c7846 */ /* 0x000fc80003800102 */
[----:B------:R-:W5:Y:S02]  /*23d0*/  I2F.F64 R38, R12 ;  /* 0x0000000c00267312 */ /* 0x000f640000201c00 */
[----:B-----5:R-:W-:-:S11]  /*23e0*/  DADD R38, -RZ, |R38| ;  /* 0x00000000ff267229 */ /* 0x020fd60000000526 */
[----:B01234-:R-:W-:Y:S05]  /*23f0*/  CALL.REL.NOINC `($_Z9play_gamePfPiPjS1_i$__internal_accurate_pow) ;  /* 0x0000005c00e87944 */ /* 0x01ffea0003c00000 */
[----:B------:R-:W-:Y:S05]  /*2400*/  BSYNC.RECONVERGENT B0 ;  /* 0x0000000000007941 */ /* 0x000fea0003800200 */
.L_x_346:
[C---:B------:R-:W-:Y:S01]  /*2410*/  ISETP.NE.AND P0, PT, R12.reuse, RZ, PT ;  /* 0x000000ff0c00720c */ /* 0x040fe20003f05270 */
[----:B------:R-:W-:Y:S01]  /*2420*/  IMAD.MOV.U32 R14, RZ, RZ, 0x0 ;  /* 0x00000000ff0e7424 */ /* 0x000fe200078e00ff */
[----:B------:R-:W-:Y:S01]  /*2430*/  ISETP.NE.AND P1, PT, R12, 0x1, PT ;  /* 0x000000010c00780c */ /* 0x000fe20003f25270 */
[----:B------:R-:W-:Y:S01]  /*2440*/  IMAD.MOV.U32 R15, RZ, RZ, 0x3fd80000 ;  /* 0x3fd80000ff0f7424 */ /* 0x000fe200078e00ff */
[----:B------:R-:W-:Y:S01]  /*2450*/  FSEL R22, R22, RZ, P0 ;  /* 0x000000ff16167208 */ /* 0x000fe20000000000 */
[----:B------:R-:W-:Y:S01]  /*2460*/  BSSY.RECONVERGENT B1, `(.L_x_347) ;  /* 0x0000019000017945 */ /* 0x000fe20003800200 */
[----:B------:R-:W-:-:S06]  /*2470*/  FSEL R23, R36, RZ, P0 ;  /* 0x000000ff24177208 */ /* 0x000fcc0000000000 */
[----:B------:R-:W-:-:S06]  /*2480*/  DADD R36, R22, R22 ;  /* 0x0000000016247229 */ /* 0x000fcc0000000016 */
[----:B------:R-:W0:Y:S04]  /*2490*/  MUFU.RSQ64H R39, R37 ;  /* 0x0000002500277308 */ /* 0x000e280000001c00 */
[----:B------:R-:W-:-:S04]  /*24a0*/  IADD3 R38, PT, PT, R37, -0x3500000, RZ ;  /* 0xfcb0000025267810 */ /* 0x000fc80007ffe0ff */
[----:B------:R-:W-:Y:S02]  /*24b0*/  ISETP.GE.U32.AND P0, PT, R38, 0x7ca00000, PT ;  /* 0x7ca000002600780c */ /* 0x000fe40003f06070 */
        /* <DEDUP_REMOVED lines=19> */
.L_x_348:
[----:B------:R-:W-:Y:S05]  /*25f0*/  BSYNC.RECONVERGENT B1 ;  /* 0x0000000000017941 */ /* 0x000fea0003800200 */
.L_x_347:
[----:B------:R-:W0:Y:S01]  /*2600*/  F2F.F32.F64 R12, R12 ;  /* 0x0000000c000c7310 */ /* 0x000e220000301000 */
[----:B------:R-:W-:Y:S01]  /*2610*/  BSSY.RECONVERGENT B2, `(.L_x_349) ;  /* 0x0000017000027945 */ /* 0x000fe20003800200 */
[----:B------:R-:W-:Y:S02]  /*2620*/  MOV R50, 0x3f800000 ;  /* 0x3f80000000327802 */ /* 0x000fe40000000f00 */
[----:B0-----:R-:W-:-:S04]  /*2630*/  FSEL R25, R12, 1.4142135381698608398, P1 ;  /* 0x3fb504f30c197808 */ /* 0x001fc80000800000 */
[----:B------:R-:W-:-:S13]  /*2640*/  FSETP.NEU.AND P0, PT, R25, RZ, PT ;  /* 0x000000ff1900720b */ /* 0x000fda0003f0d000 */
[----:B------:R-:W-:Y:S05]  /*2650*/  @!P0 BRA `(.L_x_350) ;  /* 0x0000000000488947 */ /* 0x000fea0003800000 */
[----:B------:R-:W-:Y:S01]  /*2660*/  IMAD.MOV.U32 R12, RZ, RZ, 0x3f800000 ;  /* 0x3f800000ff0c7424 */ /* 0x000fe200078e00ff */
[----:B------:R-:W0:Y:S01]  /*2670*/  FCHK P0, R25, 20 ;  /* 0x41a0000019007902 */ /* 0x000e220000000000 */
[----:B------:R-:W-:Y:S01]  /*2680*/  IMAD.MOV.U32 R13, RZ, RZ, 0x3d4ccccd ;  /* 0x3d4ccccdff0d7424 */ /* 0x000fe200078e00ff */
[----:B------:R-:W-:Y:S03]  /*2690*/  BSSY.RECONVERGENT B3, `(.L_x_351) ;  /* 0x0000009000037945 */ /* 0x000fe60003800200 */
[----:B------:R-:W-:-:S04]  /*26a0*/  FFMA R12, R13, -20, R12 ;  /* 0xc1a000000d0c7823 */ /* 0x000fc8000000000c */
[----:B------:R-:W-:-:S04]  /*26b0*/  FFMA R12, R12, R13, 0.050000000745058059692 ;  /* 0x3d4ccccd0c0c7423 */ /* 0x000fc8000000000d */
[----:B------:R-:W-:-:S04]  /*26c0*/  FFMA R13, R12, R25, RZ ;  /* 0x000000190c0d7223 */ /* 0x000fc800000000ff */
[----:B------:R-:W-:-:S04]  /*26d0*/  FFMA R14, R13, -20, R25 ;  /* 0xc1a000000d0e7823 */ /* 0x000fc80000000019 */
[----:B------:R-:W-:Y:S01]  /*26e0*/  FFMA R22, R12, R14, R13 ;  /* 0x0000000e0c167223 */ /* 0x000fe2000000000d */
[----:B0-----:R-:W-:Y:S06]  /*26f0*/  @!P0 BRA `(.L_x_352) ;  /* 0x0000000000088947 */ /* 0x001fec0003800000 */
[----:B------:R-:W-:-:S07]  /*2700*/  MOV R24, 0x2720 ;  /* 0x0000272000187802 */ /* 0x000fce0000000f00 */
[----:B------:R-:W-:Y:S05]  /*2710*/  CALL.REL.NOINC `($__internal_3_$__cuda_sm3x_div_rn_noftz_f32_slowpath) ;  /* 0x00000054007c7944 */ /* 0x000fea0003c00000 */
.L_x_352:
[----:B------:R-:W-:Y:S05]  /*2720*/  BSYNC.RECONVERGENT B3 ;  /* 0x0000000000037941 */ /* 0x000fea0003800200 */
.L_x_351:
[----:B------:R-:W0:Y:S01]  /*2730*/  S2UR UR5, SR_CgaCtaId ;  /* 0x00000000000579c3 */ /* 0x000e220000008800 */
[----:B------:R-:W-:Y:S01]  /*2740*/  UMOV UR4, 0x400 ;  /* 0x0000040000047882 */ /* 0x000fe20000000000 */
[----:B------:R-:W-:Y:S01]  /*2750*/  IMAD.MOV.U32 R50, RZ, RZ, R22 ;  /* 0x000000ffff327224 */ /* 0x000fe200078e0016 */
[----:B0-----:R-:W-:-:S09]  /*2760*/  ULEA UR4, UR5, UR4, 0x18 ;  /* 0x0000000405047291 */ /* 0x001fd2000f8ec0ff */
[----:B------:R0:W-:Y:S03]  /*2770*/  STS [UR4+0x38], R22 ;  /* 0x00003816ff007988 */ /* 0x0001e60008000804 */
.L_x_350:
[----:B------:R-:W-:Y:S05]  /*2780*/  BSYNC.RECONVERGENT B2 ;  /* 0x0000000000027941 */ /* 0x000fea0003800200 */
.L_x_349:
[----:B------:R-:W-:Y:S01]  /*2790*/  VIMNMX.U32 R12, PT, PT, R7, R9, PT ;  /* 0x00000009070c7248 */ /* 0x000fe20003fe0000 */
[----:B------:R-:W-:Y:S01]  /*27a0*/  HFMA2 R48, -RZ, RZ, 1.875, 0 ;  /* 0x3f800000ff307431 */ /* 0x000fe200000001ff */
[----:B------:R-:W-:Y:S01]  /*27b0*/  BSSY.RECONVERGENT B2, `(.L_x_353) ;  /* 0x000009f000027945 */ /* 0x000fe20003800200 */
[----:B------:R-:W-:Y:S01]  /*27c0*/  PRMT R13, RZ, 0x7610, R13 ;  /* 0x00007610ff0d7816 */ /* 0x000fe2000000000d */
[----:B------:R1:W2:Y:S01]  /*27d0*/  I2F.F64.U32 R46, R12 ;  /* 0x0000000c002e7312 */ /* 0x0002a20000201800 */
[----:B------:R-:W-:Y:S01]  /*27e0*/  IMAD.MOV.U32 R49, RZ, RZ, 0x3f800000 ;  /* 0x3f800000ff317424 */ /* 0x000fe200078e00ff */
[----:B------:R-:W-:Y:S01]  /*27f0*/  PRMT R18, RZ, 0x7610, R18 ;  /* 0x00007610ff127816 */ /* 0x000fe20000000012 */
[----:B------:R-:W-:Y:S02]  /*2800*/  IMAD.MOV.U32 R14, RZ, RZ, R0 ;  /* 0x000000ffff0e7224 */ /* 0x000fe400078e0000 */
[----:B------:R-:W-:-:S07]  /*2810*/  IMAD.MOV.U32 R15, RZ, RZ, R2 ;  /* 0x000000ffff0f7224 */ /* 0x000fce00078e0002 */
.L_x_373:
[----:B------:R-:W-:-:S04]  /*2820*/  VIMNMX R19, PT, PT, R15, R14, PT ;  /* 0x0000000e0f137248 */ /* 0x000fc80003fe0100 */
[----:B------:R-:W-:-:S13]  /*2830*/  ISETP.GE.AND P0, PT, R19, 0x1, PT ;  /* 0x000000011300780c */ /* 0x000fda0003f06270 */
[----:B---34-:R-:W-:Y:S05]  /*2840*/  @!P0 BRA `(.L_x_354) ;  /* 0x0000000800548947 */ /* 0x018fea0003800000 */
[----:B------:R-:W-:Y:S01]  /*2850*/  VIADD R14, R14, 0xffffffff ;  /* 0xffffffff0e0e7836 */ /* 0x000fe20000000000 */
[----:B------:R-:W-:Y:S01]  /*2860*/  LOP3.LUT P0, RZ, R13, 0xff, RZ, 0xc0, !PT ;  /* 0x000000ff0dff7812 */ /* 0x000fe2000780c0ff */
[----:B------:R-:W-:Y:S01]  /*2870*/  VIADD R15, R15, 0xffffffff ;  /* 0xffffffff0f0f7836 */ /* 0x000fe20000000000 */
[----:B------:R-:W-:Y:S02]  /*2880*/  BSSY.RECONVERGENT B3, `(.L_x_355) ;  /* 0x000003c000037945 */ /* 0x000fe40003800200 */
[----:B------:R-:W-:-:S04]  /*2890*/  ISETP.NE.OR P0, PT, R14, R7, P0 ;  /* 0x000000070e00720c */ /* 0x000fc80000705670 */
[----:B------:R-:W-:-:S13]  /*28a0*/  ISETP.NE.OR P0, PT, R15, R9, P0 ;  /* 0x000000090f00720c */ /* 0x000fda0000705670 */
[----:B------:R-:W-:Y:S05]  /*28b0*/  @P0 BRA `(.L_x_356) ;  /* 0x0000000000e00947 */ /* 0x000fea0003800000 */
[----:B------:R-:W-:Y:S01]  /*28c0*/  BSSY.RECONVERGENT B0, `(.L_x_357) ;  /* 0x0000007000007945 */ /* 0x000fe20003800200 */
[C---:B------:R-:W-:Y:S01]  /*28d0*/  ISETP.NE.AND P3, PT, R12.reuse, 0x1, PT ;  /* 0x000000010c00780c */ /* 0x040fe20003f65270 */
[----:B--2---:R-:W-:Y:S01]  /*28e0*/  IMAD.MOV.U32 R39, RZ, RZ, R47 ;  /* 0x000000ffff277224 */ /* 0x004fe200078e002f */
[----:B------:R-:W-:Y:S02]  /*28f0*/  ISETP.NE.AND P2, PT, R12, RZ, PT ;  /* 0x000000ff0c00720c */ /* 0x000fe40003f45270 */
[----:B------:R-:W-:Y:S02]  /*2900*/  MOV R38, R46 ;  /* 0x0000002e00267202 */ /* 0x000fe40000000f00 */
[----:B------:R-:W-:-:S09]  /*2910*/  MOV R66, 0x2930 ;  /* 0x0000293000427802 */ /* 0x000fd20000000f00 */
[----:B01----:R-:W-:Y:S05]  /*2920*/  CALL.REL.NOINC `($_Z9play_gamePfPiPjS1_i$__internal_accurate_pow) ;  /* 0x00000058009c7944 */ /* 0x003fea0003c00000 */
[----:B------:R-:W-:Y:S05]  /*2930*/  BSYNC.RECONVERGENT B0 ;  /* 0x0000000000007941 */ /* 0x000fea0003800200 */
.L_x_357:
[----:B------:R-:W-:Y:S01]  /*2940*/  FSEL R22, R22, RZ, P2 ;  /* 0x000000ff16167208 */ /* 0x000fe20001000000 */
[----:B------:R-:W-:Y:S01]  /*2950*/  BSSY.RECONVERGENT B1, `(.L_x_358) ;  /* 0x000001b000017945 */ /* 0x000fe20003800200 */
[----:B------:R-:W-:-:S06]  /*2960*/  FSEL R23, R36, RZ, P2 ;  /* 0x000000ff24177208 */ /* 0x000fcc0001000000 */
[----:B------:R-:W-:Y:S01]  /*2970*/  DADD R36, R22, R22 ;  /* 0x0000000016247229 */ /* 0x000fe20000000016 */
[----:B------:R-:W-:Y:S02]  /*2980*/  IMAD.MOV.U32 R22, RZ, RZ, 0x0 ;  /* 0x00000000ff167424 */ /* 0x000fe400078e00ff */
[----:B------:R-:W-:-:S03]  /*2990*/  IMAD.MOV.U32 R23, RZ, RZ, 0x3fd80000 ;  /* 0x3fd80000ff177424 */ /* 0x000fc600078e00ff */
        /* <DEDUP_REMOVED lines=22> */
.L_x_359:
[----:B------:R-:W-:Y:S05]  /*2b00*/  BSYNC.RECONVERGENT B1 ;  /* 0x0000000000017941 */ /* 0x000fea0003800200 */
.L_x_358:
        /* <DEDUP_REMOVED lines=12> */
.L_x_361:
[----:B------:R-:W-:Y:S05]  /*2bd0*/  BSYNC.RECONVERGENT B4 ;  /* 0x0000000000047941 */ /* 0x000fea0003800200 */
.L_x_360:
[----:B------:R-:W0:Y:S01]  /*2be0*/  S2UR UR5, SR_CgaCtaId ;  /* 0x00000000000579c3 */ /* 0x000e220000008800 */
[----:B------:R-:W-:Y:S01]  /*2bf0*/  UMOV UR4, 0x400 ;  /* 0x0000040000047882 */ /* 0x000fe20000000000 */
[----:B------:R-:W-:Y:S01]  /*2c00*/  FSEL R48, R22, 0.070710673928260803223, P3 ;  /* 0x3d90d0c216307808 */ /* 0x000fe20001800000 */
[----:B------:R-:W-:Y:S01]  /*2c10*/  IMAD.MOV.U32 R13, RZ, RZ, 0x1 ;  /* 0x00000001ff0d7424 */ /* 0x000fe200078e00ff */
[----:B0-----:R-:W-:-:S09]  /*2c20*/  ULEA UR4, UR5, UR4, 0x18 ;  /* 0x0000000405047291 */ /* 0x001fd2000f8ec0ff */
[----:B------:R3:W-:Y:S03]  /*2c30*/  STS [UR4+0x3c], R48 ;  /* 0x00003c30ff007988 */ /* 0x0007e60008000804 */
.L_x_356:
[----:B------:R-:W-:Y:S05]  /*2c40*/  BSYNC.RECONVERGENT B3 ;  /* 0x0000000000037941 */ /* 0x000fea0003800200 */
.L_x_355:
[----:B------:R-:W-:Y:S01]  /*2c50*/  LOP3.LUT P0, RZ, R18, 0xff, RZ, 0xc0, !PT ;  /* 0x000000ff12ff7812 */ /* 0x000fe2000780c0ff */
[----:B------:R-:W-:Y:S03]  /*2c60*/  BSSY.RECONVERGENT B3, `(.L_x_362) ;  /* 0x0000050000037945 */ /* 0x000fe60003800200 */
[----:B------:R-:W-:Y:S02]  /*2c70*/  ISETP.LT.OR P1, PT, R10, 0x1, P0 ;  /* 0x000000010a00780c */ /* 0x000fe40000721670 */
[----:B------:R-:W-:-:S11]  /*2c80*/  SEL R18, RZ, 0x1, !P0 ;  /* 0x00000001ff127807 */ /* 0x000fd60004000000 */
[----:B------:R-:W-:Y:S05]  /*2c90*/  @P1 BRA `(.L_x_363) ;  /* 0x0000000400301947 */ /* 0x000fea0003800000 */
[----:B------:R-:W-:-:S07]  /*2ca0*/  MOV R19, RZ ;  /* 0x000000ff00137202 */ /* 0x000fce0000000f00 */
.L_x_367:
[----:B------:R-:W-:-:S05]  /*2cb0*/  IMAD R18, R19, 0x4, R1 ;  /* 0x0000000413127824 */ /* 0x000fca00078e0201 */
[----:B------:R-:W4:Y:S01]  /*2cc0*/  LDL R23, [R18] ;  /* 0x0000000012177983 */ /* 0x000f220000100800 */
[----:B------:R-:W-:Y:S01]  /*2cd0*/  BSSY.RELIABLE B4, `(.L_x_364) ;  /* 0x0000008000047945 */ /* 0x000fe20003800100 */
[----:B----4-:R-:W-:-:S13]  /*2ce0*/  ISETP.NE.AND P0, PT, R14, R23, PT ;  /* 0x000000170e00720c */ /* 0x010fda0003f05270 */
[----:B------:R-:W-:Y:S05]  /*2cf0*/  @P0 BRA `(.L_x_365) ;  /* 0x0000000000140947 */ /* 0x000fea0003800000 */
[----:B------:R-:W-:-:S06]  /*2d00*/  IMAD R18, R19, 0x4, R6 ;  /* 0x0000000413127824 */ /* 0x000fcc00078e0206 */
[----:B------:R-:W4:Y:S02]  /*2d10*/  LDL R18, [R18] ;  /* 0x0000000012127983 */ /* 0x000f240000100800 */
[----:B----4-:R-:W-:-:S13]  /*2d20*/  ISETP.NE.AND P0, PT, R15, R18, PT ;  /* 0x000000120f00720c */ /* 0x010fda0003f05270 */
[----:B------:R-:W-:Y:S05]  /*2d30*/  @!P0 BREAK.RELIABLE B4 ;  /* 0x0000000000048942 */ /* 0x000fea0003800100 */
[----:B------:R-:W-:Y:S05]  /*2d40*/  @!P0 BRA `(.L_x_366) ;  /* 0x00000000001c8947 */ /* 0x000fea0003800000 */
.L_x_365:
[----:B------:R-:W-:Y:S05]  /*2d50*/  BSYNC.RELIABLE B4 ;  /* 0x0000000000047941 */ /* 0x000fea0003800100 */
.L_x_364:
[----:B------:R-:W-:-:S05]  /*2d60*/  VIADD R19, R19, 0x1 ;  /* 0x0000000113137836 */ /* 0x000fca0000000000 */
[----:B------:R-:W-:-:S13]  /*2d70*/  ISETP.NE.AND P0, PT, R19, R10, PT ;  /* 0x0000000a1300720c */ /* 0x000fda0003f05270 */
[----:B------:R-:W-:Y:S05]  /*2d80*/  @P0 BRA `(.L_x_367) ;  /* 0xfffffffc00c80947 */ /* 0x000fea000383ffff */
[----:B------:R-:W-:Y:S02]  /*2d90*/  PLOP3.LUT P0, PT, PT, PT, PT, 0x8, 0x80 ;  /* 0x000000000080781c */ /* 0x000fe40003f0e170 */
[----:B------:R-:W-:Y:S01]  /*2da0*/  PRMT R18, RZ, 0x7610, R18 ;  /* 0x00007610ff127816 */ /* 0x000fe20000000012 */
[----:B------:R-:W-:Y:S10]  /*2db0*/  BRA `(.L_x_363) ;  /* 0x0000000000e87947 */ /* 0x000ff40003800000 */
.L_x_366:
[----:B------:R-:W-:Y:S01]  /*2dc0*/  VIMNMX R18, PT, PT, R14, R15, PT ;  /* 0x0000000f0e127248 */ /* 0x000fe20003fe0100 */
[----:B------:R-:W-:Y:S01]  /*2dd0*/  BSSY.RECONVERGENT B0, `(.L_x_368) ;  /* 0x0000005000007945 */ /* 0x000fe20003800200 */
[----:B------:R-:W-:Y:S02]  /*2de0*/  MOV R66, 0x2e20 ;  /* 0x00002e2000427802 */ /* 0x000fe40000000f00 */
[----:B------:R-:W4:Y:S02]  /*2df0*/  I2F.F64 R38, R18 ;  /* 0x0000001200267312 */ /* 0x000f240000201c00 */
[----:B----4-:R-:W-:-:S11]  /*2e00*/  DADD R38, -RZ, |R38| ;  /* 0x00000000ff267229 */ /* 0x010fd60000000526 */
[----:B0123--:R-:W-:Y:S05]  /*2e10*/  CALL.REL.NOINC `($_Z9play_gamePfPiPjS1_i$__internal_accurate_pow) ;  /* 0x0000005400607944 */ /* 0x00ffea0003c00000 */
[----:B------:R-:W-:Y:S05]  /*2e20*/  BSYNC.RECONVERGENT B0 ;  /* 0x0000000000007941 */ /* 0x000fea0003800200 */
.L_x_368:
[C---:B------:R-:W-:Y:S01]  /*2e30*/  ISETP.NE.AND P0, PT, R18.reuse, RZ, PT ;  /* 0x000000ff1200720c */ /* 0x040fe20003f05270 */
[----:B------:R-:W-:Y:S01]  /*2e40*/  BSSY.RECONVERGENT B1, `(.L_x_369) ;  /* 0x000001d000017945 */ /* 0x000fe20003800200 */
[----:B------:R-:W-:Y:S02]  /*2e50*/  ISETP.NE.AND P3, PT, R18, 0x1, PT ;  /* 0x000000011200780c */ /* 0x000fe40003f65270 */
[----:B------:R-:W-:Y:S02]  /*2e60*/  FSEL R22, R22, RZ, P0 ;  /* 0x000000ff16167208 */ /* 0x000fe40000000000 */
[----:B------:R-:W-:-:S06]  /*2e70*/  FSEL R23, R36, RZ, P0 ;  /* 0x000000ff24177208 */ /* 0x000fcc0000000000 */
[----:B------:R-:W-:Y:S01]  /*2e80*/  DADD R36, R22, R22 ;  /* 0x0000000016247229 */ /* 0x000fe20000000016 */
[----:B------:R-:W-:Y:S01]  /*2e90*/  MOV R22, 0x0 ;  /* 0x0000000000167802 */ /* 0x000fe20000000f00 */
[----:B------:R-:W-:-:S04]  /*2ea0*/  IMAD.MOV.U32 R23, RZ, RZ, 0x3fd80000 ;  /* 0x3fd80000ff177424 */ /* 0x000fc800078e00ff */
        /* <DEDUP_REMOVED lines=22> */
.L_x_370:
[----:B------:R-:W-:Y:S05]  /*3010*/  BSYNC.RECONVERGENT B1 ;  /* 0x0000000000017941 */ /* 0x000fea0003800200 */
.L_x_369:
[----:B------:R-:W0:Y:S01]  /*3020*/  F2F.F32.F64 R25, R18 ;  /* 0x0000001200197310 */ /* 0x000e220000301000 */
[----:B------:R-:W-:Y:S01]  /*3030*/  MOV R22, 0x3d4ccccd ;  /* 0x3d4ccccd00167802 */ /* 0x000fe20000000f00 */
[----:B------:R-:W-:Y:S04]  /*3040*/  BSSY.RECONVERGENT B5, `(.L_x_371) ;  /* 0x000000a000057945 */ /* 0x000fe80003800200 */
        /* <DEDUP_REMOVED lines=9> */
.L_x_372:
[----:B------:R-:W-:Y:S05]  /*30e0*/  BSYNC.RECONVERGENT B5 ;  /* 0x0000000000057941 */ /* 0x000fea0003800200 */
.L_x_371:
[----:B------:R-:W0:Y:S01]  /*30f0*/  S2UR UR5, SR_CgaCtaId ;  /* 0x00000000000579c3 */ /* 0x000e220000008800 */
[----:B------:R-:W-:Y:S01]  /*3100*/  UMOV UR4, 0x400 ;  /* 0x0000040000047882 */ /* 0x000fe20000000000 */
[----:B------:R-:W-:Y:S01]  /*3110*/  FSEL R49, R22, 0.070710673928260803223, P3 ;  /* 0x3d90d0c216317808 */ /* 0x000fe20001800000 */
[----:B------:R-:W-:Y:S01]  /*3120*/  IMAD.MOV.U32 R18, RZ, RZ, 0x1 ;  /* 0x00000001ff127424 */ /* 0x000fe200078e00ff */
[----:B------:R-:W-:Y:S01]  /*3130*/  PLOP3.LUT P0, PT, PT, PT, PT, 0x80, 0x8 ;  /* 0x000000000008781c */ /* 0x000fe20003f0f070 */
[----:B0-----:R-:W-:-:S09]  /*3140*/  ULEA UR4, UR5, UR4, 0x18 ;  /* 0x0000000405047291 */ /* 0x001fd2000f8ec0ff */
[----:B------:R4:W-:Y:S03]  /*3150*/  STS [UR4+0x40], R49 ;  /* 0x00004031ff007988 */ /* 0x0009e60008000804 */
.L_x_363:
[----:B------:R-:W-:Y:S05]  /*3160*/  BSYNC.RECONVERGENT B3 ;  /* 0x0000000000037941 */ /* 0x000fea0003800200 */
.L_x_362:
[----:B------:R-:W-:-:S04]  /*3170*/  LOP3.LUT P1, RZ, R13, 0xff, RZ, 0xc0, !PT ;  /* 0x000000ff0dff7812 */ /* 0x000fc8000782c0ff */
[----:B------:R-:W-:-:S13]  /*3180*/  PLOP3.LUT P0, PT, P0, P1, PT, 0x2f, 0xf2 ;  /* 0x0000000000f2781c */ /* 0x000fda0000702577 */
[----:B------:R-:W-:Y:S05]  /*3190*/  @P0 BRA `(.L_x_373) ;  /* 0xfffffff400a00947 */ /* 0x000fea000383ffff */
.L_x_354:
[----:B------:R-:W-:Y:S05]  /*31a0*/  BSYNC.RECONVERGENT B2 ;  /* 0x0000000000027941 */ /* 0x000fea0003800200 */
.L_x_353:
[----:B-1----:R-:W-:Y:S01]  /*31b0*/  VIMNMX R12, PT, PT, R0, R2, PT ;  /* 0x00000002000c7248 */ /* 0x002fe20003fe0100 */
[----:B------:R-:W-:Y:S01]  /*31c0*/  BSSY.RECONVERGENT B0, `(.L_x_374) ;  /* 0x0000005000007945 */ /* 0x000fe20003800200 */
[----:B------:R-:W-:Y:S02]  /*31d0*/  MOV R66, 0x3210 ;  /* 0x0000321000427802 */ /* 0x000fe40000000f00 */
[----:B------:R-:W1:Y:S02]  /*31e0*/  I2F.F64 R38, R12 ;  /* 0x0000000c00267312 */ /* 0x000e640000201c00 */
[----:B-1----:R-:W-:-:S11]  /*31f0*/  DADD R38, -RZ, |R38| ;  /* 0x00000000ff267229 */ /* 0x002fd60000000526 */
[----:B0-234-:R-:W-:Y:S05]  /*3200*/  CALL.REL.NOINC `($_Z9play_gamePfPiPjS1_i$__internal_accurate_pow) ;  /* 0x0000005000647944 */ /* 0x01dfea0003c00000 */
[----:B------:R-:W-:Y:S05]  /*3210*/  BSYNC.RECONVERGENT B0 ;  /* 0x0000000000007941 */ /* 0x000fea0003800200 */
.L_x_374:
        /* <DEDUP_REMOVED lines=30> */
.L_x_376:
[----:B------:R-:W-:Y:S05]  /*3400*/  BSYNC.RECONVERGENT B1 ;  /* 0x0000000000017941 */ /* 0x000fea0003800200 */
.L_x_375:
[----:B------:R-:W0:Y:S01]  /*3410*/  F2F.F32.F64 R12, R12 ;  /* 0x0000000c000c7310 */ /* 0x000e220000301000 */
[----:B------:R-:W-:Y:S01]  /*3420*/  BSSY.RECONVERGENT B2, `(.L_x_377) ;  /* 0x0000017000027945 */ /* 0x000fe20003800200 */
[----:B------:R-:W-:Y:S01]  /*3430*/  IMAD.MOV.U32 R47, RZ, RZ, 0x3f800000 ;  /* 0x3f800000ff2f7424 */ /* 0x000fe200078e00ff */
[----:B0-----:R-:W-:-:S04]  /*3440*/  FSEL R25, R12, 1.4142135381698608398, P1 ;  /* 0x3fb504f30c197808 */ /* 0x001fc80000800000 */
[----:B------:R-:W-:-:S13]  /*3450*/  FSETP.NEU.AND P0, PT, R25, RZ, PT ;  /* 0x000000ff1900720b */ /* 0x000fda0003f0d000 */
[----:B------:R-:W-:Y:S05]  /*3460*/  @!P0 BRA `(.L_x_378) ;  /* 0x0000000000488947 */ /* 0x000fea0003800000 */
[----:B------:R-:W-:Y:S01]  /*3470*/  MOV R13, 0x3d4ccccd ;  /* 0x3d4ccccd000d7802 */ /* 0x000fe20000000f00 */
[----:B------:R-:W-:Y:S01]  /*3480*/  IMAD.MOV.U32 R12, RZ, RZ, 0x3f800000 ;  /* 0x3f800000ff0c7424 */ /* 0x000fe200078e00ff */
[----:B------:R-:W0:Y:S01]  /*3490*/  FCHK P0, R25, 20 ;  /* 0x41a0000019007902 */ /* 0x000e220000000000 */
[----:B------:R-:W-:Y:S02]  /*34a0*/  BSSY.RECONVERGENT B3, `(.L_x_379) ;  /* 0x0000009000037945 */ /* 0x000fe40003800200 */
        /* <DEDUP_REMOVED lines=8> */
.L_x_380:
[----:B------:R-:W-:Y:S05]  /*3530*/  BSYNC.RECONVERGENT B3 ;  /* 0x0000000000037941 */ /* 0x000fea0003800200 */
.L_x_379:
[----:B------:R-:W0:Y:S01]  /*3540*/  S2UR UR5, SR_CgaCtaId ;  /* 0x00000000000579c3 */ /* 0x000e220000008800 */
[----:B------:R-:W-:Y:S01]  /*3550*/  UMOV UR4, 0x400 ;  /* 0x0000040000047882 */ /* 0x000fe20000000000 */
[----:B------:R-:W-:Y:S01]  /*3560*/  IMAD.MOV.U32 R47, RZ, RZ, R22 ;  /* 0x000000ffff2f7224 */ /* 0x000fe200078e0016 */
[----:B0-----:R-:W-:-:S09]  /*3570*/  ULEA UR4, UR5, UR4, 0x18 ;  /* 0x0000000405047291 */ /* 0x001fd2000f8ec0ff */
[----:B------:R0:W-:Y:S03]  /*3580*/  STS [UR4+0x44], R22 ;  /* 0x00004416ff007988 */ /* 0x0001e60008000804 */
.L_x_378:
[----:B------:R-:W-:Y:S05]  /*3590*/  BSYNC.RECONVERGENT B2 ;  /* 0x0000000000027941 */ /* 0x000fea0003800200 */
.L_x_377:
[----:B------:R-:W-:Y:S01]  /*35a0*/  BSSY.RECONVERGENT B2, `(.L_x_381) ;  /* 0x000009f000027945 */ /* 0x000fe20003800200 */
[----:B------:R-:W-:Y:S01]  /*35b0*/  PRMT R14, RZ, 0x7610, R14 ;  /* 0x00007610ff0e7816 */ /* 0x000fe2000000000e */
[----:B------:R-:W-:Y:S01]  /*35c0*/  IMAD.MOV.U32 R46, RZ, RZ, 0x3f800000 ;  /* 0x3f800000ff2e7424 */ /* 0x000fe200078e00ff */
[----:B------:R-:W-:Y:S01]  /*35d0*/  MOV R12, R2 ;  /* 0x00000002000c7202 */ /* 0x000fe20000000f00 */
[----:B------:R-:W-:Y:S01]  /*35e0*/  IMAD.MOV.U32 R35, RZ, RZ, 0x3f800000 ;  /* 0x3f800000ff237424 */ /* 0x000fe200078e00ff */
[----:B------:R-:W-:Y:S01]  /*35f0*/  PRMT R15, RZ, 0x7610, R15 ;  /* 0x00007610ff0f7816 */ /* 0x000fe2000000000f */
[----:B------:R-:W-:-:S07]  /*3600*/  IMAD.MOV.U32 R13, RZ, RZ, R0 ;  /* 0x000000ffff0d7224 */ /* 0x000fce00078e0000 */
.L_x_401:
[----:B------:R-:W-:-:S04]  /*3610*/  ISETP.GT.AND P0, PT, R12, 0x13, PT ;  /* 0x000000130c00780c */ /* 0x000fc80003f04270 */
[----:B------:R-:W-:-:S13]  /*3620*/  ISETP.LT.OR P0, PT, R13, 0x1, P0 ;  /* 0x000000010d00780c */ /* 0x000fda0000701670 */
[----:B-12---:R-:W-:Y:S05]  /*3630*/  @P0 BRA `(.L_x_382) ;  /* 0x0000000800540947 */ /* 0x006fea0003800000 */
        /* <DEDUP_REMOVED lines=9> */
[----:B------:R-:W-:Y:S01]  /*36d0*/  IMAD.MOV.U32 R38, RZ, RZ, R20 ;  /* 0x000000ffff267224 */ /* 0x000fe200078e0014 */
[----:B------:R-:W-:Y:S01]  /*36e0*/  ISETP.NE.AND P2, PT, R53, RZ, PT ;  /* 0x000000ff3500720c */ /* 0x000fe20003f45270 */
[----:B------:R-:W-:Y:S01]  /*36f0*/  IMAD.MOV.U32 R39, RZ, RZ, R21 ;  /* 0x000000ffff277224 */ /* 0x000fe200078e0015 */
[----:B------:R-:W-:-:S11]  /*3700*/  MOV R66, 0x3720 ;  /* 0x0000372000427802 */ /* 0x000fd60000000f00 */
[----:B0-----:R-:W-:Y:S05]  /*3710*/  CALL.REL.NOINC `($_Z9play_gamePfPiPjS1_i$__internal_accurate_pow) ;  /* 0x0000004c00207944 */ /* 0x001fea0003c00000 */
[----:B------:R-:W-:Y:S05]  /*3720*/  BSYNC.RECONVERGENT B0 ;  /* 0x0000000000007941 */ /* 0x000fea0003800200 */
.L_x_385:
[----:B------:R-:W-:Y:S01]  /*3730*/  FSEL R22, R22, RZ, P2 ;  /* 0x000000ff16167208 */ /* 0x000fe20001000000 */
[----:B------:R-:W-:Y:S01]  /*3740*/  IMAD.MOV.U32 R18, RZ, RZ, 0x0 ;  /* 0x00000000ff127424 */ /* 0x000fe200078e00ff */
[----:B------:R-:W-:Y:S01]  /*3750*/  FSEL R23, R36, RZ, P2 ;  /* 0x000000ff24177208 */ /* 0x000fe20001000000 */
[----:B------:R-:W-:Y:S01]  /*3760*/  IMAD.MOV.U32 R19, RZ, RZ, 0x3fd80000 ;  /* 0x3fd80000ff137424 */ /* 0x000fe200078e00ff */
[----:B------:R-:W-:Y:S04]  /*3770*/  BSSY.RECONVERGENT B1, `(.L_x_386) ;  /* 0x0000018000017945 */ /* 0x000fe80003800200 */
        /* <DEDUP_REMOVED lines=15> */
[----:B------:R-:W-:Y:S01]  /*3870*/  MOV R40, R36 ;  /* 0x0000002400287202 */ /* 0x000fe20000000f00 */
[----:B------:R-:W-:Y:S01]  /*3880*/  IMAD.MOV.U32 R24, RZ, RZ, R22 ;  /* 0x000000ffff187224 */ /* 0x000fe200078e0016 */
[----:B------:R-:W-:Y:S01]  /*3890*/  MOV R22, 0x38d0 ;  /* 0x000038d000167802 */ /* 0x000fe20000000f00 */
[----:B------:R-:W-:Y:S02]  /*38a0*/  IMAD.MOV.U32 R36, RZ, RZ, R18 ;  /* 0x000000ffff247224 */ /* 0x000fe400078e0012 */
[----:B------:R-:W-:-:S07]  /*38b0*/  IMAD.MOV.U32 R27, RZ, RZ, R19 ;  /* 0x000000ffff1b7224 */ /* 0x000fce00078e0013 */
[----:B------:R-:W-:Y:S05]  /*38c0*/  CALL.REL.NOINC `($__internal_2_$__cuda_sm20_dsqrt_rn_f64_mediumpath_v1) ;  /* 0x00000040005c7944 */ /* 0x000fea0003c00000 */
[----:B------:R-:W-:Y:S01]  /*38d0*/  IMAD.MOV.U32 R40, RZ, RZ, R24 ;  /* 0x000000ffff287224 */ /* 0x000fe200078e0018 */
[----:B------:R-:W-:-:S07]  /*38e0*/  MOV R41, R23 ;  /* 0x0000001700297202 */ /* 0x000fce0000000f00 */
.L_x_387:
[----:B------:R-:W-:Y:S05]  /*38f0*/  BSYNC.RECONVERGENT B1 ;  /* 0x0000000000017941 */ /* 0x000fea0003800200 */
.L_x_386:
        /* <DEDUP_REMOVED lines=12> */
.L_x_389:
[----:B------:R-:W-:Y:S05]  /*39c0*/  BSYNC.RECONVERGENT B4 ;  /* 0x0000000000047941 */ /* 0x000fea0003800200 */
.L_x_388:
[----:B------:R-:W0:Y:S01]  /*39d0*/  S2UR UR5, SR_CgaCtaId ;  /* 0x00000000000579c3 */ /* 0x000e220000008800 */
[----:B------:R-:W-:Y:S01]  /*39e0*/  UMOV UR4, 0x400 ;  /* 0x0000040000047882 */ /* 0x000fe20000000000 */
[----:B------:R-:W-:Y:S01]  /*39f0*/  FSEL R35, R22, 0.070710673928260803223, P3 ;  /* 0x3d90d0c216237808 */ /* 0x000fe20001800000 */
[----:B------:R-:W-:Y:S01]  /*3a00*/  IMAD.MOV.U32 R14, RZ, RZ, 0x1 ;  /* 0x00000001ff0e7424 */ /* 0x000fe200078e00ff */
[----:B0-----:R-:W-:-:S09]  /*3a10*/  ULEA UR4, UR5, UR4, 0x18 ;  /* 0x0000000405047291 */ /* 0x001fd2000f8ec0ff */
[----:B------:R1:W-:Y:S03]  /*3a20*/  STS [UR4+0x48], R35 ;  /* 0x00004823ff007988 */ /* 0x0003e60008000804 */
.L_x_384:
[----:B------:R-:W-:Y:S05]  /*3a30*/  BSYNC.RECONVERGENT B3 ;  /* 0x0000000000037941 */ /* 0x000fea0003800200 */
.L_x_383:
[----:B------:R-:W-:Y:S01]  /*3a40*/  LOP3.LUT P0, RZ, R15, 0xff, RZ, 0xc0, !PT ;  /* 0x000000ff0fff7812 */ /* 0x000fe2000780c0ff */
[----:B------:R-:W-:Y:S03]  /*3a50*/  BSSY.RECONVERGENT B3, `(.L_x_390) ;  /* 0x0000050000037945 */ /* 0x000fe60003800200 */
[----:B------:R-:W-:Y:S02]  /*3a60*/  ISETP.LT.OR P1, PT, R10, 0x1, P0 ;  /* 0x000000010a00780c */ /* 0x000fe40000721670 */
[----:B------:R-:W-:-:S11]  /*3a70*/  SEL R15, RZ, 0x1, !P0 ;  /* 0x00000001ff0f7807 */ /* 0x000fd60004000000 */
[----:B------:R-:W-:Y:S05]  /*3a80*/  @P1 BRA `(.L_x_391) ;  /* 0x0000000400301947 */ /* 0x000fea0003800000 */
[----:B------:R-:W-:-:S07]  /*3a90*/  IMAD.MOV.U32 R15, RZ, RZ, RZ ;  /* 0x000000ffff0f7224 */ /* 0x000fce00078e00ff */
.L_x_395:
[----:B------:R-:W-:-:S06]  /*3aa0*/  IMAD R18, R15, 0x4, R1 ;  /* 0x000000040f127824 */ /* 0x000fcc00078e0201 */
[----:B------:R-:W2:Y:S01]  /*3ab0*/  LDL R18, [R18] ;  /* 0x0000000012127983 */ /* 0x000ea20000100800 */
[----:B------:R-:W-:Y:S01]  /*3ac0*/  BSSY.RELIABLE B4, `(.L_x_392) ;  /* 0x0000008000047945 */ /* 0x000fe20003800100 */
[----:B--2---:R-:W-:-:S13]  /*3ad0*/  ISETP.NE.AND P0, PT, R13, R18, PT ;  /* 0x000000120d00720c */ /* 0x004fda0003f05270 */
[----:B------:R-:W-:Y:S05]  /*3ae0*/  @P0 BRA `(.L_x_393) ;  /* 0x0000000000140947 */ /* 0x000fea0003800000 */
[----:B------:R-:W-:-:S05]  /*3af0*/  LEA R18, R15, R6, 0x2 ;  /* 0x000000060f127211 */ /* 0x000fca00078e10ff */
[----:B------:R-:W2:Y:S02]  /*3b00*/  LDL R19, [R18] ;  /* 0x0000000012137983 */ /* 0x000ea40000100800 */
[----:B--2---:R-:W-:-:S13]  /*3b10*/  ISETP.NE.AND P0, PT, R12, R19, PT ;  /* 0x000000130c00720c */ /* 0x004fda0003f05270 */
[----:B------:R-:W-:Y:S05]  /*3b20*/  @!P0 BREAK.RELIABLE B4 ;  /* 0x0000000000048942 */ /* 0x000fea0003800100 */
[----:B------:R-:W-:Y:S05]  /*3b30*/  @!P0 BRA `(.L_x_394) ;  /* 0x00000000001c8947 */ /* 0x000fea0003800000 */
.L_x_393:
[----:B------:R-:W-:Y:S05]  /*3b40*/  BSYNC.RELIABLE B4 ;  /* 0x0000000000047941 */ /* 0x000fea0003800100 */
.L_x_392:
[----:B------:R-:W-:-:S05]  /*3b50*/  VIADD R15, R15, 0x1 ;  /* 0x000000010f0f7836 */ /* 0x000fca0000000000 */
[----:B------:R-:W-:-:S13]  /*3b60*/  ISETP.NE.AND P0, PT, R15, R10, PT ;  /* 0x0000000a0f00720c */ /* 0x000fda0003f05270 */
[----:B------:R-:W-:Y:S05]  /*3b70*/  @P0 BRA `(.L_x_395) ;  /* 0xfffffffc00c80947 */ /* 0x000fea000383ffff */
[----:B------:R-:W-:Y:S02]  /*3b80*/  PLOP3.LUT P0, PT, PT, PT, PT, 0x8, 0x80 ;  /* 0x000000000080781c */ /* 0x000fe40003f0e170 */
[----:B------:R-:W-:Y:S01]  /*3b90*/  PRMT R15, RZ, 0x7610, R15 ;  /* 0x00007610ff0f7816 */ /* 0x000fe2000000000f */
[----:B------:R-:W-:Y:S10]  /*3ba0*/  BRA `(.L_x_391) ;  /* 0x0000000000e87947 */ /* 0x000ff40003800000 */
.L_x_394:
[----:B------:R-:W-:Y:S01]  /*3bb0*/  VIMNMX R15, PT, PT, R13, R12, PT ;  /* 0x0000000c0d0f7248 */ /* 0x000fe20003fe0100 */
[----:B------:R-:W-:Y:S01]  /*3bc0*/  BSSY.RECONVERGENT B0, `(.L_x_396) ;  /* 0x0000005000007945 */ /* 0x000fe20003800200 */
[----:B------:R-:W-:Y:S02]  /*3bd0*/  MOV R66, 0x3c10 ;  /* 0x00003c1000427802 */ /* 0x000fe40000000f00 */
[----:B------:R-:W2:Y:S02]  /*3be0*/  I2F.F64 R38, R15 ;  /* 0x0000000f00267312 */ /* 0x000ea40000201c00 */
[----:B--2---:R-:W-:-:S11]  /*3bf0*/  DADD R38, -RZ, |R38| ;  /* 0x00000000ff267229 */ /* 0x004fd60000000526 */
[----:B01----:R-:W-:Y:S05]  /*3c00*/  CALL.REL.NOINC `($_Z9play_gamePfPiPjS1_i$__internal_accurate_pow) ;  /* 0x0000004400e47944 */ /* 0x003fea0003c00000 */
[----:B------:R-:W-:Y:S05]  /*3c10*/  BSYNC.RECONVERGENT B0 ;  /* 0x0000000000007941 */ /* 0x000fea0003800200 */
.L_x_396:
[C---:B------:R-:W-:Y:S01]  /*3c20*/  ISETP.NE.AND P0, PT, R15.reuse, RZ, PT ;  /* 0x000000ff0f00720c */ /* 0x040fe20003f05270 */
[----:B------:R-:W-:Y:S01]  /*3c30*/  IMAD.MOV.U32 R18, RZ, RZ, 0x0 ;  /* 0x00000000ff127424 */ /* 0x000fe200078e00ff */
[----:B------:R-:W-:Y:S01]  /*3c40*/  BSSY.RECONVERGENT B1, `(.L_x_397) ;  /* 0x000001c000017945 */ /* 0x000fe20003800200 */
[----:B------:R-:W-:Y:S01]  /*3c50*/  IMAD.MOV.U32 R19, RZ, RZ, 0x3fd80000 ;  /* 0x3fd80000ff137424 */ /* 0x000fe200078e00ff */
[----:B------:R-:W-:Y:S02]  /*3c60*/  FSEL R22, R22, RZ, P0 ;  /* 0x000000ff16167208 */ /* 0x000fe40000000000 */
[----:B------:R-:W-:Y:S02]  /*3c70*/  FSEL R23, R36, RZ, P0 ;  /* 0x000000ff24177208 */ /* 0x000fe40000000000 */
[----:B------:R-:W-:-:S04]  /*3c80*/  ISETP.NE.AND P3, PT, R15, 0x1, PT ;  /* 0x000000010f00780c */ /* 0x000fc80003f65270 */
        /* <DEDUP_REMOVED lines=23> */
.L_x_398:
[----:B------:R-:W-:Y:S05]  /*3e00*/  BSYNC.RECONVERGENT B1 ;  /* 0x0000000000017941 */ /* 0x000fea0003800200 */
.L_x_397:
        /* <DEDUP_REMOVED lines=12> */
.L_x_400:
[----:B------:R-:W-:Y:S05]  /*3ed0*/  BSYNC.RECONVERGENT B5 ;  /* 0x0000000000057941 */ /* 0x000fea0003800200 */
.L_x_399:
[----:B------:R-:W0:Y:S01]  /*3ee0*/  S2UR UR5, SR_CgaCtaId ;  /* 0x00000000000579c3 */ /* 0x000e220000008800 */
[----:B------:R-:W-:Y:S01]  /*3ef0*/  UMOV UR4, 0x400 ;  /* 0x0000040000047882 */ /* 0x000fe20000000000 */
[----:B------:R-:W-:Y:S01]  /*3f00*/  FSEL R46, R22, 0.070710673928260803223, P3 ;  /* 0x3d90d0c2162e7808 */ /* 0x000fe20001800000 */
[----:B------:R-:W-:Y:S01]  /*3f10*/  IMAD.MOV.U32 R15, RZ, RZ, 0x1 ;  /* 0x00000001ff0f7424 */ /* 0x000fe200078e00ff */
[----:B------:R-:W-:Y:S01]  /*3f20*/  PLOP3.LUT P0, PT, PT, PT, PT, 0x80, 0x8 ;  /* 0x000000000008781c */ /* 0x000fe20003f0f070 */
[----:B0-----:R-:W-:-:S09]  /*3f30*/  ULEA UR4, UR5, UR4, 0x18 ;  /* 0x0000000405047291 */ /* 0x001fd2000f8ec0ff */
[----:B------:R2:W-:Y:S03]  /*3f40*/  STS [UR4+0x4c], R46 ;  /* 0x00004c2eff007988 */ /* 0x0005e60008000804 */
.L_x_391:
[----:B------:R-:W-:Y:S05]  /*3f50*/  BSYNC.RECONVERGENT B3 ;  /* 0x0000000000037941 */ /* 0x000fea0003800200 */
.L_x_390:
[----:B------:R-:W-:-:S04]  /*3f60*/  LOP3.LUT P1, RZ, R14, 0xff, RZ, 0xc0, !PT ;  /* 0x000000ff0eff7812 */ /* 0x000fc8000782c0ff */
[----:B------:R-:W-:-:S13]  /*3f70*/  PLOP3.LUT P0, PT, P0, P1, PT, 0x2f, 0xf2 ;  /* 0x0000000000f2781c */ /* 0x000fda0000702577 */
[----:B------:R-:W-:Y:S05]  /*3f80*/  @P0 BRA `(.L_x_401) ;  /* 0xfffffff400a00947 */ /* 0x000fea000383ffff */
.L_x_382:
[----:B------:R-:W-:Y:S05]  /*3f90*/  BSYNC.RECONVERGENT B2 ;  /* 0x0000000000027941 */ /* 0x000fea0003800200 */
.L_x_381:
[----:B------:R-:W-:Y:S01]  /*3fa0*/  IADD3 R19, PT, PT, -R2, 0x14, RZ ;  /* 0x0000001402137810 */ /* 0x000fe20007ffe1ff */
[----:B------:R-:W-:Y:S01]  /*3fb0*/  BSSY.RECONVERGENT B0, `(.L_x_402) ;  /* 0x0000006000007945 */ /* 0x000fe20003800200 */
[----:B------:R-:W-:Y:S02]  /*3fc0*/  MOV R66, 0x4010 ;  /* 0x0000401000427802 */ /* 0x000fe40000000f00 */
[----:B------:R-:W-:-:S04]  /*3fd0*/  VIMNMX R12, PT, PT, R0, R19, PT ;  /* 0x00000013000c7248 */ /* 0x000fc80003fe0100 */
[----:B------:R-:W3:Y:S02]  /*3fe0*/  I2F.F64 R38, R12 ;  /* 0x0000000c00267312 */ /* 0x000ee40000201c00 */
[----:B---3--:R-:W-:-:S11]  /*3ff0*/  DADD R38, -RZ, |R38| ;  /* 0x00000000ff267229 */ /* 0x008fd60000000526 */
[----:B012---:R-:W-:Y:S05]  /*4000*/  CALL.REL.NOINC `($_Z9play_gamePfPiPjS1_i$__internal_accurate_pow) ;  /* 0x0000004000e47944 */ /* 0x007fea0003c00000 */
[----:B------:R-:W-:Y:S05]  /*4010*/  BSYNC.RECONVERGENT B0 ;  /* 0x0000000000007941 */ /* 0x000fea0003800200 */
.L_x_402:
        /* <DEDUP_REMOVED lines=30> */
.L_x_404:
[----:B------:R-:W-:Y:S05]  /*4200*/  BSYNC.RECONVERGENT B1 ;  /* 0x0000000000017941 */ /* 0x000fea0003800200 */
.L_x_403:
[----:B------:R-:W0:Y:S01]  /*4210*/  F2F.F32.F64 R12, R12 ;  /* 0x0000000c000c7310 */ /* 0x000e220000301000 */
[----:B------:R-:W-:Y:S01]  /*4220*/  BSSY.RECONVERGENT B2, `(.L_x_405) ;  /* 0x0000017000027945 */ /* 0x000fe20003800200 */
[----:B------:R-:W-:Y:S01]  /*4230*/  IMAD.MOV.U32 R18, RZ, RZ, 0x3f800000 ;  /* 0x3f800000ff127424 */ /* 0x000fe200078e00ff */
        /* <DEDUP_REMOVED lines=15> */
.L_x_408:
[----:B------:R-:W-:Y:S05]  /*4330*/  BSYNC.RECONVERGENT B3 ;  /* 0x0000000000037941 */ /* 0x000fea0003800200 */
.L_x_407:
[----:B------:R-:W0:Y:S01]  /*4340*/  S2UR UR5, SR_CgaCtaId ;  /* 0x00000000000579c3 */ /* 0x000e220000008800 */
[----:B------:R-:W-:Y:S01]  /*4350*/  UMOV UR4, 0x400 ;  /* 0x0000040000047882 */ /* 0x000fe20000000000 */
[----:B------:R-:W-:Y:S01]  /*4360*/  IMAD.MOV.U32 R18, RZ, RZ, R22 ;  /* 0x000000ffff127224 */ /* 0x000fe200078e0016 */
[----:B0-----:R-:W-:-:S09]  /*4370*/  ULEA UR4, UR5, UR4, 0x18 ;  /* 0x0000000405047291 */ /* 0x001fd2000f8ec0ff */
[----:B------:R0:W-:Y:S03]  /*4380*/  STS [UR4+0x50], R22 ;  /* 0x00005016ff007988 */ /* 0x0001e60008000804 */
.L_x_406:
[----:B------:R-:W-:Y:S05]  /*4390*/  BSYNC.RECONVERGENT B2 ;  /* 0x0000000000027941 */ /* 0x000fea0003800200 */
.L_x_405:
[----:B------:R-:W-:Y:S01]  /*43a0*/  HFMA2 R67, -RZ, RZ, 1.875, 0 ;  /* 0x3f800000ff437431 */ /* 0x000fe200000001ff */
[----:B------:R-:W-:Y:S01]  /*43b0*/  BSSY.RECONVERGENT B2, `(.L_x_409) ;  /* 0x000009e000027945 */ /* 0x000fe20003800200 */
[----:B------:R-:W-:Y:S01]  /*43c0*/  PRMT R15, RZ, 0x7610, R15 ;  /* 0x00007610ff0f7816 */ /* 0x000fe2000000000f */
[----:B------:R-:W-:Y:S01]  /*43d0*/  IMAD.MOV.U32 R14, RZ, RZ, 0x3f800000 ;  /* 0x3f800000ff0e7424 */ /* 0x000fe200078e00ff */
[----:B------:R-:W-:Y:S01]  /*43e0*/  PRMT R68, RZ, 0x7610, R68 ;  /* 0x00007610ff447816 */ /* 0x000fe20000000044 */
[----:B------:R-:W-:Y:S02]  /*43f0*/  IMAD.MOV.U32 R13, RZ, RZ, R0 ;  /* 0x000000ffff0d7224 */ /* 0x000fe400078e0000 */
[----:B------:R-:W-:-:S07]  /*4400*/  IMAD.MOV.U32 R12, RZ, RZ, R2 ;  /* 0x000000ffff0c7224 */ /* 0x000fce00078e0002 */
.L_x_429:
[----:B------:R-:W-:-:S04]  /*4410*/  ISETP.GT.AND P0, PT, R12, 0x13, PT ;  /* 0x000000130c00780c */ /* 0x000fc80003f04270 */
[----:B------:R-:W-:-:S13]  /*4420*/  ISETP.GT.OR P0, PT, R13, 0x1d, P0 ;  /* 0x0000001d0d00780c */ /* 0x000fda0000704670 */
[----:B-12---:R-:W-:Y:S05]  /*4430*/  @P0 BRA `(.L_x_410) ;  /* 0x0000000800540947 */ /* 0x006fea0003800000 */
[----:B------:R-:W-:Y:S01]  /*4440*/  VIADD R13, R13, 0x1 ;  /* 0x000000010d0d7836 */ /* 0x000fe20000000000 */
[----:B------:R-:W-:Y:S01]  /*4450*/  LOP3.LUT P0, RZ, R15, 0xff, RZ, 0xc0, !PT ;  /* 0x000000ff0fff7812 */ /* 0x000fe2000780c0ff */
[----:B------:R-:W-:Y:S01]  /*4460*/  BSSY.RECONVERGENT B3, `(.L_x_411) ;  /* 0x000003d000037945 */ /* 0x000fe20003800200 */
[----:B------:R-:W-:Y:S02]  /*4470*/  IADD3 R12, PT, PT, R12, 0x1, RZ ;  /* 0x000000010c0c7810 */ /* 0x000fe40007ffe0ff */
        /* <DEDUP_REMOVED lines=11> */
.L_x_413:
[----:B------:R-:W-:Y:S01]  /*4530*/  FSEL R22, R22, RZ, P2 ;  /* 0x000000ff16167208 */ /* 0x000fe20001000000 */
[----:B------:R-:W-:Y:S01]  /*4540*/  IMAD.MOV.U32 R14, RZ, RZ, 0x0 ;  /* 0x00000000ff0e7424 */ /* 0x000fe200078e00ff */
[----:B------:R-:W-:Y:S01]  /*4550*/  FSEL R23, R36, RZ, P2 ;  /* 0x000000ff24177208 */ /* 0x000fe20001000000 */
[----:B------:R-:W-:Y:S01]  /*4560*/  BSSY.RECONVERGENT B1, `(.L_x_414) ;  /* 0x0000019000017945 */ /* 0x000fe20003800200 */
[----:B------:R-:W-:-:S04]  /*4570*/  MOV R15, 0x3fd80000 ;  /* 0x3fd80000000f7802 */ /* 0x000fc80000000f00 */
        /* <DEDUP_REMOVED lines=23> */
.L_x_415:
[----:B------:R-:W-:Y:S05]  /*46f0*/  BSYNC.RECONVERGENT B1 ;  /* 0x0000000000017941 */ /* 0x000fea0003800200 */
.L_x_414:
        /* <DEDUP_REMOVED lines=12> */
.L_x_417:
[----:B------:R-:W-:Y:S05]  /*47c0*/  BSYNC.RECONVERGENT B4 ;  /* 0x0000000000047941 */ /* 0x000fea0003800200 */
.L_x_416:
[----:B------:R-:W0:Y:S01]  /*47d0*/  S2UR UR5, SR_CgaCtaId ;  /* 0x00000000000579c3 */ /* 0x000e220000008800 */
[----:B------:R-:W-:Y:S01]  /*47e0*/  UMOV UR4, 0x400 ;  /* 0x0000040000047882 */ /* 0x000fe20000000000 */
[----:B------:R-:W-:Y:S02]  /*47f0*/  FSEL R14, R22, 0.070710673928260803223, P3 ;  /* 0x3d90d0c2160e7808 */ /* 0x000fe40001800000 */
[----:B------:R-:W-:Y:S01]  /*4800*/  MOV R15, 0x1 ;  /* 0x00000001000f7802 */ /* 0x000fe20000000f00 */
[----:B0-----:R-:W-:-:S09]  /*4810*/  ULEA UR4, UR5, UR4, 0x18 ;  /* 0x0000000405047291 */ /* 0x001fd2000f8ec0ff */
[----:B------:R1:W-:Y:S03]  /*4820*/  STS [UR4+0x54], R14 ;  /* 0x0000540eff007988 */ /* 0x0003e60008000804 */
.L_x_412:
[----:B------:R-:W-:Y:S05]  /*4830*/  BSYNC.RECONVERGENT B3 ;  /* 0x0000000000037941 */ /* 0x000fea0003800200 */
.L_x_411:
[----:B------:R-:W-:Y:S01]  /*4840*/  LOP3.LUT P0, RZ, R68, 0xff, RZ, 0xc0, !PT ;  /* 0x000000ff44ff7812 */ /* 0x000fe2000780c0ff */
[----:B------:R-:W-:Y:S03]  /*4850*/  BSSY.RECONVERGENT B3, `(.L_x_418) ;  /* 0x0000050000037945 */ /* 0x000fe60003800200 */
[----:B------:R-:W-:Y:S02]  /*4860*/  ISETP.LT.OR P1, PT, R10, 0x1, P0 ;  /* 0x000000010a00780c */ /* 0x000fe40000721670 */
[----:B------:R-:W-:-:S11]  /*4870*/  SEL R68, RZ, 0x1, !P0 ;  /* 0x00000001ff447807 */ /* 0x000fd60004000000 */
[----:B------:R-:W-:Y:S05]  /*4880*/  @P1 BRA `(.L_x_419) ;  /* 0x0000000400301947 */ /* 0x000fea0003800000 */
[----:B------:R-:W-:-:S07]  /*4890*/  IMAD.MOV.U32 R23, RZ, RZ, RZ ;  /* 0x000000ffff177224 */ /* 0x000fce00078e00ff */
.L_x_423:
[----:B0-----:R-:W-:-:S06]  /*48a0*/  IMAD R22, R23, 0x4, R1 ;  /* 0x0000000417167824 */ /* 0x001fcc00078e0201 */
[----:B------:R-:W2:Y:S01]  /*48b0*/  LDL R22, [R22] ;  /* 0x0000000016167983 */ /* 0x000ea20000100800 */
[----:B------:R-:W-:Y:S01]  /*48c0*/  BSSY.RELIABLE B4, `(.L_x_420) ;  /* 0x0000008000047945 */ /* 0x000fe20003800100 */
[----:B--2---:R-:W-:-:S13]  /*48d0*/  ISETP.NE.AND P0, PT, R13, R22, PT ;  /* 0x000000160d00720c */ /* 0x004fda0003f05270 */
[----:B------:R-:W-:Y:S05]  /*48e0*/  @P0 BRA `(.L_x_421) ;  /* 0x0000000000140947 */ /* 0x000fea0003800000 */
[----:B------:R-:W-:-:S05]  /*48f0*/  IMAD R22, R23, 0x4, R6 ;  /* 0x0000000417167824 */ /* 0x000fca00078e0206 */
[----:B------:R-:W2:Y:S02]  /*4900*/  LDL R25, [R22] ;  /* 0x0000000016197983 */ /* 0x000ea40000100800 */
[----:B--2---:R-:W-:-:S13]  /*4910*/  ISETP.NE.AND P0, PT, R12, R25, PT ;  /* 0x000000190c00720c */ /* 0x004fda0003f05270 */
[----:B------:R-:W-:Y:S05]  /*4920*/  @!P0 BREAK.RELIABLE B4 ;  /* 0x0000000000048942 */ /* 0x000fea0003800100 */
[----:B------:R-:W-:Y:S05]  /*4930*/  @!P0 BRA `(.L_x_422) ;  /* 0x00000000001c8947 */ /* 0x000fea0003800000 */
.L_x_421:
[----:B------:R-:W-:Y:S05]  /*4940*/  BSYNC.RELIABLE B4 ;  /* 0x0000000000047941 */ /* 0x000fea0003800100 */
.L_x_420:
[----:B------:R-:W-:-:S05]  /*4950*/  VIADD R23, R23, 0x1 ;  /* 0x0000000117177836 */ /* 0x000fca0000000000 */
[----:B------:R-:W-:-:S13]  /*4960*/  ISETP.NE.AND P0, PT, R23, R10, PT ;  /* 0x0000000a1700720c */ /* 0x000fda0003f05270 */
[----:B------:R-:W-:Y:S05]  /*4970*/  @P0 BRA `(.L_x_423) ;  /* 0xfffffffc00c80947 */ /* 0x000fea000383ffff */
[----:B------:R-:W-:Y:S02]  /*4980*/  PLOP3.LUT P0, PT, PT, PT, PT, 0x8, 0x80 ;  /* 0x000000000080781c */ /* 0x000fe40003f0e170 */
[----:B------:R-:W-:Y:S01]  /*4990*/  PRMT R68, RZ, 0x7610, R68 ;  /* 0x00007610ff447816 */ /* 0x000fe20000000044 */
[----:B------:R-:W-:Y:S10]  /*49a0*/  BRA `(.L_x_419) ;  /* 0x0000000000e87947 */ /* 0x000ff40003800000 */
.L_x_422:
[----:B------:R-:W-:Y:S01]  /*49b0*/  VIMNMX R67, PT, PT, R13, R12, PT ;  /* 0x0000000c0d437248 */ /* 0x000fe20003fe0100 */
[----:B------:R-:W-:Y:S01]  /*49c0*/  BSSY.RECONVERGENT B0, `(.L_x_424) ;  /* 0x0000005000007945 */ /* 0x000fe20003800200 */
[----:B------:R-:W-:Y:S02]  /*49d0*/  MOV R66, 0x4a10 ;  /* 0x00004a1000427802 */ /* 0x000fe40000000f00 */
[----:B------:R-:W0:Y:S02]  /*49e0*/  I2F.F64 R38, R67 ;  /* 0x0000004300267312 */ /* 0x000e240000201c00 */
[----:B0-----:R-:W-:-:S11]  /*49f0*/  DADD R38, -RZ, |R38| ;  /* 0x00000000ff267229 */ /* 0x001fd60000000526 */
[----:B-1----:R-:W-:Y:S05]  /*4a00*/  CALL.REL.NOINC `($_Z9play_gamePfPiPjS1_i$__internal_accurate_pow) ;  /* 0x0000003800647944 */ /* 0x002fea0003c00000 */
[----:B------:R-:W-:Y:S05]  /*4a10*/  BSYNC.RECONVERGENT B0 ;  /* 0x0000000000007941 */ /* 0x000fea0003800200 */
.L_x_424:
[C---:B------:R-:W-:Y:S01]  /*4a20*/  ISETP.NE.AND P0, PT, R67.reuse, RZ, PT ;  /* 0x000000ff4300720c */ /* 0x040fe20003f05270 */
[----:B------:R-:W-:Y:S01]  /*4a30*/  BSSY.RECONVERGENT B1, `(.L_x_425) ;  /* 0x000001d000017945 */ /* 0x000fe20003800200 */
[----:B------:R-:W-:Y:S02]  /*4a40*/  ISETP.NE.AND P3, PT, R67, 0x1, PT ;  /* 0x000000014300780c */ /* 0x000fe40003f65270 */
[----:B------:R-:W-:Y:S02]  /*4a50*/  FSEL R22, R22, RZ, P0 ;  /* 0x000000ff16167208 */ /* 0x000fe40000000000 */
[----:B------:R-:W-:-:S06]  /*4a60*/  FSEL R23, R36, RZ, P0 ;  /* 0x000000ff24177208 */ /* 0x000fcc0000000000 */
[----:B------:R-:W-:Y:S01]  /*4a70*/  DADD R36, R22, R22 ;  /* 0x0000000016247229 */ /* 0x000fe20000000016 */
[----:B------:R-:W-:Y:S02]  /*4a80*/  IMAD.MOV.U32 R22, RZ, RZ, 0x0 ;  /* 0x00000000ff167424 */ /* 0x000fe400078e00ff */
[----:B------:R-:W-:-:S03]  /*4a90*/  IMAD.MOV.U32 R23, RZ, RZ, 0x3fd80000 ;  /* 0x3fd80000ff177424 */ /* 0x000fc600078e00ff */
        /* <DEDUP_REMOVED lines=22> */
.L_x_426:
[----:B------:R-:W-:Y:S05]  /*4c00*/  BSYNC.RECONVERGENT B1 ;  /* 0x0000000000017941 */ /* 0x000fea0003800200 */
.L_x_425:
        /* <DEDUP_REMOVED lines=12> */
.L_x_428:
[----:B------:R-:W-:Y:S05]  /*4cd0*/  BSYNC.RECONVERGENT B5 ;  /* 0x0000000000057941 */ /* 0x000fea0003800200 */
.L_x_427:
[----:B------:R-:W0:Y:S01]  /*4ce0*/  S2UR UR5, SR_CgaCtaId ;  /* 0x00000000000579c3 */ /* 0x000e220000008800 */
[----:B------:R-:W-:Y:S01]  /*4cf0*/  UMOV UR4, 0x400 ;  /* 0x0000040000047882 */ /* 0x000fe20000000000 */
[----:B------:R-:W-:Y:S01]  /*4d00*/  FSEL R67, R22, 0.070710673928260803223, P3 ;  /* 0x3d90d0c216437808 */ /* 0x000fe20001800000 */
[----:B------:R-:W-:Y:S01]  /*4d10*/  IMAD.MOV.U32 R68, RZ, RZ, 0x1 ;  /* 0x00000001ff447424 */ /* 0x000fe200078e00ff */
[----:B------:R-:W-:Y:S01]  /*4d20*/  PLOP3.LUT P0, PT, PT, PT, PT, 0x80, 0x8 ;  /* 0x000000000008781c */ /* 0x000fe20003f0f070 */
[----:B0-----:R-:W-:-:S09]  /*4d30*/  ULEA UR4, UR5, UR4, 0x18 ;  /* 0x0000000405047291 */ /* 0x001fd2000f8ec0ff */
[----:B------:R2:W-:Y:S03]  /*4d40*/  STS [UR4+0x58], R67 ;  /* 0x00005843ff007988 */ /* 0x0005e60008000804 */
.L_x_419:
[----:B------:R-:W-:Y:S05]  /*4d50*/  BSYNC.RECONVERGENT B3 ;  /* 0x0000000000037941 */ /* 0x000fea0003800200 */
.L_x_418:
[----:B------:R-:W-:-:S04]  /*4d60*/  LOP3.LUT P1, RZ, R15, 0xff, RZ, 0xc0, !PT ;  /* 0x000000ff0fff7812 */ /* 0x000fc8000782c0ff */
[----:B------:R-:W-:-:S13]  /*4d70*/  PLOP3.LUT P0, PT, P0, P1, PT, 0x2f, 0xf2 ;  /* 0x0000000000f2781c */ /* 0x000fda0000702577 */
[----:B------:R-:W-:Y:S05]  /*4d80*/  @P0 BRA `(.L_x_429) ;  /* 0xfffffff400a00947 */ /* 0x000fea000383ffff */
.L_x_410:
[----:B------:R-:W-:Y:S05]  /*4d90*/  BSYNC.RECONVERGENT B2 ;  /* 0x0000000000027941 */ /* 0x000fea0003800200 */
.L_x_409:
[----:B------:R-:W-:Y:S01]  /*4da0*/  IMAD.MOV R12, RZ, RZ, -R0 ;  /* 0x000000ffff0c7224 */ /* 0x000fe200078e0a00 */
[----:B------:R-:W-:Y:S01]  /*4db0*/  BSSY.RECONVERGENT B0, `(.L_x_430) ;  /* 0x0000006000007945 */ /* 0x000fe20003800200 */
[----:B------:R-:W-:-:S03]  /*4dc0*/  MOV R66, 0x4e10 ;  /* 0x00004e1000427802 */ /* 0x000fc60000000f00 */
[----:B------:R-:W-:-:S04]  /*4dd0*/  VIADDMNMX R19, R12, 0x1e, R19, PT ;  /* 0x0000001e0c137846 */ /* 0x000fc80003800113 */
[----:B------:R-:W3:Y:S02]  /*4de0*/  I2F.F64 R38, R19 ;  /* 0x0000001300267312 */ /* 0x000ee40000201c00 */
[----:B---3--:R-:W-:-:S11]  /*4df0*/  DADD R38, -RZ, |R38| ;  /* 0x00000000ff267229 */ /* 0x008fd60000000526 */
[----:B012---:R-:W-:Y:S05]  /*4e00*/  CALL.REL.NOINC `($_Z9play_gamePfPiPjS1_i$__internal_accurate_pow) ;  /* 0x0000003400647944 */ /* 0x007fea0003c00000 */
[----:B------:R-:W-:Y:S05]  /*4e10*/  BSYNC.RECONVERGENT B0 ;  /* 0x0000000000007941 */ /* 0x000fea0003800200 */
.L_x_430:
[C---:B------:R-:W-:Y:S01]  /*4e20*/  ISETP.NE.AND P0, PT, R19.reuse, RZ, PT ;  /* 0x000000ff1300720c */ /* 0x040fe20003f05270 */
[----:B------:R-:W-:Y:S01]  /*4e30*/  IMAD.MOV.U32 R13, RZ, RZ, 0x3fd80000 ;  /* 0x3fd80000ff0d7424 */ /* 0x000fe200078e00ff */
[----:B------:R-:W-:Y:S01]  /*4e40*/  MOV R12, 0x0 ;  /* 0x00000000000c7802 */ /* 0x000fe20000000f00 */
[----:B------:R-:W-:Y:S01]  /*4e50*/  BSSY.RECONVERGENT B1, `(.L_x_431) ;  /* 0x000001b000017945 */ /* 0x000fe20003800200 */
        /* <DEDUP_REMOVED lines=26> */
.L_x_432:
[----:B------:R-:W-:Y:S05]  /*5000*/  BSYNC.RECONVERGENT B1 ;  /* 0x0000000000017941 */ /* 0x000fea0003800200 */
.L_x_431:
        /* <DEDUP_REMOVED lines=18> */
.L_x_436:
[----:B------:R-:W-:Y:S05]  /*5130*/  BSYNC.RECONVERGENT B3 ;  /* 0x0000000000037941 */ /* 0x000fea0003800200 */
.L_x_435:
[----:B------:R-:W0:Y:S01]  /*5140*/  S2UR UR5, SR_CgaCtaId ;  /* 0x00000000000579c3 */ /* 0x000e220000008800 */
[----:B------:R-:W-:Y:S01]  /*5150*/  UMOV UR4, 0x400 ;  /* 0x0000040000047882 */ /* 0x000fe20000000000 */
[----:B------:R-:W-:Y:S01]  /*5160*/  IMAD.MOV.U32 R12, RZ, RZ, R22 ;  /* 0x000000ffff0c7224 */ /* 0x000fe200078e0016 */
[----:B0-----:R-:W-:-:S09]  /*5170*/  ULEA UR4, UR5, UR4, 0x18 ;  /* 0x0000000405047291 */ /* 0x001fd2000f8ec0ff */
[----:B------:R0:W-:Y:S03]  /*5180*/  STS [UR4+0x5c], R22 ;  /* 0x00005c16ff007988 */ /* 0x0001e60008000804 */
.L_x_434:
[----:B------:R-:W-:Y:S05]  /*5190*/  BSYNC.RECONVERGENT B2 ;  /* 0x0000000000027941 */ /* 0x000fea0003800200 */
.L_x_433:
[----:B------:R-:W-:-:S13]  /*51a0*/  ISETP.GT.U32.AND P0, PT, R4, 0x1d, PT ;  /* 0x0000001d0400780c */ /* 0x000fda0003f04070 */
[----:B------:R-:W-:Y:S05]  /*51b0*/  @P0 BRA `(.L_x_437) ;  /* 0x0000000400500947 */ /* 0x000fea0003800000 */
[----:B------:R-:W1:Y:S01]  /*51c0*/  LDS R13, [R5] ;  /* 0x00000000050d7984 */ /* 0x000e620000000800 */
[----:B------:R-:W-:Y:S03]  /*51d0*/  BSSY.RECONVERGENT B0, `(.L_x_438) ;  /* 0x000004b000007945 */ /* 0x000fe60003800200 */
[----:B------:R-:W2:Y:S04]  /*51e0*/  LDS R20, [R5+0x78] ;  /* 0x0000780005147984 */ /* 0x000ea80000000800 */
[----:B------:R-:W3:Y:S04]  /*51f0*/  LDS R17, [R5+0xf0] ;  /* 0x0000f00005117984 */ /* 0x000ee80000000800 */
[----:B0-----:R-:W0:Y:S04]  /*5200*/  LDS R22, [R5+0x168] ;  /* 0x0001680005167984 */ /* 0x001e280000000800 */
[----:B------:R-:W4:Y:S04]  /*5210*/  LDS R19, [R5+0x1e0] ;  /* 0x0001e00005137984 */ /* 0x000f280000000800 */
[----:B------:R-:W5:Y:S04]  /*5220*/  LDS R24, [R5+0x258] ;  /* 0x0002580005187984 */ /* 0x000f680000000800 */
[----:B------:R-:W5:Y:S04]  /*5230*/  LDS R21, [R5+0x2d0] ;  /* 0x0002d00005157984 */ /* 0x000f680000000800 */
[----:B------:R-:W5:Y:S04]  /*5240*/  LDS R26, [R5+0x348] ;  /* 0x00034800051a7984 */ /* 0x000f680000000800 */
[----:B------:R-:W5:Y:S04]  /*5250*/  LDS R23, [R5+0x3c0] ;  /* 0x0003c00005177984 */ /* 0x000f680000000800 */
[----:B------:R-:W5:Y:S01]  /*5260*/  LDS R15, [R5+0x438] ;  /* 0x00043800050f7984 */ /* 0x000f620000000800 */
[----:B-1----:R-:W-:-:S03]  /*5270*/  FFMA R13, R13, R16, RZ ;  /* 0x000000100d0d7223 */ /* 0x002fc600000000ff */
[----:B------:R-:W-:Y:S01]  /*5280*/  LDS R25, [R5+0x5a0] ;  /* 0x0005a00005197984 */ /* 0x000fe20000000800 */
[----:B--2---:R-:W-:-:S03]  /*5290*/  FFMA R20, R20, R64, R13 ;  /* 0x0000004014147223 */ /* 0x004fc6000000000d */
[----:B------:R-:W1:Y:S01]  /*52a0*/  LDS R16, [R5+0x4b0] ;  /* 0x0004b00005107984 */ /* 0x000e620000000800 */
[----:B---3--:R-:W-:-:S03]  /*52b0*/  FFMA R17, R17, R63, R20 ;  /* 0x0000003f11117223 */ /* 0x008fc60000000014 */
[----:B------:R-:W2:Y:S01]  /*52c0*/  LDS R13, [R5+0x528] ;  /* 0x00052800050d7984 */ /* 0x000ea20000000800 */
[----:B0-----:R-:W-:-:S03]  /*52d0*/  FFMA R22, R22, R62, R17 ;  /* 0x0000003e16167223 */ /* 0x001fc60000000011 */
[----:B------:R-:W0:Y:S01]  /*52e0*/  LDS R20, [R5+0x618] ;  /* 0x0006180005147984 */ /* 0x000e220000000800 */
[----:B----4-:R-:W-:-:S03]  /*52f0*/  FFMA R19, R19, R61, R22 ;  /* 0x0000003d13137223 */ /* 0x010fc60000000016 */
[----:B------:R-:W-:Y:S01]  /*5300*/  LDS R36, [R5+0x708] ;  /* 0x0007080005247984 */ /* 0x000fe20000000800 */
[----:B-----5:R-:W-:-:S03]  /*5310*/  FFMA R24, R24, R60, R19 ;  /* 0x0000003c18187223 */ /* 0x020fc60000000013 */
[----:B------:R-:W3:Y:S01]  /*5320*/  LDS R22, [R5+0x690] ;  /* 0x0006900005167984 */ /* 0x000ee20000000800 */
[----:B------:R-:W-:-:S03]  /*5330*/  FFMA R21, R21, R59, R24 ;  /* 0x0000003b15157223 */ /* 0x000fc60000000018 */
[----:B------:R-:W4:Y:S01]  /*5340*/  LDS R17, [R5+0x780] ;  /* 0x0007800005117984 */ /* 0x000f220000000800 */
[----:B------:R-:W-:-:S03]  /*5350*/  FFMA R26, R26, R58, R21 ;  /* 0x0000003a1a1a7223 */ /* 0x000fc60000000015 */
[----:B------:R-:W5:Y:S01]  /*5360*/  LDS R19, [R5+0x7f8] ;  /* 0x0007f80005137984 */ /* 0x000f620000000800 */
[----:B------:R-:W-:-:S03]  /*5370*/  FFMA R26, R23, R57, R26 ;  /* 0x00000039171a7223 */ /* 0x000fc6000000001a */
[----:B------:R-:W5:Y:S01]  /*5380*/  LDS R21, [R5+0x870] ;  /* 0x0008700005157984 */ /* 0x000f620000000800 */
[----:B------:R-:W-:-:S03]  /*5390*/  FFMA R15, R15, R56, R26 ;  /* 0x000000380f0f7223 */ /* 0x000fc6000000001a */
[----:B------:R-:W5:Y:S04]  /*53a0*/  LDS R24, [R5+0x8e8] ;  /* 0x0008e80005187984 */ /* 0x000f680000000800 */
[----:B------:R-:W5:Y:S01]  /*53b0*/  LDS R26, [R5+0x960] ;  /* 0x00096000051a7984 */ /* 0x000f620000000800 */
[----:B-1----:R-:W-:-:S03]  /*53c0*/  FFMA R16, R16, R55, R15 ;  /* 0x0000003710107223 */ /* 0x002fc6000000000f */
[----:B------:R-:W1:Y:S01]  /*53d0*/  LDS R38, [R5+0x9d8] ;  /* 0x0009d80005267984 */ /* 0x000e620000000800 */
[----:B--2---:R-:W-:-:S03]  /*53e0*/  FFMA R16, R13, R54, R16 ;  /* 0x000000360d107223 */ /* 0x004fc60000000010 */
[----:B------:R-:W-:Y:S01]  /*53f0*/  LDS R15, [R5+0xb40] ;  /* 0x000b4000050f7984 */ /* 0x000fe20000000800 */
[----:B------:R-:W-:-:S03]  /*5400*/  FFMA R25, R25, R51, R16 ;  /* 0x0000003319197223 */ /* 0x000fc60000000010 */
[----:B------:R-:W2:Y:S01]  /*5410*/  LDS R13, [R5+0xa50] ;  /* 0x000a5000050d7984 */ /* 0x000ea20000000800 */
[----:B0-----:R-:W-:-:S03]  /*5420*/  FFMA R25, R20, R52, R25 ;  /* 0x0000003414197223 */ /* 0x001fc60000000019 */
[----:B------:R-:W0:Y:S01]  /*5430*/  LDS R16, [R5+0xac8] ;  /* 0x000ac80005107984 */ /* 0x000e220000000800 */
[----:B---3--:R-:W-:-:S04]  /*5440*/  FFMA R25, R22, R50, R25 ;  /* 0x0000003216197223 */ /* 0x008fc80000000019 */
[----:B------:R-:W-:-:S04]  /*5450*/  FFMA R36, R36, R48, R25 ;  /* 0x0000003024247223 */ /* 0x000fc80000000019 */
[----:B----4-:R-:W-:-:S04]  /*5460*/  FFMA R36, R17, R49, R36 ;  /* 0x0000003111247223 */ /* 0x010fc80000000024 */
[----:B-----5:R-:W-:-:S04]  /*5470*/  FFMA R36, R19, R47, R36 ;  /* 0x0000002f13247223 */ /* 0x020fc80000000024 */
[----:B------:R-:W-:-:S04]  /*5480*/  FFMA R21, R21, R35, R36 ;  /* 0x0000002315157223 */ /* 0x000fc80000000024 */
[----:B------:R-:W-:-:S04]  /*5490*/  FFMA R21, R24, R46, R21 ;  /* 0x0000002e18157223 */ /* 0x000fc80000000015 */
[----:B------:R-:W-:-:S04]  /*54a0*/  FFMA R21, R26, R18, R21 ;  /* 0x000000121a157223 */ /* 0x000fc80000000015 */
[----:B-1----:R-:W-:Y:S01]  /*54b0*/  FFMA R38, R38, R14, R21 ;  /* 0x0000000e26267223 */ /* 0x002fe20000000015 */
[----:B------:R-:W-:-:S03]  /*54c0*/  HFMA2 R14, -RZ, RZ, 3.7421875, 0 ;  /* 0x437c0000ff0e7431 */ /* 0x000fc600000001ff */
[----:B--2---:R-:W-:-:S04]  /*54d0*/  FFMA R13, R13, R67, R38 ;  /* 0x000000430d0d7223 */ /* 0x004fc80000000026 */
[----:B0-----:R-:W-:Y:S01]  /*54e0*/  FFMA R12, R16, R12, R13 ;  /* 0x0000000c100c7223 */ /* 0x001fe2000000000d */
[----:B------:R-:W-:-:S03]  /*54f0*/  IMAD.MOV.U32 R13, RZ, RZ, 0x3bbb989d ;  /* 0x3bbb989dff0d7424 */ /* 0x000fc600078e00ff */
[----:B------:R-:W-:-:S04]  /*5500*/  FADD R12, R12, R15 ;  /* 0x0000000f0c0c7221 */ /* 0x000fc80000000000 */
[----:B------:R-:W-:-:S04]  /*5510*/  FFMA.SAT R13, R12, -R13, 0.5 ;  /* 0x3f0000000c0d7423 */ /* 0x000fc8000000280d */
[----:B------:R-:W-:-:S04]  /*5520*/  FFMA.RM R13, R13, R14, 12582913 ;  /* 0x4b4000010d0d7423 */ /* 0x000fc8000000400e */
[C---:B------:R-:W-:Y:S01]  /*5530*/  FADD R15, R13.reuse, -12583039 ;  /* 0xcb40007f0d0f7421 */ /* 0x040fe20000000000 */
[----:B------:R-:W-:-:S03]  /*5540*/  IMAD.SHL.U32 R13, R13, 0x800000, RZ ;  /* 0x008000000d0d7824 */ /* 0x000fc600078e00ff */
[----:B------:R-:W-:-:S04]  /*5550*/  FFMA R15, R12, -1.4426950216293334961, -R15 ;  /* 0xbfb8aa3b0c0f7823 */ /* 0x000fc8000000080f */
[----:B------:R-:W-:-:S06]  /*5560*/  FFMA R20, R12, -1.925963033500011079e-08, R15 ;  /* 0xb2a570600c147823 */ /* 0x000fcc000000000f */
[----:B------:R-:W0:Y:S02]  /*5570*/  MUFU.EX2 R20, R20 ;  /* 0x0000001400147308 */ /* 0x000e240000000800 */
[----:B0-----:R-:W-:-:S06]  /*5580*/  FMUL R21, R13, R20 ;  /* 0x000000140d157220 */ /* 0x001fcc0000400000 */
[----:B------:R-:W0:Y:S02]  /*5590*/  F2F.F64.F32 R12, R21 ;  /* 0x00000015000c7310 */ /* 0x000e240000201800 */
[----:B0-----:R-:W-:-:S06]  /*55a0*/  DADD R18, R12, 1 ;  /* 0x3ff000000c127429 */ /* 0x001fcc0000000000 */
[----:B------:R-:W0:Y:S04]  /*55b0*/  MUFU.RCP64H R13, R19 ;  /* 0x00000013000d7308 */ /* 0x000e280000001800 */
[----:B------:R-:W-:-:S05]  /*55c0*/  VIADD R12, R19, 0x300402 ;  /* 0x00300402130c7836 */ /* 0x000fca0000000000 */
[----:B------:R-:W-:Y:S01]  /*55d0*/  FSETP.GEU.AND P0, PT, |R12|, 5.8789094863358348022e-39, PT ;  /* 0x004004020c00780b */ /* 0x000fe20003f0e200 */
[----:B0-----:R-:W-:-:S08]  /*55e0*/  DFMA R14, -R18, R12, 1 ;  /* 0x3ff00000120e742b */ /* 0x001fd0000000010c */
[----:B------:R-:W-:-:S08]  /*55f0*/  DFMA R14, R14, R14, R14 ;  /* 0x0000000e0e0e722b */ /* 0x000fd0000000000e */
[----:B------:R-:W-:-:S08]  /*5600*/  DFMA R14, R12, R14, R12 ;  /* 0x0000000e0c0e722b */ /* 0x000fd0000000000c */
[----:B------:R-:W-:-:S08]  /*5610*/  DFMA R16, -R18, R14, 1 ;  /* 0x3ff000001210742b */ /* 0x000fd0000000010e */
[----:B------:R-:W-:Y:S01]  /*5620*/  DFMA R14, R14, R16, R14 ;  /* 0x000000100e0e722b */ /* 0x000fe2000000000e */
[----:B------:R-:W-:Y:S10]  /*5630*/  @P0 BRA `(.L_x_439) ;  /* 0x0000000000100947 */ /* 0x000ff40003800000 */
[----:B------:R-:W-:Y:S02]  /*5640*/  LOP3.LUT R12, R19, 0x7fffffff, RZ, 0xc0, !PT ;  /* 0x7fffffff130c7812 */ /* 0x000fe400078ec0ff */
[----:B------:R-:W-:-:S03]  /*5650*/  MOV R20, 0x5680 ;  /* 0x0000568000147802 */ /* 0x000fc60000000f00 */
[----:B------:R-:W-:-:S07]  /*5660*/  VIADD R17, R12, 0xfff00000 ;  /* 0xfff000000c117836 */ /* 0x000fce0000000000 */
[----:B------:R-:W-:Y:S05]  /*5670*/  CALL.REL.NOINC `($__internal_1_$__cuda_sm20_dblrcp_rn_slowpath_v3) ;  /* 0x0000002000447944 */ /* 0x000fea0003c00000 */
.L_x_439:
[----:B------:R-:W-:Y:S05]  /*5680*/  BSYNC.RECONVERGENT B0 ;  /* 0x0000000000007941 */ /* 0x000fea0003800200 */
.L_x_438:
[----:B------:R-:W0:Y:S01]  /*5690*/  S2UR UR5, SR_CgaCtaId ;  /* 0x00000000000579c3 */ /* 0x000e220000008800 */
[----:B------:R-:W-:Y:S01]  /*56a0*/  UMOV UR4, 0x400 ;  /* 0x0000040000047882 */ /* 0x000fe20000000000 */
[----:B------:R-:W1:Y:S01]  /*56b0*/  F2F.F32.F64 R14, R14 ;  /* 0x0000000e000e7310 */ /* 0x000e620000301000 */
[----:B------:R-:W-:-:S04]  /*56c0*/  UIADD3 UR4, UPT, UPT, UR4, 0x60, URZ ;  /* 0x0000006004047890 */ /* 0x000fc8000fffe0ff */
[----:B0-----:R-:W-:-:S06]  /*56d0*/  ULEA UR4, UR5, UR4, 0x18 ;  /* 0x0000000405047291 */ /* 0x001fcc000f8ec0ff */
[----:B------:R-:W-:-:S05]  /*56e0*/  LEA R13, R4, UR4, 0x2 ;  /* 0x00000004040d7c11 */ /* 0x000fca000f8e10ff */
[----:B-1----:R1:W-:Y:S02]  /*56f0*/  STS [R13], R14 ;  /* 0x0000000e0d007388 */ /* 0x0023e40000000800 */
.L_x_437:
[----:B------:R-:W-:Y:S01]  /*5700*/  ISETP.GT.U32.AND P0, PT, R4, 0x3, PT ;  /* 0x000000030400780c */ /* 0x000fe20003f04070 */
[----:B------:R-:W-:Y:S05]  /*5710*/  WARPSYNC.ALL ;  /* 0x0000000000007948 */ /* 0x000fea0003800000 */
[----:B------:R-:W-:Y:S06]  /*5720*/  BAR.SYNC.DEFER_BLOCKING 0x0 ;  /* 0x0000000000007b1d */ /* 0x000fec0000010000 */
[----:B------:R-:W-:Y:S04]  /*5730*/  BSSY.RECONVERGENT B0, `(.L_x_440) ;  /* 0x0000071000007945 */ /* 0x000fe80003800200 */
[----:B------:R-:W-:Y:S05]  /*5740*/  @P0 BRA `(.L_x_441) ;  /* 0x0000000400bc0947 */ /* 0x000fea0003800000 */
[----:B------:R-:W2:Y:S01]  /*5750*/  S2UR UR5, SR_CgaCtaId ;  /* 0x00000000000579c3 */ /* 0x000ea20000008800 */
[----:B------:R-:W-:Y:S01]  /*5760*/  UMOV UR4, 0x400 ;  /* 0x0000040000047882 */ /* 0x000fe20000000000 */
[----:B------:R-:W-:Y:S01]  /*5770*/  LDS R21, [R5+0xbb8] ;  /* 0x000bb80005157984 */ /* 0x000fe20000000800 */
[----:B------:R-:W-:Y:S03]  /*5780*/  BSSY.RECONVERGENT B1, `(.L_x_442) ;  /* 0x0000064000017945 */ /* 0x000fe60003800200 */
[----:B------:R-:W-:Y:S04]  /*5790*/  LDS R23, [R5+0xbc8] ;  /* 0x000bc80005177984 */ /* 0x000fe80000000800 */
[----:B------:R-:W-:Y:S04]  /*57a0*/  LDS R20, [R5+0xbd8] ;  /* 0x000bd80005147984 */ /* 0x000fe80000000800 */
[----:B------:R-:W-:Y:S04]  /*57b0*/  LDS R35, [R5+0xbe8] ;  /* 0x000be80005237984 */ /* 0x000fe80000000800 */
[----:B------:R-:W-:Y:S04]  /*57c0*/  LDS R38, [R5+0xbf8] ;  /* 0x000bf80005267984 */ /* 0x000fe80000000800 */
[----:B------:R-:W-:Y:S01]  /*57d0*/  LDS R37, [R5+0xc08] ;  /* 0x000c080005257984 */ /* 0x000fe20000000800 */
[----:B--2---:R-:W-:-:S03]  /*57e0*/  ULEA UR4, UR5, UR4, 0x18 ;  /* 0x0000000405047291 */ /* 0x004fc6000f8ec0ff */
[----:B------:R-:W-:Y:S04]  /*57f0*/  LDS R40, [R5+0xc18] ;  /* 0x000c180005287984 */ /* 0x000fe80000000800 */
[----:B------:R-:W-:Y:S04]  /*5800*/  LDS R39, [R5+0xc28] ;  /* 0x000c280005277984 */ /* 0x000fe80000000800 */
[----:B------:R-:W2:Y:S04]  /*5810*/  LDS.128 R16, [UR4+0x60] ;  /* 0x00006004ff107984 */ /* 0x000ea80008000c00 */
[----:B------:R-:W3:Y:S04]  /*5820*/  LDS.128 R24, [UR4+0x70] ;  /* 0x00007004ff187984 */ /* 0x000ee80008000c00 */
[----:B------:R-:W-:Y:S04]  /*5830*/  LDS R42, [R5+0xc38] ;  /* 0x000c3800052a7984 */ /* 0x000fe80000000800 */
[----:B-1----:R-:W1:Y:S04]  /*5840*/  LDS.128 R12, [UR4+0x80] ;  /* 0x00008004ff0c7984 */ /* 0x002e680008000c00 */
[----:B------:R-:W4:Y:S04]  /*5850*/  LDS R41, [R5+0xc48] ;  /* 0x000c480005297984 */ /* 0x000f280000000800 */
[----:B------:R-:W5:Y:S04]  /*5860*/  LDS R44, [R5+0xc58] ;  /* 0x000c5800052c7984 */ /* 0x000f680000000800 */
[----:B------:R-:W5:Y:S04]  /*5870*/  LDS R36, [R5+0xc68] ;  /* 0x000c680005247984 */ /* 0x000f680000000800 */
[----:B------:R-:W-:Y:S04]  /*5880*/  LDS R46, [R5+0xc78] ;  /* 0x000c7800052e7984 */ /* 0x000fe80000000800 */
[----:B------:R-:W-:Y:S01]  /*5890*/  LDS R48, [R5+0xc98] ;  /* 0x000c980005307984 */ /* 0x000fe20000000800 */
[----:B--2---:R-:W-:-:S04]  /*58a0*/  FFMA R16, R21, R16, RZ ;  /* 0x0000001015107223 */ /* 0x004fc800000000ff */
[----:B------:R-:W-:-:S04]  /*58b0*/  FFMA R17, R23, R17, R16 ;  /* 0x0000001117117223 */ /* 0x000fc80000000010 */
[----:B------:R-:W-:Y:S02]  /*58c0*/  FFMA R18, R20, R18, R17 ;  /* 0x0000001214127223 */ /* 0x000fe40000000011 */
[----:B0-----:R-:W0:Y:S02]  /*58d0*/  LDS.128 R20, [UR4+0x90] ;  /* 0x00009004ff147984 */ /* 0x001e240008000c00 */
[----:B------:R-:W-:Y:S02]  /*58e0*/  FFMA R19, R35, R19, R18 ;  /* 0x0000001323137223 */ /* 0x000fe40000000012 */
[----:B------:R-:W2:Y:S02]  /*58f0*/  LDS R35, [R5+0xc88] ;  /* 0x000c880005237984 */ /* 0x000ea40000000800 */
[----:B---3--:R-:W-:Y:S02]  /*5900*/  FFMA R24, R38, R24, R19 ;  /* 0x0000001826187223 */ /* 0x008fe40000000013 */
[----:B------:R-:W3:Y:S02]  /*5910*/  LDS R38, [R5+0xca8] ;  /* 0x000ca80005267984 */ /* 0x000ee40000000800 */
[----:B------:R-:W-:-:S02]  /*5920*/  FFMA R25, R37, R25, R24 ;  /* 0x0000001925197223 */ /* 0x000fc40000000018 */
[----:B------:R-:W-:Y:S02]  /*5930*/  LDS.128 R16, [UR4+0xa0] ;  /* 0x0000a004ff107984 */ /* 0x000fe40008000c00 */
[----:B------:R-:W-:Y:S02]  /*5940*/  FFMA R26, R40, R26, R25 ;  /* 0x0000001a281a7223 */ /* 0x000fe40000000019 */
[----:B------:R-:W3:Y:S02]  /*5950*/  LDS R40, [R5+0xcb8] ;  /* 0x000cb80005287984 */ /* 0x000ee40000000800 */
[----:B------:R-:W-:Y:S02]  /*5960*/  FFMA R27, R39, R27, R26 ;  /* 0x0000001b271b7223 */ /* 0x000fe4000000001a */
[----:B------:R-:W3:Y:S02]  /*5970*/  LDS R37, [R5+0xcc8] ;  /* 0x000cc80005257984 */ /* 0x000ee40000000800 */
[----:B-1----:R-:W-:-:S02]  /*5980*/  FFMA R12, R42, R12, R27 ;  /* 0x0000000c2a0c7223 */ /* 0x002fc4000000001b */
[----:B------:R-:W1:Y:S02]  /*5990*/  LDS R42, [R5+0xcd8] ;  /* 0x000cd800052a7984 */ /* 0x000e640000000800 */
[----:B----4-:R-:W-:Y:S02]  /*59a0*/  FFMA R13, R41, R13, R12 ;  /* 0x0000000d290d7223 */ /* 0x010fe4000000000c */
[----:B------:R-:W4:Y:S02]  /*59b0*/  LDS R39, [R5+0xce8] ;  /* 0x000ce80005277984 */ /* 0x000f240000000800 */
[----:B-----5:R-:W-:Y:S02]  /*59c0*/  FFMA R13, R44, R14, R13 ;  /* 0x0000000e2c0d7223 */ /* 0x020fe4000000000d */
[----:B------:R-:W-:Y:S02]  /*59d0*/  LDS R44, [R5+0xcf8] ;  /* 0x000cf800052c7984 */ /* 0x000fe40000000800 */
[----:B------:R-:W-:-:S02]  /*59e0*/  FFMA R13, R36, R15, R13 ;  /* 0x0000000f240d7223 */ /* 0x000fc4000000000d */
[----:B------:R-:W5:Y:S04]  /*59f0*/  LDS.128 R24, [UR4+0xb0] ;  /* 0x0000b004ff187984 */ /* 0x000f680008000c00 */
[----:B------:R-:W5:Y:S01]  /*5a00*/  LDS R41, [R5+0xd08] ;  /* 0x000d080005297984 */ /* 0x000f620000000800 */
[----:B0-----:R-:W-:-:S03]  /*5a10*/  FFMA R20, R46, R20, R13 ;  /* 0x000000142e147223 */ /* 0x001fc6000000000d */
[----:B------:R-:W0:Y:S01]  /*5a20*/  LDS R36, [R5+0xd18] ;  /* 0x000d180005247984 */ /* 0x000e220000000800 */
[----:B--2---:R-:W-:-:S03]  /*5a30*/  FFMA R21, R35, R21, R20 ;  /* 0x0000001523157223 */ /* 0x004fc60000000014 */
[----:B------:R-:W2:Y:S01]  /*5a40*/  LDS R35, [R5+0xd28] ;  /* 0x000d280005237984 */ /* 0x000ea20000000800 */
[----:B------:R-:W-:-:S03]  /*5a50*/  FFMA R21, R48, R22, R21 ;  /* 0x0000001630157223 */ /* 0x000fc60000000015 */
[----:B------:R-:W-:Y:S01]  /*5a60*/  LDS R20, [R5+0xd38] ;  /* 0x000d380005147984 */ /* 0x000fe20000000800 */
[----:B---3--:R-:W-:-:S03]  /*5a70*/  FFMA R21, R38, R23, R21 ;  /* 0x0000001726157223 */ /* 0x008fc60000000015 */
[----:B------:R-:W3:Y:S01]  /*5a80*/  LDS.128 R12, [UR4+0xc0] ;  /* 0x0000c004ff0c7984 */ /* 0x000ee20008000c00 */
[----:B------:R-:W-:-:S03]  /*5a90*/  FFMA R16, R40, R16, R21 ;  /* 0x0000001028107223 */ /* 0x000fc60000000015 */
[----:B------:R-:W3:Y:S01]  /*5aa0*/  LDS R23, [R5+0xd48] ;  /* 0x000d480005177984 */ /* 0x000ee20000000800 */
[----:B------:R-:W-:-:S03]  /*5ab0*/  FFMA R17, R37, R17, R16 ;  /* 0x0000001125117223 */ /* 0x000fc60000000010 */
[----:B------:R-:W3:Y:S01]  /*5ac0*/  LDS R22, [R5+0xd58] ;  /* 0x000d580005167984 */ /* 0x000ee20000000800 */
[----:B-1----:R-:W-:-:S03]  /*5ad0*/  FFMA R18, R42, R18, R17 ;  /* 0x000000122a127223 */ /* 0x002fc60000000011 */
[----:B------:R-:W1:Y:S01]  /*5ae0*/  LDS R21, [R5+0xd68] ;  /* 0x000d680005157984 */ /* 0x000e620000000800 */
[----:B----4-:R-:W-:-:S03]  /*5af0*/  FFMA R19, R39, R19, R18 ;  /* 0x0000001327137223 */ /* 0x010fc60000000012 */
[----:B------:R-:W-:Y:S04]  /*5b00*/  LDS R38, [R5+0xd78] ;  /* 0x000d780005267984 */ /* 0x000fe80000000800 */
[----:B------:R-:W4:Y:S01]  /*5b10*/  LDS.64 R16, [UR4+0xd0] ;  /* 0x0000d004ff107984 */ /* 0x000f220008000a00 */
[----:B-----5:R-:W-:-:S03]  /*5b20*/  FFMA R24, R44, R24, R19 ;  /* 0x000000182c187223 */ /* 0x020fc60000000013 */
[----:B------:R-:W5:Y:S01]  /*5b30*/  LDS R37, [R5+0xd88] ;  /* 0x000d880005257984 */ /* 0x000f620000000800 */
[----:B------:R-:W-:-:S03]  /*5b40*/  FFMA R25, R41, R25, R24 ;  /* 0x0000001929197223 */ /* 0x000fc60000000018 */
[----:B------:R-:W5:Y:S01]  /*5b50*/  LDS R19, [R5+0xd98] ;  /* 0x000d980005137984 */ /* 0x000f620000000800 */
[----:B0-----:R-:W-:-:S04]  /*5b60*/  FFMA R26, R36, R26, R25 ;  /* 0x0000001a241a7223 */ /* 0x001fc80000000019 */
[----:B--2---:R-:W-:-:S04]  /*5b70*/  FFMA R27, R35, R27, R26 ;  /* 0x0000001b231b7223 */ /* 0x004fc8000000001a */
[----:B---3--:R-:W-:-:S04]  /*5b80*/  FFMA R12, R20, R12, R27 ;  /* 0x0000000c140c7223 */ /* 0x008fc8000000001b */
[----:B------:R-:W-:-:S04]  /*5b90*/  FFMA R13, R23, R13, R12 ;  /* 0x0000000d170d7223 */ /* 0x000fc8000000000c */
[----:B------:R-:W-:Y:S01]  /*5ba0*/  FFMA R14, R22, R14, R13 ;  /* 0x0000000e160e7223 */ /* 0x000fe2000000000d */
[----:B------:R-:W-:-:S03]  /*5bb0*/  IMAD.MOV.U32 R13, RZ, RZ, 0x3bbb989d ;  /* 0x3bbb989dff0d7424 */ /* 0x000fc600078e00ff */
[----:B-1----:R-:W-:-:S04]  /*5bc0*/  FFMA R15, R21, R15, R14 ;  /* 0x0000000f150f7223 */ /* 0x002fc8000000000e */
[----:B----4-:R-:W-:Y:S01]  /*5bd0*/  FFMA R16, R38, R16, R15 ;  /* 0x0000001026107223 */ /* 0x010fe2000000000f */
[----:B------:R-:W-:-:S03]  /*5be0*/  MOV R15, 0x437c0000 ;  /* 0x437c0000000f7802 */ /* 0x000fc60000000f00 */
[----:B-----5:R-:W-:-:S04]  /*5bf0*/  FFMA R16, R37, R17, R16 ;  /* 0x0000001125107223 */ /* 0x020fc80000000010 */
[----:B------:R-:W-:-:S04]  /*5c00*/  FADD R16, R16, R19 ;  /* 0x0000001310107221 */ /* 0x000fc80000000000 */
[----:B------:R-:W-:-:S04]  /*5c10*/  FFMA.SAT R12, R16, -R13, 0.5 ;  /* 0x3f000000100c7423 */ /* 0x000fc8000000280d */
[----:B------:R-:W-:-:S04]  /*5c20*/  FFMA.RM R12, R12, R15, 12582913 ;  /* 0x4b4000010c0c7423 */ /* 0x000fc8000000400f */
[C---:B------:R-:W-:Y:S01]  /*5c30*/  FADD R13, R12.reuse, -12583039 ;  /* 0xcb40007f0c0d7421 */ /* 0x040fe20000000000 */
[----:B------:R-:W-:-:S03]  /*5c40*/  IMAD.SHL.U32 R12, R12, 0x800000, RZ ;  /* 0x008000000c0c7824 */ /* 0x000fc600078e00ff */
[----:B------:R-:W-:-:S04]  /*5c50*/  FFMA R13, R16, -1.4426950216293334961, -R13 ;  /* 0xbfb8aa3b100d7823 */ /* 0x000fc8000000080d */
[----:B------:R-:W-:-:S04]  /*5c60*/  FFMA R20, R16, -1.925963033500011079e-08, R13 ;  /* 0xb2a5706010147823 */ /* 0x000fc8000000000d */
        /* <DEDUP_REMOVED lines=13> */
[----:B------:R-:W-:Y:S01]  /*5d40*/  LOP3.LUT R14, R13, 0x7fffffff, RZ, 0xc0, !PT ;  /* 0x7fffffff0d0e7812 */ /* 0x000fe200078ec0ff */
[----:B------:R-:W-:Y:S01]  /*5d50*/  IMAD.MOV.U32 R18, RZ, RZ, R12 ;  /* 0x000000ffff127224 */ /* 0x000fe200078e000c */
[----:B------:R-:W-:Y:S01]  /*5d60*/  MOV R20, 0x5da0 ;  /* 0x00005da000147802 */ /* 0x000fe20000000f00 */
[----:B------:R-:W-:Y:S01]  /*5d70*/  IMAD.MOV.U32 R19, RZ, RZ, R13 ;  /* 0x000000ffff137224 */ /* 0x000fe200078e000d */
[----:B------:R-:W-:-:S07]  /*5d80*/  IADD3 R17, PT, PT, R14, -0x100000, RZ ;  /* 0xfff000000e117810 */ /* 0x000fce0007ffe0ff */
[----:B------:R-:W-:Y:S05]  /*5d90*/  CALL.REL.NOINC `($__internal_1_$__cuda_sm20_dblrcp_rn_slowpath_v3) ;  /* 0x00000018007c7944 */ /* 0x000fea0003c00000 */
[----:B------:R-:W-:Y:S02]  /*5da0*/  IMAD.MOV.U32 R16, RZ, RZ, R14 ;  /* 0x000000ffff107224 */ /* 0x000fe400078e000e */
[----:B------:R-:W-:-:S07]  /*5db0*/  IMAD.MOV.U32 R17, RZ, RZ, R15 ;  /* 0x000000ffff117224 */ /* 0x000fce00078e000f */
.L_x_443:
[----:B------:R-:W-:Y:S05]  /*5dc0*/  BSYNC.RECONVERGENT B1 ;  /* 0x0000000000017941 */ /* 0x000fea0003800200 */
.L_x_442:
[----:B------:R-:W0:Y:S01]  /*5dd0*/  S2UR UR5, SR_CgaCtaId ;  /* 0x00000000000579c3 */ /* 0x000e220000008800 */
[----:B------:R-:W-:Y:S01]  /*5de0*/  UMOV UR4, 0x400 ;  /* 0x0000040000047882 */ /* 0x000fe20000000000 */
[----:B------:R-:W1:Y:S01]  /*5df0*/  F2F.F32.F64 R16, R16 ;  /* 0x0000001000107310 */ /* 0x000e620000301000 */
[----:B------:R-:W-:-:S04]  /*5e00*/  UIADD3 UR4, UPT, UPT, UR4, 0xd8, URZ ;  /* 0x000000d804047890 */ /* 0x000fc8000fffe0ff */
[----:B0-----:R-:W-:-:S06]  /*5e10*/  ULEA UR4, UR5, UR4, 0x18 ;  /* 0x0000000405047291 */ /* 0x001fcc000f8ec0ff */
[----:B------:R-:W-:-:S05]  /*5e20*/  LEA R13, R4, UR4, 0x2 ;  /* 0x00000004040d7c11 */ /* 0x000fca000f8e10ff */
[----:B-1----:R2:W-:Y:S02]  /*5e30*/  STS [R13], R16 ;  /* 0x000000100d007388 */ /* 0x0025e40000000800 */
.L_x_441:
[----:B------:R-:W-:Y:S05]  /*5e40*/  BSYNC.RECONVERGENT B0 ;  /* 0x0000000000007941 */ /* 0x000fea0003800200 */
.L_x_440:
[----:B------:R3:W-:Y:S01]  /*5e50*/  STL [R1], R0 ;  /* 0x0000000001007387 */ /* 0x0007e20000100800 */
[----:B------:R-:W-:Y:S01]  /*5e60*/  BAR.SYNC.DEFER_BLOCKING 0x0 ;  /* 0x0000000000007b1d */ /* 0x000fe20000010000 */
[----:B------:R-:W-:-:S05]  /*5e70*/  ISETP.NE.AND P0, PT, R4, RZ, PT ;  /* 0x000000ff0400720c */ /* 0x000fca0003f05270 */
[----:B------:R-:W-:Y:S01]  /*5e80*/  BSSY.RECONVERGENT B0, `(.L_x_444) ;  /* 0x0000012000007945 */ /* 0x000fe20003800200 */
[----:B------:R3:W-:Y:S07]  /*5e90*/  STL [R1+0x190], R2 ;  /* 0x0001900201007387 */ /* 0x0007ee0000100800 */
[----:B------:R-:W-:Y:S05]  /*5ea0*/  @P0 BRA `(.L_x_445) ;  /* 0x00000000003c0947 */ /* 0x000fea0003800000 */
[----:B------:R-:W4:Y:S01]  /*5eb0*/  S2UR UR5, SR_CgaCtaId ;  /* 0x00000000000579c3 */ /* 0x000f220000008800 */
[----:B------:R-:W-:Y:S01]  /*5ec0*/  UMOV UR4, 0x400 ;  /* 0x0000040000047882 */ /* 0x000fe20000000000 */
[----:B------:R-:W-:Y:S01]  /*5ed0*/  IMAD.MOV.U32 R8, RZ, RZ, 0x40000000 ;  /* 0x40000000ff087424 */ /* 0x000fe200078e00ff */
[----:B----4-:R-:W-:-:S09]  /*5ee0*/  ULEA UR4, UR5, UR4, 0x18 ;  /* 0x0000000405047291 */ /* 0x010fd2000f8ec0ff */
[----:B-12---:R-:W1:Y:S04]  /*5ef0*/  LDS.64 R12, [UR4+0xd8] ;  /* 0x0000d804ff0c7984 */ /* 0x006e680008000a00 */
[----:B------:R-:W2:Y:S01]  /*5f00*/  LDS.64 R14, [UR4+0xe0] ;  /* 0x0000e004ff0e7984 */ /* 0x000ea20008000a00 */
[----:B-1----:R-:W-:-:S04]  /*5f10*/  FSETP.GT.AND P0, PT, R13, R12, PT ;  /* 0x0000000c0d00720b */ /* 0x002fc80003f04000 */
[----:B------:R-:W-:Y:S02]  /*5f20*/  FSEL R13, R13, R12, P0 ;  /* 0x0000000c0d0d7208 */ /* 0x000fe40000000000 */
[----:B------:R-:W-:Y:S02]  /*5f30*/  FSEL R8, R8, 1, P0 ;  /* 0x3f80000008087808 */ /* 0x000fe40000000000 */
[----:B--2---:R-:W-:-:S04]  /*5f40*/  FSETP.GT.AND P1, PT, R14, R13, PT ;  /* 0x0000000d0e00720b */ /* 0x004fc80003f24000 */
[----:B------:R-:W-:Y:S02]  /*5f50*/  FSEL R14, R14, R13, P1 ;  /* 0x0000000d0e0e7208 */ /* 0x000fe40000800000 */
[----:B------:R-:W-:Y:S02]  /*5f60*/  FSEL R8, R8, 3, !P1 ;  /* 0x4040000008087808 */ /* 0x000fe40004800000 */
[----:B------:R-:W-:-:S04]  /*5f70*/  FSETP.GT.AND P0, PT, R15, R14, PT ;  /* 0x0000000e0f00720b */ /* 0x000fc80003f04000 */
[----:B------:R-:W-:-:S06]  /*5f80*/  FSEL R8, R8, 4, !P0 ;  /* 0x4080000008087808 */ /* 0x000fcc0004000000 */
[----:B------:R-:W4:Y:S03]  /*5f90*/  F2I.TRUNC.NTZ R8, R8 ;  /* 0x0000000800087305 */ /* 0x000f26000020f100 */
.L_x_445:
[----:B------:R-:W-:Y:S05]  /*5fa0*/  BSYNC.RECONVERGENT B0 ;  /* 0x0000000000007941 */ /* 0x000fea0003800200 */
.L_x_444:
[----:B------:R-:W-:Y:S01]  /*5fb0*/  BAR.SYNC.DEFER_BLOCKING 0x0 ;  /* 0x0000000000007b1d */ /* 0x000fe20000010000 */
[----:B------:R-:W-:-:S05]  /*5fc0*/  ISETP.GE.AND P0, PT, R10, 0x2, PT ;  /* 0x000000020a00780c */ /* 0x000fca0003f06270 */
[----:B------:R-:W-:Y:S08]  /*5fd0*/  BSSY.RECONVERGENT B0, `(.L_x_446) ;  /* 0x0000031000007945 */ /* 0x000ff00003800200 */
[----:B------:R-:W-:Y:S05]  /*5fe0*/  @!P0 BRA `(.L_x_447) ;  /* 0x0000000000bc8947 */ /* 0x000fea0003800000 */
[C---:B------:R-:W-:Y:S01]  /*5ff0*/  VIADD R12, R10.reuse, 0xfffffffe ;  /* 0xfffffffe0a0c7836 */ /* 0x040fe20000000000 */
[----:B-12---:R-:W-:Y:S01]  /*6000*/  IADD3 R13, PT, PT, R10, -0x1, RZ ;  /* 0xffffffff0a0d7810 */ /* 0x006fe20007ffe0ff */
[----:B------:R-:W-:Y:S03]  /*6010*/  BSSY.RECONVERGENT B1, `(.L_x_448) ;  /* 0x000001c000017945 */ /* 0x000fe60003800200 */
[----:B------:R-:W-:Y:S01]  /*6020*/  ISETP.GE.U32.AND P0, PT, R12, 0x3, PT ;  /* 0x000000030c00780c */ /* 0x000fe20003f06070 */
[----:B------:R-:W-:Y:S01]  /*6030*/  IMAD.MOV.U32 R12, RZ, RZ, 0x1 ;  /* 0x00000001ff0c7424 */ /* 0x000fe200078e00ff */
[----:B------:R-:W-:-:S11]  /*6040*/  LOP3.LUT R25, R13, 0x3, RZ, 0xc0, !PT ;  /* 0x000000030d197812 */ /* 0x000fd600078ec0ff */
[----:B------:R-:W-:Y:S05]  /*6050*/  @!P0 BRA `(.L_x_449) ;  /* 0x00000000005c8947 */ /* 0x000fea0003800000 */
[----:B------:R-:W-:Y:S01]  /*6060*/  BSSY.RECONVERGENT B2, `(.L_x_449) ;  /* 0x0000016000027945 */ /* 0x000fe20003800200 */
[----:B------:R-:W-:Y:S01]  /*6070*/  LOP3.LUT R24, R13, 0xfffffffc, RZ, 0xc0, !PT ;  /* 0xfffffffc0d187812 */ /* 0x000fe200078ec0ff */
[----:B------:R-:W-:-:S07]  /*6080*/  IMAD.MOV.U32 R12, RZ, RZ, 0x1 ;  /* 0x00000001ff0c7424 */ /* 0x000fce00078e00ff */
.L_x_450:
[----:B0-----:R-:W-:-:S05]  /*6090*/  IMAD R14, R12, 0x4, R1 ;  /* 0x000000040c0e7824 */ /* 0x001fca00078e0201 */
[----:B------:R-:W2:Y:S04]  /*60a0*/  LDL.64 R20, [R14+0x4] ;  /* 0x000004000e147983 */ /* 0x000ea80000100a00 */
[----:B0-----:R-:W3:Y:S04]  /*60b0*/  LDL.64 R22, [R14+0x194] ;  /* 0x000194000e167983 */ /* 0x001ee80000100a00 */
[----:B------:R-:W4:Y:S04]  /*60c0*/  LDL R16, [R14] ;  /* 0x000000000e107983 */ /* 0x000f280000100800 */
[----:B------:R-:W4:Y:S01]  /*60d0*/  LDL R18, [R14+0x190] ;  /* 0x000190000e127983 */ /* 0x000f220000100800 */
[----:B------:R-:W-:-:S03]  /*60e0*/  VIADD R13, R12, 0x3 ;  /* 0x000000030c0d7836 */ /* 0x000fc60000000000 */
[----:B-----5:R0:W-:Y:S04]  /*60f0*/  STL [R14], R31 ;  /* 0x0000001f0e007387 */ /* 0x0201e80000100800 */
[----:B------:R1:W-:Y:S04]  /*6100*/  STL [R14+0x190], R34 ;  /* 0x000190220e007387 */ /* 0x0003e80000100800 */
[----:B0-----:R0:W5:Y:S04]  /*6110*/  LDL R31, [R14+0xc] ;  /* 0x00000c000e1f7983 */ /* 0x0011680000100800 */
[----:B-1----:R0:W5:Y:S01]  /*6120*/  LDL R34, [R14+0x19c] ;  /* 0x00019c000e227983 */ /* 0x0021620000100800 */
[----:B------:R-:W-:Y:S01]  /*6130*/  ISETP.NE.AND P0, PT, R13, R24, PT ;  /* 0x000000180d00720c */ /* 0x000fe20003f05270 */
[----:B------:R-:W-:-:S02]  /*6140*/  VIADD R12, R12, 0x4 ;  /* 0x000000040c0c7836 */ /* 0x000fc40000000000 */
[----:B--2---:R-:W-:Y:S01]  /*6150*/  IMAD.MOV.U32 R17, RZ, RZ, R20 ;  /* 0x000000ffff117224 */ /* 0x004fe200078e0014 */
[----:B------:R0:W-:Y:S01]  /*6160*/  STL [R14+0xc], R21 ;  /* 0x00000c150e007387 */ /* 0x0001e20000100800 */
[----:B---3--:R-:W-:-:S03]  /*6170*/  MOV R19, R22 ;  /* 0x0000001600137202 */ /* 0x008fc60000000f00 */
[----:B------:R0:W-:Y:S04]  /*6180*/  STL [R14+0x19c], R23 ;  /* 0x00019c170e007387 */ /* 0x0001e80000100800 */
[----:B----4-:R0:W-:Y:S04]  /*6190*/  STL.64 [R14+0x4], R16 ;  /* 0x000004100e007387 */ /* 0x0101e80000100a00 */
[----:B------:R0:W-:Y:S01]  /*61a0*/  STL.64 [R14+0x194], R18 ;  /* 0x000194120e007387 */ /* 0x0001e20000100a00 */
[----:B------:R-:W-:Y:S05]  /*61b0*/  @P0 BRA `(.L_x_450) ;  /* 0xfffffffc00b40947 */ /* 0x000fea000383ffff */
[----:B------:R-:W-:Y:S05]  /*61c0*/  BSYNC.RECONVERGENT B2 ;  /* 0x0000000000027941 */ /* 0x000fea0003800200 */
.L_x_449:
[----:B------:R-:W-:Y:S05]  /*61d0*/  BSYNC.RECONVERGENT B1 ;  /* 0x0000000000017941 */ /* 0x000fea0003800200 */
.L_x_448:
[----:B------:R-:W-:-:S13]  /*61e0*/  ISETP.NE.AND P0, PT, R25, RZ, PT ;  /* 0x000000ff1900720c */ /* 0x000fda0003f05270 */
[----:B------:R-:W-:Y:S05]  /*61f0*/  @!P0 BRA `(.L_x_447) ;  /* 0x0000000000388947 */ /* 0x000fea0003800000 */
[----:B------:R-:W-:-:S05]  /*6200*/  IMAD R12, R12, 0x4, R1 ;  /* 0x000000040c0c7824 */ /* 0x000fca00078e0201 */
[----:B------:R1:W5:Y:S04]  /*6210*/  LDL R13, [R12] ;  /* 0x000000000c0d7983 */ /* 0x0003680000100800 */
[----:B------:R1:W5:Y:S01]  /*6220*/  LDL R15, [R12+0x190] ;  /* 0x000190000c0f7983 */ /* 0x0003620000100800 */
[----:B------:R-:W-:-:S03]  /*6230*/  ISETP.NE.AND P0, PT, R25, 0x1, PT ;  /* 0x000000011900780c */ /* 0x000fc60003f05270 */
[----:B-----5:R1:W-:Y:S04]  /*6240*/  STL [R12], R31 ;  /* 0x0000001f0c007387 */ /* 0x0203e80000100800 */
[----:B------:R1:W-:Y:S06]  /*6250*/  STL [R12+0x190], R34 ;  /* 0x000190220c007387 */ /* 0x0003ec0000100800 */
[----:B------:R-:W-:Y:S05]  /*6260*/  @!P0 BRA `(.L_x_447) ;  /* 0x00000000001c8947 */ /* 0x000fea0003800000 */
[----:B0-----:R-:W2:Y:S04]  /*6270*/  LDL R17, [R12+0x4] ;  /* 0x000004000c117983 */ /* 0x001ea80000100800 */
[----:B------:R-:W5:Y:S01]  /*6280*/  LDL R19, [R12+0x194] ;  /* 0x000194000c137983 */ /* 0x000f620000100800 */
[----:B------:R-:W-:-:S03]  /*6290*/  ISETP.NE.AND P0, PT, R25, 0x2, PT ;  /* 0x000000021900780c */ /* 0x000fc60003f05270 */
[----:B------:R0:W-:Y:S04]  /*62a0*/  STL [R12+0x4], R13 ;  /* 0x0000040d0c007387 */ /* 0x0001e80000100800 */
[----:B------:R0:W-:Y:S06]  /*62b0*/  STL [R12+0x194], R15 ;  /* 0x0001940f0c007387 */ /* 0x0001ec0000100800 */
[----:B--2---:R0:W-:Y:S04]  /*62c0*/  @P0 STL [R12+0x8], R17 ;  /* 0x000008110c000387 */ /* 0x0041e80000100800 */
[----:B-----5:R0:W-:Y:S02]  /*62d0*/  @P0 STL [R12+0x198], R19 ;  /* 0x000198130c000387 */ /* 0x0201e40000100800 */
.L_x_447:
[----:B------:R-:W-:Y:S05]  /*62e0*/  BSYNC.RECONVERGENT B0 ;  /* 0x0000000000007941 */ /* 0x000fea0003800200 */
.L_x_446:
[----:B----4-:R-:W-:Y:S01]  /*62f0*/  ISETP.GT.AND P0, PT, R8, 0x2, PT ;  /* 0x000000020800780c */ /* 0x010fe20003f04270 */
[----:B------:R-:W-:-:S12]  /*6300*/  BSSY.RECONVERGENT B0, `(.L_x_451) ;  /* 0x0000011000007945 */ /* 0x000fd80003800200 */
[----:B------:R-:W-:Y:S05]  /*6310*/  @P0 BRA `(.L_x_452) ;  /* 0x0000000000200947 */ /* 0x000fea0003800000 */
[----:B------:R-:W-:-:S13]  /*6320*/  ISETP.NE.AND P0, PT, R8, 0x1, PT ;  /* 0x000000010800780c */ /* 0x000fda0003f05270 */
[----:B------:R-:W-:Y:S05]  /*6330*/  @!P0 BRA `(.L_x_453) ;  /* 0x0000000000108947 */ /* 0x000fea0003800000 */
[----:B------:R-:W-:-:S13]  /*6340*/  ISETP.NE.AND P0, PT, R8, 0x2, PT ;  /* 0x000000020800780c */ /* 0x000fda0003f05270 */
[----:B------:R-:W-:Y:S05]  /*6350*/  @P0 BRA `(.L_x_454) ;  /* 0x00000000002c0947 */ /* 0x000fea0003800000 */
[----:B---3--:R-:W-:Y:S01]  /*6360*/  VIADD R0, R0, 0x1 ;  /* 0x0000000100007836 */ /* 0x008fe20000000000 */
[----:B------:R-:W-:Y:S06]  /*6370*/  BRA `(.L_x_454) ;  /* 0x0000000000247947 */ /* 0x000fec0003800000 */
.L_x_453:
[----:B---3--:R-:W-:Y:S01]  /*6380*/  IADD3 R0, PT, PT, R0, -0x1, RZ ;  /* 0xffffffff00007810 */ /* 0x008fe20007ffe0ff */
[----:B------:R-:W-:Y:S06]  /*6390*/  BRA `(.L_x_454) ;  /* 0x00000000001c7947 */ /* 0x000fec0003800000 */
.L_x_452:
[----:B------:R-:W-:-:S13]  /*63a0*/  ISETP.NE.AND P0, PT, R8, 0x3, PT ;  /* 0x000000030800780c */ /* 0x000fda0003f05270 */
[----:B------:R-:W-:Y:S05]  /*63b0*/  @!P0 BRA `(.L_x_455) ;  /* 0x0000000000108947 */ /* 0x000fea0003800000 */
[----:B------:R-:W-:-:S13]  /*63c0*/  ISETP.NE.AND P0, PT, R8, 0x4, PT ;  /* 0x000000040800780c */ /* 0x000fda0003f05270 */
[----:B------:R-:W-:Y:S05]  /*63d0*/  @P0 BRA `(.L_x_454) ;  /* 0x00000000000c0947 */ /* 0x000fea0003800000 */
[----:B---3--:R-:W-:Y:S01]  /*63e0*/  VIADD R2, R2, 0x1 ;  /* 0x0000000102027836 */ /* 0x008fe20000000000 */
[----:B------:R-:W-:Y:S06]  /*63f0*/  BRA `(.L_x_454) ;  /* 0x0000000000047947 */ /* 0x000fec0003800000 */
.L_x_455:
[----:B---3--:R-:W-:-:S07]  /*6400*/  VIADD R2, R2, 0xffffffff ;  /* 0xffffffff02027836 */ /* 0x008fce0000000000 */
.L_x_454:
[----:B------:R-:W-:Y:S05]  /*6410*/  BSYNC.RECONVERGENT B0 ;  /* 0x0000000000007941 */ /* 0x000fea0003800200 */
.L_x_451:
[----:B------:R-:W-:Y:S01]  /*6420*/  ISETP.GT.U32.AND P1, PT, R2, 0x13, PT ;  /* 0x000000130200780c */ /* 0x000fe20003f24070 */
[----:B------:R-:W-:Y:S01]  /*6430*/  BSSY.RECONVERGENT B0, `(.L_x_456) ;  /* 0x000010e000007945 */ /* 0x000fe20003800200 */
[----:B------:R-:W-:Y:S02]  /*6440*/  ISETP.GT.U32.AND P0, PT, R0, 0x1d, PT ;  /* 0x0000001d0000780c */ /* 0x000fe40003f04070 */
[----:B------:R-:W-:Y:S02]  /*6450*/  FSEL R20, RZ, -1.875, !P1 ;  /* 0xbff00000ff147808 */ /* 0x000fe40004800000 */
[----:B------:R-:W-:Y:S02]  /*6460*/  ISETP.GE.AND P1, PT, R10, 0x1, PT ;  /* 0x000000010a00780c */ /* 0x000fe40003f26270 */
[----:B0-----:R-:W-:Y:S01]  /*6470*/  FSEL R21, R20, -1.875, !P0 ;  /* 0xbff0000014157808 */ /* 0x001fe20004000000 */
[----:B------:R-:W-:-:S10]  /*6480*/  IMAD.MOV.U32 R20, RZ, RZ, RZ ;  /* 0x000000ffff147224 */ /* 0x000fd400078e00ff */
[----:B------:R-:W-:Y:S05]  /*6490*/  @!P1 BRA `(.L_x_457) ;  /* 0x00000010001c9947 */ /* 0x000fea0003800000 */
[C---:B------:R-:W-:Y:S01]  /*64a0*/  ISETP.GE.U32.AND P1, PT, R10.reuse, 0x10, PT ;  /* 0x000000100a00780c */ /* 0x040fe20003f26070 */
[----:B------:R-:W-:Y:S01]  /*64b0*/  BSSY.RECONVERGENT B1, `(.L_x_458) ;  /* 0x000007f000017945 */ /* 0x000fe20003800200 */
[----:B------:R-:W-:Y:S01]  /*64c0*/  LOP3.LUT R26, R10, 0xf, RZ, 0xc0, !PT ;  /* 0x0000000f0a1a7812 */ /* 0x000fe200078ec0ff */
[----:B------:R-:W-:-:S03]  /*64d0*/  IMAD.MOV.U32 R22, RZ, RZ, RZ ;  /* 0x000000ffff167224 */ /* 0x000fc600078e00ff */
[----:B------:R-:W-:-:S07]  /*64e0*/  ISETP.NE.AND P0, PT, R26, RZ, PT ;  /* 0x000000ff1a00720c */ /* 0x000fce0003f05270 */
[----:B------:R-:W-:Y:S06]  /*64f0*/  @!P1 BRA `(.L_x_459) ;  /* 0x0000000400e89947 */ /* 0x000fec0003800000 */
[----:B------:R-:W-:Y:S01]  /*6500*/  HFMA2 R23, -RZ, RZ, 0, 0 ;  /* 0x00000000ff177431 */ /* 0x000fe200000001ff */
[----:B------:R-:W-:-:S07]  /*6510*/  LOP3.LUT R22, R10, 0x7ffffff0, RZ, 0xc0, !PT ;  /* 0x7ffffff00a167812 */ /* 0x000fce00078ec0ff */
.L_x_460:
[----:B------:R-:W-:-:S05]  /*6520*/  IMAD R24, R23, 0x4, R1 ;  /* 0x0000000417187824 */ /* 0x000fca00078e0201 */
[----:B--2---:R-:W2:Y:S04]  /*6530*/  LDL.128 R16, [R24] ;  /* 0x0000000018107983 */ /* 0x004ea80000100c00 */
[----:B-1----:R-:W4:Y:S01]  /*6540*/  LDL.128 R12, [R24+0x10] ;  /* 0x00001000180c7983 */ /* 0x002f220000100c00 */
[----:B--2---:R-:W-:-:S13]  /*6550*/  ISETP.NE.AND P5, PT, R16, R0, PT ;  /* 0x000000001000720c */ /* 0x004fda0003fa5270 */
[----:B------:R-:W2:Y:S01]  /*6560*/  @!P5 LDL R25, [R24+0x190] ;  /* 0x000190001819d983 */ /* 0x000ea20000100800 */
[-C--:B------:R-:W-:Y:S02]  /*6570*/  ISETP.NE.AND P3, PT, R17, R0.reuse, PT ;  /* 0x000000001100720c */ /* 0x080fe40003f65270 */
[----:B------:R-:W-:-:S11]  /*6580*/  ISETP.NE.AND P4, PT, R18, R0, PT ;  /* 0x000000001200720c */ /* 0x000fd60003f85270 */
[----:B------:R-:W3:Y:S01]  /*6590*/  @!P3 LDL R27, [R24+0x194] ;  /* 0x00019400181bb983 */ /* 0x000ee20000100800 */
[----:B------:R-:W-:-:S03]  /*65a0*/  ISETP.NE.AND P6, PT, R19, R0, PT ;  /* 0x000000001300720c */ /* 0x000fc60003fc5270 */
[----:B-----5:R-:W3:Y:S01]  /*65b0*/  @!P4 LDL R31, [R24+0x198] ;  /* 0x00019800181fc983 */ /* 0x020ee20000100800 */
[----:B----4-:R-:W-:-:S03]  /*65c0*/  ISETP.NE.AND P1, PT, R12, R0, PT ;  /* 0x000000000c00720c */ /* 0x010fc60003f25270 */
[----:B------:R-:W4:Y:S06]  /*65d0*/  LDL.128 R16, [R24+0x20] ;  /* 0x0000200018107983 */ /* 0x000f2c0000100c00 */
[----:B------:R-:W4:Y:S01]  /*65e0*/  @!P6 LDL R35, [R24+0x19c] ;  /* 0x00019c001823e983 */ /* 0x000f220000100800 */
[----:B--2---:R-:W-:-:S04]  /*65f0*/  @!P5 ISETP.NE.AND P2, PT, R25, R2, PT ;  /* 0x000000021900d20c */ /* 0x004fc80003f45270 */
[----:B------:R-:W-:Y:S02]  /*6600*/  @!P5 FSEL R12, R20, RZ, P2 ;  /* 0x000000ff140cd208 */ /* 0x000fe40001000000 */
[----:B------:R-:W-:Y:S02]  /*6610*/  @!P5 FSEL R25, R21, -1.875, P2 ;  /* 0xbff000001519d808 */ /* 0x000fe40001000000 */
[----:B------:R-:W-:Y:S02]  /*6620*/  ISETP.NE.AND P2, PT, R13, R0, PT ;  /* 0x000000000d00720c */ /* 0x000fe40003f45270 */
[----:B------:R-:W2:Y:S11]  /*6630*/  @!P1 LDL R13, [R24+0x1a0] ;  /* 0x0001a000180d9983 */ /* 0x000eb60000100800 */
[----:B------:R-:W2:Y:S01]  /*6640*/  @!P2 LDL R37, [R24+0x1a4] ;  /* 0x0001a4001825a983 */ /* 0x000ea20000100800 */
[----:B------:R-:W-:-:S02]  /*6650*/  @!P5 IMAD.MOV.U32 R20, RZ, RZ, R12 ;  /* 0x000000ffff14d224 */ /* 0x000fc400078e000c */
[----:B------:R-:W-:Y:S01]  /*6660*/  @!P5 IMAD.MOV.U32 R21, RZ, RZ, R25 ;  /* 0x000000ffff15d224 */ /* 0x000fe200078e0019 */
[----:B---3--:R-:W-:-:S04]  /*6670*/  @!P3 ISETP.NE.AND P5, PT, R27, R2, PT ;  /* 0x000000021b00b20c */ /* 0x008fc80003fa5270 */
[----:B------:R-:W-:Y:S02]  /*6680*/  @!P3 FSEL R12, R20, RZ, P5 ;  /* 0x000000ff140cb208 */ /* 0x000fe40002800000 */
[----:B------:R-:W-:Y:S02]  /*6690*/  @!P3 FSEL R25, R21, -1.875, P5 ;  /* 0xbff000001519b808 */ /* 0x000fe40002800000 */
[----:B------:R-:W-:Y:S01]  /*66a0*/  @!P4 ISETP.NE.AND P5, PT, R31, R2, PT ;  /* 0x000000021f00c20c */ /* 0x000fe20003fa5270 */
[----:B------:R-:W-:Y:S01]  /*66b0*/  @!P3 IMAD.MOV.U32 R20, RZ, RZ, R12 ;  /* 0x000000ffff14b224 */ /* 0x000fe200078e000c */
[----:B------:R-:W-:Y:S02]  /*66c0*/  @!P3 MOV R21, R25 ;  /* 0x000000190015b202 */ /* 0x000fe40000000f00 */
[----:B------:R-:W-:Y:S02]  /*66d0*/  ISETP.NE.AND P3, PT, R14, R0, PT ;  /* 0x000000000e00720c */ /* 0x000fe40003f65270 */
[----:B------:R-:W-:-:S02]  /*66e0*/  @!P4 FSEL R12, R20, RZ, P5 ;  /* 0x000000ff140cc208 */ /* 0x000fc40002800000 */
[----:B------:R-:W-:-:S03]  /*66f0*/  @!P4 FSEL R25, R21, -1.875, P5 ;  /* 0xbff000001519c808 */ /* 0x000fc60002800000 */
[----:B------:R-:W-:Y:S02]  /*6700*/  @!P4 IMAD.MOV.U32 R20, RZ, RZ, R12 ;  /* 0x000000ffff14c224 */ /* 0x000fe400078e000c */
[----:B------:R-:W-:Y:S01]  /*6710*/  @!P4 IMAD.MOV.U32 R21, RZ, RZ, R25 ;  /* 0x000000ffff15c224 */ /* 0x000fe200078e0019 */
[----:B------:R-:W-:-:S03]  /*6720*/  ISETP.NE.AND P4, PT, R15, R0, PT ;  /* 0x000000000f00720c */ /* 0x000fc60003f85270 */
[----:B------:R-:W3:Y:S01]  /*6730*/  @!P3 LDL R27, [R24+0x1a8] ;  /* 0x0001a800181bb983 */ /* 0x000ee20000100800 */
[----:B----4-:R-:W-:-:S04]  /*6740*/  @!P6 ISETP.NE.AND P5, PT, R35, R2, PT ;  /* 0x000000022300e20c */ /* 0x010fc80003fa5270 */
[----:B------:R-:W-:Y:S02]  /*6750*/  @!P6 FSEL R12, R20, RZ, P5 ;  /* 0x000000ff140ce208 */ /* 0x000fe40002800000 */
[----:B------:R-:W-:Y:S02]  /*6760*/  @!P6 FSEL R15, R21, -1.875, P5 ;  /* 0xbff00000150fe808 */ /* 0x000fe40002800000 */
[----:B------:R-:W-:Y:S01]  /*6770*/  ISETP.NE.AND P5, PT, R16, R0, PT ;  /* 0x000000001000720c */ /* 0x000fe20003fa5270 */
[----:B------:R-:W4:Y:S01]  /*6780*/  @!P4 LDL R31, [R24+0x1ac] ;  /* 0x0001ac00181fc983 */ /* 0x000f220000100800 */
[----:B------:R-:W-:Y:S02]  /*6790*/  @!P6 IMAD.MOV.U32 R20, RZ, RZ, R12 ;  /* 0x000000ffff14e224 */ /* 0x000fe400078e000c */
[----:B------:R-:W-:Y:S01]  /*67a0*/  @!P6 IMAD.MOV.U32 R21, RZ, RZ, R15 ;  /* 0x000000ffff15e224 */ /* 0x000fe200078e000f */
[----:B--2---:R-:W-:-:S04]  /*67b0*/  @!P1 ISETP.NE.AND P6, PT, R13, R2, PT ;  /* 0x000000020d00920c */ /* 0x004fc80003fc5270 */
[----:B------:R-:W-:Y:S02]  /*67c0*/  @!P1 FSEL R12, R20, RZ, P6 ;  /* 0x000000ff140c9208 */ /* 0x000fe40003000000 */
[----:B------:R-:W-:Y:S02]  /*67d0*/  @!P1 FSEL R13, R21, -1.875, P6 ;  /* 0xbff00000150d9808 */ /* 0x000fe40003000000 */
[----:B------:R-:W-:Y:S02]  /*67e0*/  ISETP.NE.AND P6, PT, R17, R0, PT ;  /* 0x000000001100720c */ /* 0x000fe40003fc5270 */
[----:B------:R-:W2:Y:S01]  /*67f0*/  @!P5 LDL R17, [R24+0x1b0] ;  /* 0x0001b0001811d983 */ /* 0x000ea20000100800 */
[----:B------:R-:W-:Y:S01]  /*6800*/  @!P1 MOV R20, R12 ;  /* 0x0000000c00149202 */ /* 0x000fe20000000f00 */
[----:B------:R-:W-:Y:S02]  /*6810*/  @!P1 IMAD.MOV.U32 R21, RZ, RZ, R13 ;  /* 0x000000ffff159224 */ /* 0x000fe400078e000d */
[----:B------:R-:W2:Y:S01]  /*6820*/  LDL.128 R12, [R24+0x30] ;  /* 0x00003000180c7983 */ /* 0x000ea20000100c00 */
[----:B------:R-:W-:-:S04]  /*6830*/  @!P2 ISETP.NE.AND P1, PT, R37, R2, PT ;  /* 0x000000022500a20c */ /* 0x000fc80003f25270 */
[----:B------:R-:W-:Y:S02]  /*6840*/  @!P2 FSEL R16, R20, RZ, P1 ;  /* 0x000000ff1410a208 */ /* 0x000fe40000800000 */
[----:B------:R-:W-:Y:S01]  /*6850*/  @!P2 FSEL R25, R21, -1.875, P1 ;  /* 0xbff000001519a808 */ /* 0x000fe20000800000 */
[----:B------:R-:W2:Y:S01]  /*6860*/  @!P6 LDL R35, [R24+0x1b4] ;  /* 0x0001b4001823e983 */ /* 0x000ea20000100800 */
[----:B------:R-:W-:-:S13]  /*6870*/  ISETP.NE.AND P1, PT, R18, R0, PT ;  /* 0x000000001200720c */ /* 0x000fda0003f25270 */
[----:B------:R-:W2:Y:S01]  /*6880*/  @!P1 LDL R37, [R24+0x1b8] ;  /* 0x0001b80018259983 */ /* 0x000ea20000100800 */
[----:B------:R-:W-:Y:S02]  /*6890*/  @!P2 IMAD.MOV.U32 R20, RZ, RZ, R16 ;  /* 0x000000ffff14a224 */ /* 0x000fe400078e0010 */
[----:B------:R-:W-:Y:S01]  /*68a0*/  @!P2 IMAD.MOV.U32 R21, RZ, RZ, R25 ;  /* 0x000000ffff15a224 */ /* 0x000fe200078e0019 */
[----:B---3--:R-:W-:-:S04]  /*68b0*/  @!P3 ISETP.NE.AND P2, PT, R27, R2, PT ;  /* 0x000000021b00b20c */ /* 0x008fc80003f45270 */
[----:B------:R-:W-:Y:S02]  /*68c0*/  @!P3 FSEL R16, R20, RZ, P2 ;  /* 0x000000ff1410b208 */ /* 0x000fe40001000000 */
[----:B------:R-:W-:-:S03]  /*68d0*/  @!P3 FSEL R25, R21, -1.875, P2 ;  /* 0xbff000001519b808 */ /* 0x000fc60001000000 */
[----:B------:R-:W-:Y:S01]  /*68e0*/  @!P3 IMAD.MOV.U32 R20, RZ, RZ, R16 ;  /* 0x000000ffff14b224 */ /* 0x000fe200078e0010 */
[----:B----4-:R-:W-:Y:S02]  /*68f0*/  @!P4 ISETP.NE.AND P2, PT, R31, R2, PT ;  /* 0x000000021f00c20c */ /* 0x010fe40003f45270 */
[----:B------:R-:W-:Y:S02]  /*6900*/  @!P3 MOV R21, R25 ;  /* 0x000000190015b202 */ /* 0x000fe40000000f00 */
[----:B------:R-:W-:Y:S02]  /*6910*/  @!P4 FSEL R16, R20, RZ, P2 ;  /* 0x000000ff1410c208 */ /* 0x000fe40001000000 */
[----:B------:R-:W-:Y:S02]  /*6920*/  @!P4 FSEL R25, R21, -1.875, P2 ;  /* 0xbff000001519c808 */ /* 0x000fe40001000000 */
[----:B------:R-:W-:Y:S01]  /*6930*/  ISETP.NE.AND P2, PT, R19, R0, PT ;  /* 0x000000001300720c */ /* 0x000fe20003f45270 */
[----:B------:R-:W-:-:S02]  /*6940*/  @!P4 IMAD.MOV.U32 R20, RZ, RZ, R16 ;  /* 0x000000ffff14c224 */ /* 0x000fc400078e0010 */
[----:B------:R-:W-:-:S10]  /*6950*/  @!P4 IMAD.MOV.U32 R21, RZ, RZ, R25 ;  /* 0x000000ffff15c224 */ /* 0x000fd400078e0019 */
[----:B------:R-:W3:Y:S01]  /*6960*/  @!P2 LDL R19, [R24+0x1bc] ;  /* 0x0001bc001813a983 */ /* 0x000ee20000100800 */
[----:B--2---:R-:W-:-:S04]  /*6970*/  @!P5 ISETP.NE.AND P3, PT, R17, R2, PT ;  /* 0x000000021100d20c */ /* 0x004fc80003f65270 */
[----:B------:R-:W-:Y:S02]  /*6980*/  @!P5 FSEL R16, R20, RZ, P3 ;  /* 0x000000ff1410d208 */ /* 0x000fe40001800000 */
[----:B------:R-:W-:Y:S02]  /*6990*/  @!P5 FSEL R17, R21, -1.875, P3 ;  /* 0xbff000001511d808 */ /* 0x000fe40001800000 */
[-C--:B------:R-:W-:Y:S02]  /*69a0*/  ISETP.NE.AND P3, PT, R12, R0.reuse, PT ;  /* 0x000000000c00720c */ /* 0x080fe40003f65270 */
[----:B------:R-:W-:Y:S01]  /*69b0*/  ISETP.NE.AND P4, PT, R13, R0, PT ;  /* 0x000000000d00720c */ /* 0x000fe20003f85270 */
[----:B------:R-:W-:Y:S02]  /*69c0*/  @!P5 IMAD.MOV.U32 R20, RZ, RZ, R16 ;  /* 0x000000ffff14d224 */ /* 0x000fe400078e0010 */
[----:B------:R-:W-:Y:S01]  /*69d0*/  @!P5 IMAD.MOV.U32 R21, RZ, RZ, R17 ;  /* 0x000000ffff15d224 */ /* 0x000fe200078e0011 */
[----:B------:R-:W-:-:S07]  /*69e0*/  @!P6 ISETP.NE.AND P5, PT, R35, R2, PT ;  /* 0x000000022300e20c */ /* 0x000fce0003fa5270 */
[----:B------:R-:W2:Y:S01]  /*69f0*/  @!P3 LDL R13, [R24+0x1c0] ;  /* 0x0001c000180db983 */ /* 0x000ea20000100800 */
[----:B------:R-:W-:Y:S02]  /*6a00*/  @!P6 FSEL R12, R20, RZ, P5 ;  /* 0x000000ff140ce208 */ /* 0x000fe40002800000 */
[----:B------:R-:W-:Y:S01]  /*6a10*/  @!P6 FSEL R17, R21, -1.875, P5 ;  /* 0xbff000001511e808 */ /* 0x000fe20002800000 */
[----:B------:R-:W4:Y:S01]  /*6a20*/  @!P4 LDL R25, [R24+0x1c4] ;  /* 0x0001c4001819c983 */ /* 0x000f220000100800 */
[----:B------:R-:W-:Y:S02]  /*6a30*/  ISETP.NE.AND P5, PT, R14, R0, PT ;  /* 0x000000000e00720c */ /* 0x000fe40003fa5270 */
[----:B------:R-:W-:Y:S01]  /*6a40*/  @!P6 MOV R20, R12 ;  /* 0x0000000c0014e202 */ /* 0x000fe20000000f00 */
[----:B------:R-:W-:Y:S01]  /*6a50*/  @!P6 IMAD.MOV.U32 R21, RZ, RZ, R17 ;  /* 0x000000ffff15e224 */ /* 0x000fe200078e0011 */
[----:B------:R-:W-:-:S04]  /*6a60*/  @!P1 ISETP.NE.AND P6, PT, R37, R2, PT ;  /* 0x000000022500920c */ /* 0x000fc80003fc5270 */
[----:B------:R-:W-:Y:S02]  /*6a70*/  @!P1 FSEL R12, R20, RZ, P6 ;  /* 0x000000ff140c9208 */ /* 0x000fe40003000000 */
[----:B------:R-:W-:Y:S02]  /*6a80*/  @!P1 FSEL R17, R21, -1.875, P6 ;  /* 0xbff0000015119808 */ /* 0x000fe40003000000 */
[----:B------:R-:W-:Y:S01]  /*6a90*/  ISETP.NE.AND P6, PT, R15, R0, PT ;  /* 0x000000000f00720c */ /* 0x000fe20003fc5270 */
[----:B------:R-:W4:-:S12]  /*6aa0*/  @!P5 LDL R27, [R24+0x1c8] ;  /* 0x0001c800181bd983 */ /* 0x000f180000100800 */
[----:B------:R-:W4:Y:S01]  /*6ab0*/  @!P6 LDL R31, [R24+0x1cc] ;  /* 0x0001cc00181fe983 */ /* 0x000f220000100800 */
[----:B------:R-:W-:Y:S02]  /*6ac0*/  @!P1 IMAD.MOV.U32 R20, RZ, RZ, R12 ;  /* 0x000000ffff149224 */ /* 0x000fe400078e000c */
[----:B------:R-:W-:Y:S01]  /*6ad0*/  @!P1 IMAD.MOV.U32 R21, RZ, RZ, R17 ;  /* 0x000000ffff159224 */ /* 0x000fe200078e0011 */
[----:B---3--:R-:W-:-:S04]  /*6ae0*/  @!P2 ISETP.NE.AND P1, PT, R19, R2, PT ;  /* 0x000000021300a20c */ /* 0x008fc80003f25270 */
[----:B------:R-:W-:Y:S02]  /*6af0*/  @!P2 FSEL R12, R20, RZ, P1 ;  /* 0x000000ff140ca208 */ /* 0x000fe40000800000 */
[----:B------:R-:W-:-:S03]  /*6b00*/  @!P2 FSEL R15, R21, -1.875, P1 ;  /* 0xbff00000150fa808 */ /* 0x000fc60000800000 */
[----:B------:R-:W-:Y:S01]  /*6b10*/  @!P2 IMAD.MOV.U32 R20, RZ, RZ, R12 ;  /* 0x000000ffff14a224 */ /* 0x000fe200078e000c */
[----:B------:R-:W-:Y:S02]  /*6b20*/  @!P2 MOV R21, R15 ;  /* 0x0000000f0015a202 */ /* 0x000fe40000000f00 */
[----:B------:R-:W-:-:S04]  /*6b30*/  IADD3 R23, PT, PT, R23, 0x10, RZ ;  /* 0x0000001017177810 */ /* 0x000fc80007ffe0ff */
[----:B------:R-:W-:Y:S02]  /*6b40*/  ISETP.NE.AND P2, PT, R23, R22, PT ;  /* 0x000000161700720c */ /* 0x000fe40003f45270 */
[----:B--2---:R-:W-:-:S04]  /*6b50*/  @!P3 ISETP.NE.AND P1, PT, R13, R2, PT ;  /* 0x000000020d00b20c */ /* 0x004fc80003f25270 */
[----:B------:R-:W-:Y:S02]  /*6b60*/  @!P3 FSEL R12, R20, RZ, P1 ;  /* 0x000000ff140cb208 */ /* 0x000fe40000800000 */
[----:B------:R-:W-:Y:S02]  /*6b70*/  @!P3 FSEL R13, R21, -1.875, P1 ;  /* 0xbff00000150db808 */ /* 0x000fe40000800000 */
[----:B----4-:R-:W-:Y:S01]  /*6b80*/  @!P4 ISETP.NE.AND P1, PT, R25, R2, PT ;  /* 0x000000021900c20c */ /* 0x010fe20003f25270 */
[----:B------:R-:W-:Y:S02]  /*6b90*/  @!P3 IMAD.MOV.U32 R20, RZ, RZ, R12 ;  /* 0x000000ffff14b224 */ /* 0x000fe400078e000c */
[----:B------:R-:W-:-:S03]  /*6ba0*/  @!P3 IMAD.MOV.U32 R21, RZ, RZ, R13 ;  /* 0x000000ffff15b224 */ /* 0x000fc600078e000d */
[----:B------:R-:W-:Y:S02]  /*6bb0*/  @!P4 FSEL R12, R20, RZ, P1 ;  /* 0x000000ff140cc208 */ /* 0x000fe40000800000 */
[----:B------:R-:W-:Y:S02]  /*6bc0*/  @!P4 FSEL R13, R21, -1.875, P1 ;  /* 0xbff00000150dc808 */ /* 0x000fe40000800000 */
[----:B------:R-:W-:Y:S01]  /*6bd0*/  @!P5 ISETP.NE.AND P1, PT, R27, R2, PT ;  /* 0x000000021b00d20c */ /* 0x000fe20003f25270 */
[----:B------:R-:W-:Y:S02]  /*6be0*/  @!P4 IMAD.MOV.U32 R20, RZ, RZ, R12 ;  /* 0x000000ffff14c224 */ /* 0x000fe400078e000c */
[----:B------:R-:W-:-:S03]  /*6bf0*/  @!P4 IMAD.MOV.U32 R21, RZ, RZ, R13 ;  /* 0x000000ffff15c224 */ /* 0x000fc600078e000d */
[----:B------:R-:W-:Y:S02]  /*6c00*/  @!P5 FSEL R12, R20, RZ, P1 ;  /* 0x000000ff140cd208 */ /* 0x000fe40000800000 */
[----:B------:R-:W-:-:S03]  /*6c10*/  @!P5 FSEL R13, R21, -1.875, P1 ;  /* 0xbff00000150dd808 */ /* 0x000fc60000800000 */
[----:B------:R-:W-:Y:S01]  /*6c20*/  @!P5 IMAD.MOV.U32 R20, RZ, RZ, R12 ;  /* 0x000000ffff14d224 */ /* 0x000fe200078e000c */
[----:B------:R-:W-:Y:S01]  /*6c30*/  @!P6 ISETP.NE.AND P1, PT, R31, R2, PT ;  /* 0x000000021f00e20c */ /* 0x000fe20003f25270 */
[----:B------:R-:W-:-:S03]  /*6c40*/  @!P5 IMAD.MOV.U32 R21, RZ, RZ, R13 ;  /* 0x000000ffff15d224 */ /* 0x000fc600078e000d */
[----:B------:R-:W-:Y:S02]  /*6c50*/  @!P6 FSEL R12, R20, RZ, P1 ;  /* 0x000000ff140ce208 */ /* 0x000fe40000800000 */
[----:B------:R-:W-:-:S03]  /*6c60*/  @!P6 FSEL R13, R21, -1.875, P1 ;  /* 0xbff00000150de808 */ /* 0x000fc60000800000 */
[----:B------:R-:W-:Y:S02]  /*6c70*/  @!P6 IMAD.MOV.U32 R20, RZ, RZ, R12 ;  /* 0x000000ffff14e224 */ /* 0x000fe400078e000c */
[----:B------:R-:W-:Y:S01]  /*6c80*/  @!P6 IMAD.MOV.U32 R21, RZ, RZ, R13 ;  /* 0x000000ffff15e224 */ /* 0x000fe200078e000d */
[----:B------:R-:W-:Y:S06]  /*6c90*/  @P2 BRA `(.L_x_460) ;  /* 0xfffffff800202947 */ /* 0x000fec000383ffff */
.L_x_459:
[----:B------:R-:W-:Y:S05]  /*6ca0*/  BSYNC.RECONVERGENT B1 ;  /* 0x0000000000017941 */ /* 0x000fea0003800200 */
.L_x_458:
[----:B------:R-:W-:Y:S05]  /*6cb0*/  @!P0 BRA `(.L_x_457) ;  /* 0x0000000800148947 */ /* 0x000fea0003800000 */
[----:B------:R-:W-:Y:S01]  /*6cc0*/  ISETP.GE.U32.AND P1, PT, R26, 0x8, PT ;  /* 0x000000081a00780c */ /* 0x000fe20003f26070 */
[----:B------:R-:W-:Y:S01]  /*6cd0*/  BSSY.RECONVERGENT B1, `(.L_x_461) ;  /* 0x0000040000017945 */ /* 0x000fe20003800200 */
[----:B------:R-:W-:-:S04]  /*6ce0*/  LOP3.LUT R24, R10, 0x7, RZ, 0xc0, !PT ;  /* 0x000000070a187812 */ /* 0x000fc800078ec0ff */
[----:B------:R-:W-:-:S07]  /*6cf0*/  ISETP.NE.AND P0, PT, R24, RZ, PT ;  /* 0x000000ff1800720c */ /* 0x000fce0003f05270 */
[----:B------:R-:W-:Y:S06]  /*6d00*/  @!P1 BRA `(.L_x_462) ;  /* 0x0000000000f09947 */ /* 0x000fec0003800000 */
[----:B------:R-:W-:-:S05]  /*6d10*/  LEA R23, R22, R1, 0x2 ;  /* 0x0000000116177211 */ /* 0x000fca00078e10ff */
[----:B-12---:R-:W2:Y:S04]  /*6d20*/  LDL.128 R12, [R23] ;  /* 0x00000000170c7983 */ /* 0x006ea80000100c00 */
[----:B------:R-:W4:Y:S01]  /*6d30*/  LDL.128 R16, [R23+0x10] ;  /* 0x0000100017107983 */ /* 0x000f220000100c00 */
[-C--:B--2---:R-:W-:Y:S02]  /*6d40*/  ISETP.NE.AND P4, PT, R12, R0.reuse, PT ;  /* 0x000000000c00720c */ /* 0x084fe40003f85270 */
[----:B------:R-:W-:-:S11]  /*6d50*/  ISETP.NE.AND P5, PT, R13, R0, PT ;  /* 0x000000000d00720c */ /* 0x000fd60003fa5270 */
[----:B------:R-:W2:Y:S01]  /*6d60*/  @!P4 LDL R13, [R23+0x190] ;  /* 0x00019000170dc983 */ /* 0x000ea20000100800 */
[----:B------:R-:W-:-:S03]  /*6d70*/  ISETP.NE.AND P1, PT, R14, R0, PT ;  /* 0x000000000e00720c */ /* 0x000fc60003f25270 */
[----:B------:R-:W3:Y:S10]  /*6d80*/  @!P5 LDL R25, [R23+0x194] ;  /* 0x000194001719d983 */ /* 0x000ef40000100800 */
[----:B------:R-:W3:Y:S01]  /*6d90*/  @!P1 LDL R27, [R23+0x198] ;  /* 0x00019800171b9983 */ /* 0x000ee20000100800 */
[----:B------:R-:W-:-:S02]  /*6da0*/  ISETP.NE.AND P3, PT, R15, R0, PT ;  /* 0x000000000f00720c */ /* 0x000fc40003f65270 */
[----:B--2---:R-:W-:-:S04]  /*6db0*/  @!P4 ISETP.NE.AND P2, PT, R13, R2, PT ;  /* 0x000000020d00c20c */ /* 0x004fc80003f45270 */
[----:B------:R-:W-:Y:S02]  /*6dc0*/  @!P4 FSEL R13, R21, -1.875, P2 ;  /* 0xbff00000150dc808 */ /* 0x000fe40001000000 */
[----:B------:R-:W-:Y:S02]  /*6dd0*/  @!P4 FSEL R12, R20, RZ, P2 ;  /* 0x000000ff140cc208 */ /* 0x000fe40001000000 */
[----:B----4-:R-:W-:Y:S01]  /*6de0*/  ISETP.NE.AND P2, PT, R16, R0, PT ;  /* 0x000000001000720c */ /* 0x010fe20003f45270 */
[----:B------:R-:W-:Y:S01]  /*6df0*/  @!P4 IMAD.MOV.U32 R21, RZ, RZ, R13 ;  /* 0x000000ffff15c224 */ /* 0x000fe200078e000d */
[----:B---3--:R-:W-:Y:S02]  /*6e00*/  @!P5 ISETP.NE.AND P6, PT, R25, R2, PT ;  /* 0x000000021900d20c */ /* 0x008fe40003fc5270 */
[----:B------:R-:W2:Y:S02]  /*6e10*/  @!P3 LDL R25, [R23+0x19c] ;  /* 0x00019c001719b983 */ /* 0x000ea40000100800 */
[----:B------:R-:W-:Y:S01]  /*6e20*/  @!P5 FSEL R13, R21, -1.875, P6 ;  /* 0xbff00000150dd808 */ /* 0x000fe20003000000 */
[----:B------:R-:W-:Y:S01]  /*6e30*/  @!P4 IMAD.MOV.U32 R20, RZ, RZ, R12 ;  /* 0x000000ffff14c224 */ /* 0x000fe200078e000c */
[----:B------:R-:W-:-:S03]  /*6e40*/  ISETP.NE.AND P4, PT, R17, R0, PT ;  /* 0x000000001100720c */ /* 0x000fc60003f85270 */
[----:B------:R-:W-:Y:S01]  /*6e50*/  @!P5 IMAD.MOV.U32 R21, RZ, RZ, R13 ;  /* 0x000000ffff15d224 */ /* 0x000fe200078e000d */
[----:B------:R-:W-:Y:S01]  /*6e60*/  @!P5 FSEL R12, R20, RZ, P6 ;  /* 0x000000ff140cd208 */ /* 0x000fe20003000000 */
[----:B------:R-:W3:Y:S04]  /*6e70*/  @!P2 LDL R13, [R23+0x1a0] ;  /* 0x0001a000170da983 */ /* 0x000ee80000100800 */
[----:B------:R-:W-:Y:S01]  /*6e80*/  @!P5 IMAD.MOV.U32 R20, RZ, RZ, R12 ;  /* 0x000000ffff14d224 */ /* 0x000fe200078e000c */
[----:B------:R-:W-:-:S03]  /*6e90*/  ISETP.NE.AND P5, PT, R18, R0, PT ;  /* 0x000000001200720c */ /* 0x000fc60003fa5270 */
[----:B------:R-:W4:Y:S01]  /*6ea0*/  @!P4 LDL R17, [R23+0x1a4] ;  /* 0x0001a4001711c983 */ /* 0x000f220000100800 */
[----:B------:R-:W-:-:S04]  /*6eb0*/  @!P1 ISETP.NE.AND P6, PT, R27, R2, PT ;  /* 0x000000021b00920c */ /* 0x000fc80003fc5270 */
[----:B------:R-:W-:Y:S02]  /*6ec0*/  @!P1 FSEL R12, R20, RZ, P6 ;  /* 0x000000ff140c9208 */ /* 0x000fe40003000000 */
[----:B------:R-:W-:Y:S02]  /*6ed0*/  @!P1 FSEL R15, R21, -1.875, P6 ;  /* 0xbff00000150f9808 */ /* 0x000fe40003000000 */
[----:B------:R-:W-:Y:S02]  /*6ee0*/  ISETP.NE.AND P6, PT, R19, R0, PT ;  /* 0x000000001300720c */ /* 0x000fe40003fc5270 */
[----:B------:R-:W4:Y:S11]  /*6ef0*/  @!P5 LDL R19, [R23+0x1a8] ;  /* 0x0001a8001713d983 */ /* 0x000f360000100800 */
[----:B------:R-:W4:Y:S01]  /*6f00*/  @!P6 LDL R27, [R23+0x1ac] ;  /* 0x0001ac00171be983 */ /* 0x000f220000100800 */
[----:B------:R-:W-:Y:S01]  /*6f10*/  @!P1 MOV R20, R12 ;  /* 0x0000000c00149202 */ /* 0x000fe20000000f00 */
[----:B------:R-:W-:-:S02]  /*6f20*/  @!P1 IMAD.MOV.U32 R21, RZ, RZ, R15 ;  /* 0x000000ffff159224 */ /* 0x000fc400078e000f */
[----:B------:R-:W-:Y:S01]  /*6f30*/  VIADD R22, R22, 0x8 ;  /* 0x0000000816167836 */ /* 0x000fe20000000000 */
[----:B--2---:R-:W-:-:S04]  /*6f40*/  @!P3 ISETP.NE.AND P1, PT, R25, R2, PT ;  /* 0x000000021900b20c */ /* 0x004fc80003f25270 */
[----:B------:R-:W-:Y:S02]  /*6f50*/  @!P3 FSEL R12, R20, RZ, P1 ;  /* 0x000000ff140cb208 */ /* 0x000fe40000800000 */
[----:B------:R-:W-:-:S03]  /*6f60*/  @!P3 FSEL R15, R21, -1.875, P1 ;  /* 0xbff00000150fb808 */ /* 0x000fc60000800000 */
[----:B------:R-:W-:Y:S01]  /*6f70*/  @!P3 IMAD.MOV.U32 R20, RZ, RZ, R12 ;  /* 0x000000ffff14b224 */ /* 0x000fe200078e000c */
[----:B---3--:R-:W-:Y:S01]  /*6f80*/  @!P2 ISETP.NE.AND P1, PT, R13, R2, PT ;  /* 0x000000020d00a20c */ /* 0x008fe20003f25270 */
[----:B------:R-:W-:-:S03]  /*6f90*/  @!P3 IMAD.MOV.U32 R21, RZ, RZ, R15 ;  /* 0x000000ffff15b224 */ /* 0x000fc600078e000f */
[----:B------:R-:W-:Y:S02]  /*6fa0*/  @!P2 FSEL R12, R20, RZ, P1 ;  /* 0x000000ff140ca208 */ /* 0x000fe40000800000 */
[----:B------:R-:W-:Y:S02]  /*6fb0*/  @!P2 FSEL R13, R21, -1.875, P1 ;  /* 0xbff00000150da808 */ /* 0x000fe40000800000 */
[----:B----4-:R-:W-:Y:S01]  /*6fc0*/  @!P4 ISETP.NE.AND P1, PT, R17, R2, PT ;  /* 0x000000021100c20c */ /* 0x010fe20003f25270 */
[----:B------:R-:W-:Y:S01]  /*6fd0*/  @!P2 IMAD.MOV.U32 R20, RZ, RZ, R12 ;  /* 0x000000ffff14a224 */ /* 0x000fe200078e000c */
[----:B------:R-:W-:-:S04]  /*6fe0*/  @!P2 MOV R21, R13 ;  /* 0x0000000d0015a202 */ /* 0x000fc80000000f00 */
        /* <DEDUP_REMOVED lines=8> */
[----:B------:R-:W-:Y:S02]  /*7070*/  @!P6 ISETP.NE.AND P1, PT, R27, R2, PT ;  /* 0x000000021b00e20c */ /* 0x000fe40003f25270 */
[----:B------:R-:W-:Y:S02]  /*7080*/  @!P5 MOV R21, R13 ;  /* 0x0000000d0015d202 */ /* 0x000fe40000000f00 */
[----:B------:R-:W-:Y:S02]  /*7090*/  @!P6 FSEL R12, R20, RZ, P1 ;  /* 0x000000ff140ce208 */ /* 0x000fe40000800000 */
[----:B------:R-:W-:-:S03]  /*70a0*/  @!P6 FSEL R13, R21, -1.875, P1 ;  /* 0xbff00000150de808 */ /* 0x000fc60000800000 */
[----:B------:R-:W-:Y:S02]  /*70b0*/  @!P6 IMAD.MOV.U32 R20, RZ, RZ, R12 ;  /* 0x000000ffff14e224 */ /* 0x000fe400078e000c */
[----:B------:R-:W-:-:S07]  /*70c0*/  @!P6 IMAD.MOV.U32 R21, RZ, RZ, R13 ;  /* 0x000000ffff15e224 */ /* 0x000fce00078e000d */
.L_x_462:
[----:B------:R-:W-:Y:S05]  /*70d0*/  BSYNC.RECONVERGENT B1 ;  /* 0x0000000000017941 */ /* 0x000fea0003800200 */
.L_x_461:
[----:B------:R-:W-:Y:S05]  /*70e0*/  @!P0 BRA `(.L_x_457) ;  /* 0x0000000400088947 */ /* 0x000fea0003800000 */
[----:B------:R-:W-:Y:S01]  /*70f0*/  ISETP.GE.U32.AND P1, PT, R24, 0x4, PT ;  /* 0x000000041800780c */ /* 0x000fe20003f26070 */
[----:B------:R-:W-:Y:S01]  /*7100*/  BSSY.RECONVERGENT B1, `(.L_x_463) ;  /* 0x0000023000017945 */ /* 0x000fe20003800200 */
[----:B------:R-:W-:-:S04]  /*7110*/  LOP3.LUT R18, R10, 0x3, RZ, 0xc0, !PT ;  /* 0x000000030a127812 */ /* 0x000fc800078ec0ff */
[----:B------:R-:W-:-:S07]  /*7120*/  ISETP.NE.AND P0, PT, R18, RZ, PT ;  /* 0x000000ff1200720c */ /* 0x000fce0003f05270 */
[----:B------:R-:W-:Y:S06]  /*7130*/  @!P1 BRA `(.L_x_464) ;  /* 0x00000000007c9947 */ /* 0x000fec0003800000 */
[----:B--2---:R-:W-:-:S05]  /*7140*/  IMAD R16, R22, 0x4, R1 ;  /* 0x0000000416107824 */ /* 0x004fca00078e0201 */
[----:B-1----:R-:W2:Y:S02]  /*7150*/  LDL.128 R12, [R16] ;  /* 0x00000000100c7983 */ /* 0x002ea40000100c00 */
[-C--:B--2---:R-:W-:Y:S02]  /*7160*/  ISETP.NE.AND P4, PT, R12, R0.reuse, PT ;  /* 0x000000000c00720c */ /* 0x084fe40003f85270 */
[-C--:B------:R-:W-:Y:S02]  /*7170*/  ISETP.NE.AND P3, PT, R13, R0.reuse, PT ;  /* 0x000000000d00720c */ /* 0x080fe40003f65270 */
[----:B------:R-:W-:-:S09]  /*7180*/  ISETP.NE.AND P2, PT, R14, R0, PT ;  /* 0x000000000e00720c */ /* 0x000fd20003f45270 */
[----:B------:R-:W2:Y:S01]  /*7190*/  @!P4 LDL R13, [R16+0x190] ;  /* 0x00019000100dc983 */ /* 0x000ea20000100800 */
[----:B------:R-:W-:-:S03]  /*71a0*/  ISETP.NE.AND P1, PT, R15, R0, PT ;  /* 0x000000000f00720c */ /* 0x000fc60003f25270 */
[----:B------:R-:W4:Y:S04]  /*71b0*/  @!P3 LDL R15, [R16+0x194] ;  /* 0x00019400100fb983 */ /* 0x000f280000100800 */
[----:B------:R-:W3:Y:S06]  /*71c0*/  @!P2 LDL R17, [R16+0x198] ;  /* 0x000198001011a983 */ /* 0x000eec0000100800 */
[----:B------:R-:W3:Y:S01]  /*71d0*/  @!P1 LDL R19, [R16+0x19c] ;  /* 0x00019c0010139983 */ /* 0x000ee20000100800 */
[----:B------:R-:W-:Y:S01]  /*71e0*/  VIADD R22, R22, 0x4 ;  /* 0x0000000416167836 */ /* 0x000fe20000000000 */
[----:B--2---:R-:W-:-:S04]  /*71f0*/  @!P4 ISETP.NE.AND P5, PT, R13, R2, PT ;  /* 0x000000020d00c20c */ /* 0x004fc80003fa5270 */
[----:B------:R-:W-:Y:S02]  /*7200*/  @!P4 FSEL R12, R20, RZ, P5 ;  /* 0x000000ff140cc208 */ /* 0x000fe40002800000 */
[----:B------:R-:W-:Y:S02]  /*7210*/  @!P4 FSEL R13, R21, -1.875, P5 ;  /* 0xbff00000150dc808 */ /* 0x000fe40002800000 */
[-C--:B----4-:R-:W-:Y:S01]  /*7220*/  @!P3 ISETP.NE.AND P5, PT, R15, R2.reuse, PT ;  /* 0x000000020f00b20c */ /* 0x090fe20003fa5270 */
[----:B------:R-:W-:Y:S01]  /*7230*/  @!P4 IMAD.MOV.U32 R20, RZ, RZ, R12 ;  /* 0x000000ffff14c224 */ /* 0x000fe200078e000c */
[----:B------:R-:W-:Y:S02]  /*7240*/  @!P4 MOV R21, R13 ;  /* 0x0000000d0015c202 */ /* 0x000fe40000000f00 */
[----:B---3--:R-:W-:Y:S02]  /*7250*/  @!P2 ISETP.NE.AND P4, PT, R17, R2, PT ;  /* 0x000000021100a20c */ /* 0x008fe40003f85270 */
[----:B------:R-:W-:-:S02]  /*7260*/  @!P3 FSEL R12, R20, RZ, P5 ;  /* 0x000000ff140cb208 */ /* 0x000fc40002800000 */
[----:B------:R-:W-:-:S03]  /*7270*/  @!P3 FSEL R13, R21, -1.875, P5 ;  /* 0xbff00000150db808 */ /* 0x000fc60002800000 */
[----:B------:R-:W-:Y:S02]  /*7280*/  @!P3 IMAD.MOV.U32 R20, RZ, RZ, R12 ;  /* 0x000000ffff14b224 */ /* 0x000fe400078e000c */
[----:B------:R-:W-:Y:S01]  /*7290*/  @!P3 IMAD.MOV.U32 R21, RZ, RZ, R13 ;  /* 0x000000ffff15b224 */ /* 0x000fe200078e000d */
[----:B------:R-:W-:Y:S02]  /*72a0*/  @!P1 ISETP.NE.AND P3, PT, R19, R2, PT ;  /* 0x000000021300920c */ /* 0x000fe40003f65270 */
[----:B------:R-:W-:Y:S02]  /*72b0*/  @!P2 FSEL R12, R20, RZ, P4 ;  /* 0x000000ff140ca208 */ /* 0x000fe40002000000 */
[----:B------:R-:W-:-:S03]  /*72c0*/  @!P2 FSEL R13, R21, -1.875, P4 ;  /* 0xbff00000150da808 */ /* 0x000fc60002000000 */
[----:B------:R-:W-:Y:S01]  /*72d0*/  @!P2 IMAD.MOV.U32 R20, RZ, RZ, R12 ;  /* 0x000000ffff14a224 */ /* 0x000fe200078e000c */
[----:B------:R-:W-:-:S04]  /*72e0*/  @!P2 MOV R21, R13 ;  /* 0x0000000d0015a202 */ /* 0x000fc80000000f00 */
[----:B------:R-:W-:Y:S02]  /*72f0*/  @!P1 FSEL R12, R20, RZ, P3 ;  /* 0x000000ff140c9208 */ /* 0x000fe40001800000 */
[----:B------:R-:W-:-:S03]  /*7300*/  @!P1 FSEL R13, R21, -1.875, P3 ;  /* 0xbff00000150d9808 */ /* 0x000fc60001800000 */
[----:B------:R-:W-:Y:S02]  /*7310*/  @!P1 IMAD.MOV.U32 R20, RZ, RZ, R12 ;  /* 0x000000ffff149224 */ /* 0x000fe400078e000c */
[----:B------:R-:W-:-:S07]  /*7320*/  @!P1 IMAD.MOV.U32 R21, RZ, RZ, R13 ;  /* 0x000000ffff159224 */ /* 0x000fce00078e000d */
.L_x_464:
[----:B------:R-:W-:Y:S05]  /*7330*/  BSYNC.RECONVERGENT B1 ;  /* 0x0000000000017941 */ /* 0x000fea0003800200 */
.L_x_463:
[----:B------:R-:W-:Y:S05]  /*7340*/  @!P0 BRA `(.L_x_457) ;  /* 0x0000000000708947 */ /* 0x000fea0003800000 */
[----:B------:R-:W-:-:S05]  /*7350*/  IMAD R22, R22, 0x4, R1 ;  /* 0x0000000416167824 */ /* 0x000fca00078e0201 */
[----:B-12---:R-:W2:Y:S02]  /*7360*/  LDL.64 R12, [R22] ;  /* 0x00000000160c7983 */ /* 0x006ea40000100a00 */
[----:B--2---:R-:W-:-:S13]  /*7370*/  ISETP.NE.AND P0, PT, R12, R0, PT ;  /* 0x000000000c00720c */ /* 0x004fda0003f05270 */
[----:B------:R-:W2:Y:S01]  /*7380*/  @!P0 LDL R15, [R22+0x190] ;  /* 0x00019000160f8983 */ /* 0x000ea20000100800 */
[----:B------:R-:W-:Y:S02]  /*7390*/  ISETP.NE.AND P2, PT, R18, 0x1, PT ;  /* 0x000000011200780c */ /* 0x000fe40003f45270 */
[----:B--2---:R-:W-:-:S04]  /*73a0*/  @!P0 ISETP.NE.AND P1, PT, R15, R2, PT ;  /* 0x000000020f00820c */ /* 0x004fc80003f25270 */
[----:B------:R-:W-:Y:S02]  /*73b0*/  @!P0 FSEL R12, R20, RZ, P1 ;  /* 0x000000ff140c8208 */ /* 0x000fe40000800000 */
[----:B------:R-:W-:-:S03]  /*73c0*/  @!P0 FSEL R15, R21, -1.875, P1 ;  /* 0xbff00000150f8808 */ /* 0x000fc60000800000 */
[----:B------:R-:W-:Y:S01]  /*73d0*/  @!P0 IMAD.MOV.U32 R20, RZ, RZ, R12 ;  /* 0x000000ffff148224 */ /* 0x000fe200078e000c */
[----:B------:R-:W-:Y:S01]  /*73e0*/  @!P0 MOV R21, R15 ;  /* 0x0000000f00158202 */ /* 0x000fe20000000f00 */
[----:B------:R-:W-:Y:S06]  /*73f0*/  @!P2 BRA `(.L_x_457) ;  /* 0x000000000044a947 */ /* 0x000fec0003800000 */
[----:B------:R0:W5:Y:S01]  /*7400*/  LDL R15, [R22+0x8] ;  /* 0x00000800160f7983 */ /* 0x0001620000100800 */
[----:B------:R-:W-:Y:S01]  /*7410*/  ISETP.NE.AND P0, PT, R13, R0, PT ;  /* 0x000000000d00720c */ /* 0x000fe20003f05270 */
[----:B------:R-:W-:Y:S01]  /*7420*/  BSSY.RECONVERGENT B1, `(.L_x_465) ;  /* 0x0000007000017945 */ /* 0x000fe20003800200 */
[----:B------:R-:W-:-:S11]  /*7430*/  ISETP.NE.AND P1, PT, R18, 0x2, PT ;  /* 0x000000021200780c */ /* 0x000fd60003f25270 */
[----:B0-----:R-:W-:Y:S05]  /*7440*/  @P0 BRA `(.L_x_466) ;  /* 0x0000000000100947 */ /* 0x001fea0003800000 */
[----:B------:R-:W2:Y:S02]  /*7450*/  LDL R13, [R22+0x194] ;  /* 0x00019400160d7983 */ /* 0x000ea40000100800 */
[----:B--2---:R-:W-:-:S04]  /*7460*/  ISETP.NE.AND P0, PT, R13, R2, PT ;  /* 0x000000020d00720c */ /* 0x004fc80003f05270 */
[----:B------:R-:W-:Y:S02]  /*7470*/  FSEL R20, R20, RZ, P0 ;  /* 0x000000ff14147208 */ /* 0x000fe40000000000 */
[----:B------:R-:W-:-:S07]  /*7480*/  FSEL R21, R21, -1.875, P0 ;  /* 0xbff0000015157808 */ /* 0x000fce0000000000 */
.L_x_466:
[----:B------:R-:W-:Y:S05]  /*7490*/  BSYNC.RECONVERGENT B1 ;  /* 0x0000000000017941 */ /* 0x000fea0003800200 */
.L_x_465:
[----:B------:R-:W-:Y:S05]  /*74a0*/  @!P1 BRA `(.L_x_457) ;  /* 0x0000000000189947 */ /* 0x000fea0003800000 */
[----:B-----5:R-:W-:-:S13]  /*74b0*/  ISETP.NE.AND P0, PT, R15, R0, PT ;  /* 0x000000000f00720c */ /* 0x020fda0003f05270 */
[----:B------:R-:W-:Y:S05]  /*74c0*/  @P0 BRA `(.L_x_457) ;  /* 0x0000000000100947 */ /* 0x000fea0003800000 */
[----:B------:R-:W2:Y:S02]  /*74d0*/  LDL R13, [R22+0x198] ;  /* 0x00019800160d7983 */ /* 0x000ea40000100800 */
[----:B--2---:R-:W-:-:S04]  /*74e0*/  ISETP.NE.AND P0, PT, R13, R2, PT ;  /* 0x000000020d00720c */ /* 0x004fc80003f05270 */
[----:B------:R-:W-:Y:S02]  /*74f0*/  FSEL R20, R20, RZ, P0 ;  /* 0x000000ff14147208 */ /* 0x000fe40000000000 */
[----:B------:R-:W-:-:S07]  /*7500*/  FSEL R21, R21, -1.875, P0 ;  /* 0xbff0000015157808 */ /* 0x000fce0000000000 */
.L_x_457:
[----:B------:R-:W-:Y:S05]  /*7510*/  BSYNC.RECONVERGENT B0 ;  /* 0x0000000000007941 */ /* 0x000fea0003800200 */
.L_x_456:
[----:B------:R-:W-:Y:S01]  /*7520*/  ISETP.NE.AND P0, PT, R2, R9, PT ;  /* 0x000000090200720c */ /* 0x000fe20003f05270 */
[----:B------:R-:W-:Y:S03]  /*7530*/  BSSY.RECONVERGENT B0, `(.L_x_467) ;  /* 0x0000016000007945 */ /* 0x000fe60003800200 */
[----:B------:R-:W-:-:S13]  /*7540*/  ISETP.NE.OR P0, PT, R0, R7, P0 ;  /* 0x000000070000720c */ /* 0x000fda0000705670 */
[----:B------:R-:W-:Y:S05]  /*7550*/  @P0 BRA `(.L_x_468) ;  /* 0x0000000000440947 */ /* 0x000fea0003800000 */
[----:B-12---:R-:W0:Y:S08]  /*7560*/  LDC.64 R12, c[0x0][0x390] ;  /* 0x0000e400ff0c7b82 */ /* 0x006e300000000a00 */
[----:B-----5:R-:W1:Y:S01]  /*7570*/  LDC.64 R14, c[0x0][0x398] ;  /* 0x0000e600ff0e7b82 */ /* 0x020e620000000a00 */
[----:B0-----:R-:W-:-:S06]  /*7580*/  IMAD.WIDE.U32 R12, R28, 0x4, R12 ;  /* 0x000000041c0c7825 */ /* 0x001fcc00078e000c */
[----:B------:R-:W2:Y:S01]  /*7590*/  LDG.E R12, desc[UR6][R12.64] ;  /* 0x000000060c0c7981 */ /* 0x000ea2000c1e1900 */
[----:B-1----:R-:W-:-:S06]  /*75a0*/  IMAD.WIDE.U32 R14, R28, 0x4, R14 ;  /* 0x000000041c0e7825 */ /* 0x002fcc00078e000e */
[----:B------:R-:W4:Y:S01]  /*75b0*/  LDG.E R14, desc[UR6][R14.64] ;  /* 0x000000060e0e7981 */ /* 0x000f22000c1e1900 */
[----:B------:R-:W-:Y:S02]  /*75c0*/  VIADD R10, R10, 0x1 ;  /* 0x000000010a0a7836 */ /* 0x000fe40000000000 */
[----:B------:R-:W-:Y:S02]  /*75d0*/  IMAD.MOV.U32 R20, RZ, RZ, 0x0 ;  /* 0x00000000ff147424 */ /* 0x000fe400078e00ff */
[----:B------:R-:W-:Y:S02]  /*75e0*/  IMAD.MOV.U32 R21, RZ, RZ, 0x3ff00000 ;  /* 0x3ff00000ff157424 */ /* 0x000fe400078e00ff */
[----:B------:R-:W-:Y:S02]  /*75f0*/  VIADD R28, R28, 0x1 ;  /* 0x000000011c1c7836 */ /* 0x000fe40000000000 */
[----:B--2---:R-:W-:-:S04]  /*7600*/  IMAD.HI.U32 R7, R12, -0x77777777, RZ ;  /* 0x888888890c077827 */ /* 0x004fc800078e00ff */
[----:B----4-:R-:W-:Y:S01]  /*7610*/  IMAD.HI.U32 R9, R14, -0x33333333, RZ ;  /* 0xcccccccd0e097827 */ /* 0x010fe200078e00ff */
[----:B------:R-:W-:-:S04]  /*7620*/  SHF.R.U32.HI R7, RZ, 0x4, R7 ;  /* 0x00000004ff077819 */ /* 0x000fc80000011607 */
[----:B------:R-:W-:Y:S01]  /*7630*/  SHF.R.U32.HI R9, RZ, 0x4, R9 ;  /* 0x00000004ff097819 */ /* 0x000fe20000011609 */
[----:B------:R-:W-:-:S04]  /*7640*/  IMAD R7, R7, -0x1e, R12 ;  /* 0xffffffe207077824 */ /* 0x000fc800078e020c */
[----:B------:R-:W-:Y:S01]  /*7650*/  IMAD R9, R9, -0x14, R14 ;  /* 0xffffffec09097824 */ /* 0x000fe200078e020e */
[----:B------:R-:W-:Y:S06]  /*7660*/  BRA `(.L_x_469) ;  /* 0x0000000000087947 */ /* 0x000fec0003800000 */
.L_x_468:
[----:B------:R-:W-:-:S14]  /*7670*/  DSETP.NEU.AND P0, PT, R20, -1, PT ;  /* 0xbff000001400742a */ /* 0x000fdc0003f0d000 */
[----:B------:R-:W-:Y:S05]  /*7680*/  @!P0 BRA `(.L_x_470) ;  /* 0x00000000001c8947 */ /* 0x000fea0003800000 */
.L_x_469:
[----:B------:R-:W-:Y:S05]  /*7690*/  BSYNC.RECONVERGENT B0 ;  /* 0x0000000000007941 */ /* 0x000fea0003800200 */
.L_x_467:
[----:B------:R-:W-:Y:S01]  /*76a0*/  IADD3 R11, PT, PT, R11, 0x1, RZ ;  /* 0x000000010b0b7810 */ /* 0x000fe20007ffe0ff */
[----:B------:R-:W-:Y:S01]  /*76b0*/  DADD R32, R32, R20 ;  /* 0x0000000020207229 */ /* 0x000fe20000000014 */
[----:B-1---5:R-:W-:Y:S02]  /*76c0*/  IMAD.MOV.U32 R34, RZ, RZ, R30 ;  /* 0x000000ffff227224 */ /* 0x022fe400078e001e */
[----:B------:R-:W-:Y:S01]  /*76d0*/  ISETP.NE.AND P0, PT, R11, 0xc9, PT ;  /* 0x000000c90b00780c */ /* 0x000fe20003f05270 */
[----:B------:R-:W-:-:S12]  /*76e0*/  IMAD.MOV.U32 R31, RZ, RZ, R29 ;  /* 0x000000ffff1f7224 */ /* 0x000fd800078e001d */
[----:B------:R-:W-:Y:S05]  /*76f0*/  @P0 BRA `(.L_x_471) ;  /* 0xffffff8800d80947 */ /* 0x000fea000383ffff */
.L_x_470:
[----:B------:R-:W-:Y:S05]  /*7700*/  WARPSYNC.ALL ;  /* 0x0000000000007948 */ /* 0x000fea0003800000 */
[----:B------:R-:W-:Y:S01]  /*7710*/  BAR.SYNC.DEFER_BLOCKING 0x0 ;  /* 0x0000000000007b1d */ /* 0x000fe20000010000 */
[----:B------:R-:W-:-:S13]  /*7720*/  ISETP.NE.AND P0, PT, R4, RZ, PT ;  /* 0x000000ff0400720c */ /* 0x000fda0003f05270 */
[----:B------:R-:W-:Y:S05]  /*7730*/  @P0 EXIT ;  /* 0x000000000000094d */ /* 0x000fea0003800000 */
[----:B------:R-:W3:Y:S01]  /*7740*/  LDC.64 R4, c[0x0][0x388] ;  /* 0x0000e200ff047b82 */ /* 0x000ee20000000a00 */
[----:B------:R-:W0:Y:S01]  /*7750*/  F2I.F64.TRUNC R33, R32 ;  /* 0x0000002000217311 */ /* 0x000e22000030d100 */
[----:B---3--:R-:W-:-:S05]  /*7760*/  IMAD.WIDE.U32 R2, R3, 0x4, R4 ;  /* 0x0000000403027825 */ /* 0x008fca00078e0004 */
[----:B0-----:R-:W-:Y:S01]  /*7770*/  STG.E desc[UR6][R2.64], R33 ;  /* 0x0000002102007986 */ /* 0x001fe2000c101906 */
[----:B------:R-:W-:Y:S05]  /*7780*/  EXIT ;  /* 0x000000000000794d */ /* 0x000fea0003800000 */
        .weak           $__internal_1_$__cuda_sm20_dblrcp_rn_slowpath_v3
        .type           $__internal_1_$__cuda_sm20_dblrcp_rn_slowpath_v3,@function
        .size           $__internal_1_$__cuda_sm20_dblrcp_rn_slowpath_v3,($__internal_2_$__cuda_sm20_dsqrt_rn_f64_mediumpath_v1 - $__internal_1_$__cuda_sm20_dblrcp_rn_slowpath_v3)
$__internal_1_$__cuda_sm20_dblrcp_rn_slowpath_v3:
[----:B------:R-:W-:Y:S01]  /*7790*/  DSETP.GTU.AND P0, PT, |R18|, +INF , PT ;  /* 0x7ff000001200742a */ /* 0x000fe20003f0c200 */
[----:B------:R-:W-:-:S13]  /*77a0*/  BSSY.RECONVERGENT B2, `(.L_x_472) ;  /* 0x0000024000027945 */ /* 0x000fda0003800200 */
[----:B------:R-:W-:Y:S05]  /*77b0*/  @P0 BRA `(.L_x_473) ;  /* 0x0000000000800947 */ /* 0x000fea0003800000 */
[----:B------:R-:W-:-:S05]  /*77c0*/  LOP3.LUT R14, R19, 0x7fffffff, RZ, 0xc0, !PT ;  /* 0x7fffffff130e7812 */ /* 0x000fca00078ec0ff */
[----:B------:R-:W-:-:S05]  /*77d0*/  VIADD R12, R14, 0xffffffff ;  /* 0xffffffff0e0c7836 */ /* 0x000fca0000000000 */
[----:B------:R-:W-:-:S13]  /*77e0*/  ISETP.GE.U32.AND P0, PT, R12, 0x7fefffff, PT ;  /* 0x7fefffff0c00780c */ /* 0x000fda0003f06070 */
[----:B------:R-:W-:Y:S01]  /*77f0*/  @P0 LOP3.LUT R13, R19, 0x7ff00000, RZ, 0x3c, !PT ;  /* 0x7ff00000130d0812 */ /* 0x000fe200078e3cff */
[----:B------:R-:W-:Y:S01]  /*7800*/  @P0 IMAD.MOV.U32 R12, RZ, RZ, RZ ;  /* 0x000000ffff0c0224 */ /* 0x000fe200078e00ff */
[----:B------:R-:W-:Y:S06]  /*7810*/  @P0 BRA `(.L_x_474) ;  /* 0x0000000000700947 */ /* 0x000fec0003800000 */
[----:B------:R-:W-:-:S13]  /*7820*/  ISETP.GE.U32.AND P0, PT, R14, 0x1000001, PT ;  /* 0x010000010e00780c */ /* 0x000fda0003f06070 */
[----:B------:R-:W-:Y:S05]  /*7830*/  @!P0 BRA `(.L_x_475) ;  /* 0x0000000000388947 */ /* 0x000fea0003800000 */
[----:B------:R-:W-:Y:S01]  /*7840*/  IADD3 R13, PT, PT, R19, -0x3fe00000, RZ ;  /* 0xc0200000130d7810 */ /* 0x000fe20007ffe0ff */
[----:B------:R-:W-:Y:S02]  /*7850*/  IMAD.MOV.U32 R12, RZ, RZ, R18 ;  /* 0x000000ffff0c7224 */ /* 0x000fe400078e0012 */
[----:B------:R-:W-:Y:S01]  /*7860*/  IMAD.MOV.U32 R14, RZ, RZ, R17 ;  /* 0x000000ffff0e7224 */ /* 0x000fe200078e0011 */
[----:B------:R-:W0:Y:S05]  /*7870*/  MUFU.RCP64H R15, R13 ;  /* 0x0000000d000f7308 */ /* 0x000e2a0000001800 */
[----:B0-----:R-:W-:-:S08]  /*7880*/  DFMA R16, -R12, R14, 1 ;  /* 0x3ff000000c10742b */ /* 0x001fd0000000010e */
[----:B------:R-:W-:-:S08]  /*7890*/  DFMA R16, R16, R16, R16 ;  /* 0x000000101010722b */ /* 0x000fd00000000010 */
[----:B------:R-:W-:-:S08]  /*78a0*/  DFMA R16, R14, R16, R14 ;  /* 0x000000100e10722b */ /* 0x000fd0000000000e */
[----:B------:R-:W-:-:S08]  /*78b0*/  DFMA R14, -R12, R16, 1 ;  /* 0x3ff000000c0e742b */ /* 0x000fd00000000110 */
[----:B------:R-:W-:-:S08]  /*78c0*/  DFMA R14, R16, R14, R16 ;  /* 0x0000000e100e722b */ /* 0x000fd00000000010 */
[----:B------:R-:W-:-:S08]  /*78d0*/  DMUL R14, R14, 2.2250738585072013831e-308 ;  /* 0x001000000e0e7828 */ /* 0x000fd00000000000 */
[----:B------:R-:W-:-:S08]  /*78e0*/  DFMA R16, -R18, R14, 1 ;  /* 0x3ff000001210742b */ /* 0x000fd0000000010e */
[----:B------:R-:W-:-:S08]  /*78f0*/  DFMA R16, R16, R16, R16 ;  /* 0x000000101010722b */ /* 0x000fd00000000010 */
[----:B------:R-:W-:Y:S01]  /*7900*/  DFMA R12, R14, R16, R14 ;  /* 0x000000100e0c722b */ /* 0x000fe2000000000e */
[----:B------:R-:W-:Y:S10]  /*7910*/  BRA `(.L_x_474) ;  /* 0x0000000000307947 */ /* 0x000ff40003800000 */
.L_x_475:
[----:B------:R-:W-:Y:S01]  /*7920*/  DMUL R14, R18, 8.11296384146066816958e+31 ;  /* 0x46900000120e7828 */ /* 0x000fe20000000000 */
[----:B------:R-:W-:-:S05]  /*7930*/  IMAD.MOV.U32 R12, RZ, RZ, R17 ;  /* 0x000000ffff0c7224 */ /* 0x000fca00078e0011 */
[----:B------:R-:W0:Y:S02]  /*7940*/  MUFU.RCP64H R13, R15 ;  /* 0x0000000f000d7308 */ /* 0x000e240000001800 */
[----:B0-----:R-:W-:-:S08]  /*7950*/  DFMA R16, -R14, R12, 1 ;  /* 0x3ff000000e10742b */ /* 0x001fd0000000010c */
[----:B------:R-:W-:-:S08]  /*7960*/  DFMA R16, R16, R16, R16 ;  /* 0x000000101010722b */ /* 0x000fd00000000010 */
[----:B------:R-:W-:-:S08]  /*7970*/  DFMA R16, R12, R16, R12 ;  /* 0x000000100c10722b */ /* 0x000fd0000000000c */
[----:B------:R-:W-:-:S08]  /*7980*/  DFMA R12, -R14, R16, 1 ;  /* 0x3ff000000e0c742b */ /* 0x000fd00000000110 */
[----:B------:R-:W-:-:S08]  /*7990*/  DFMA R12, R16, R12, R16 ;  /* 0x0000000c100c722b */ /* 0x000fd00000000010 */
[----:B------:R-:W-:Y:S01]  /*79a0*/  DMUL R12, R12, 8.11296384146066816958e+31 ;  /* 0x469000000c0c7828 */ /* 0x000fe20000000000 */
[----:B------:R-:W-:Y:S10]  /*79b0*/  BRA `(.L_x_474) ;  /* 0x0000000000087947 */ /* 0x000ff40003800000 */
.L_x_473:
[----:B------:R-:W-:Y:S01]  /*79c0*/  LOP3.LUT R13, R19, 0x80000, RZ, 0xfc, !PT ;  /* 0x00080000130d7812 */ /* 0x000fe200078efcff */
[----:B------:R-:W-:-:S07]  /*79d0*/  IMAD.MOV.U32 R12, RZ, RZ, R18 ;  /* 0x000000ffff0c7224 */ /* 0x000fce00078e0012 */
.L_x_474:
[----:B------:R-:W-:Y:S05]  /*79e0*/  BSYNC.RECONVERGENT B2 ;  /* 0x0000000000027941 */ /* 0x000fea0003800200 */
.L_x_472:
[----:B------:R-:W-:Y:S01]  /*79f0*/  MOV R14, R12 ;  /* 0x0000000c000e7202 */ /* 0x000fe20000000f00 */
[----:B------:R-:W-:Y:S02]  /*7a00*/  IMAD.MOV.U32 R15, RZ, RZ, R13 ;  /* 0x000000ffff0f7224 */ /* 0x000fe400078e000d */
[----:B------:R-:W-:Y:S02]  /*7a10*/  IMAD.MOV.U32 R12, RZ, RZ, R20 ;  /* 0x000000ffff0c7224 */ /* 0x000fe400078e0014 */
[----:B------:R-:W-:-:S04]  /*7a20*/  IMAD.MOV.U32 R13, RZ, RZ, 0x0 ;  /* 0x00000000ff0d7424 */ /* 0x000fc800078e00ff */
[----:B------:R-:W-:Y:S05]  /*7a30*/  RET.REL.NODEC R12 `(_Z9play_gamePfPiPjS1_i) ;  /* 0xffffff840c707950 */ /* 0x000fea0003c3ffff */
        .weak           $__internal_2_$__cuda_sm20_dsqrt_rn_f64_mediumpath_v1
        .type           $__internal_2_$__cuda_sm20_dsqrt_rn_f64_mediumpath_v1,@function
        .size           $__internal_2_$__cuda_sm20_dsqrt_rn_f64_mediumpath_v1,($__internal_3_$__cuda_sm3x_div_rn_noftz_f32_slowpath - $__internal_2_$__cuda_sm20_dsqrt_rn_f64_mediumpath_v1)
$__internal_2_$__cuda_sm20_dsqrt_rn_f64_mediumpath_v1:
[----:B------:R-:W-:Y:S01]  /*7a40*/  ISETP.GE.U32.AND P0, PT, R38, -0x3400000, PT ;  /* 0xfcc000002600780c */ /* 0x000fe20003f06070 */
[----:B------:R-:W-:Y:S01]  /*7a50*/  IMAD.MOV.U32 R41, RZ, RZ, R37 ;  /* 0x000000ffff297224 */ /* 0x000fe200078e0025 */
[----:B------:R-:W-:Y:S01]  /*7a60*/  BSSY.RECONVERGENT B0, `(.L_x_476) ;  /* 0x0000026000007945 */ /* 0x000fe20003800200 */
[----:B------:R-:W-:Y:S01]  /*7a70*/  MOV R37, R27 ;  /* 0x0000001b00257202 */ /* 0x000fe20000000f00 */
[----:B------:R-:W-:Y:S02]  /*7a80*/  IMAD.MOV.U32 R27, RZ, RZ, R25 ;  /* 0x000000ffff1b7224 */ /* 0x000fe400078e0019 */
[----:B------:R-:W-:-:S07]  /*7a90*/  IMAD.MOV.U32 R25, RZ, RZ, R23 ;  /* 0x000000ffff197224 */ /* 0x000fce00078e0017 */
[----:B------:R-:W-:Y:S05]  /*7aa0*/  @!P0 BRA `(.L_x_477) ;  /* 0x0000000000208947 */ /* 0x000fea0003800000 */
[----:B------:R-:W-:-:S10]  /*7ab0*/  DFMA.RM R26, R36, R26, R24 ;  /* 0x0000001a241a722b */ /* 0x000fd40000004018 */
[----:B------:R-:W-:-:S05]  /*7ac0*/  IADD3 R24, P0, PT, R26, 0x1, RZ ;  /* 0x000000011a187810 */ /* 0x000fca0007f1e0ff */
[----:B------:R-:W-:-:S06]  /*7ad0*/  IMAD.X R25, RZ, RZ, R27, P0 ;  /* 0x000000ffff197224 */ /* 0x000fcc00000e061b */
[----:B------:R-:W-:-:S08]  /*7ae0*/  DFMA.RP R40, -R26, R24, R40 ;  /* 0x000000181a28722b */ /* 0x000fd00000008128 */
[----:B------:R-:W-:-:S06]  /*7af0*/  DSETP.GT.AND P0, PT, R40, RZ, PT ;  /* 0x000000ff2800722a */ /* 0x000fcc0003f04000 */
[----:B------:R-:W-:Y:S02]  /*7b00*/  FSEL R24, R24, R26, P0 ;  /* 0x0000001a18187208 */ /* 0x000fe40000000000 */
[----:B------:R-:W-:Y:S01]  /*7b10*/  FSEL R25, R25, R27, P0 ;  /* 0x0000001b19197208 */ /* 0x000fe20000000000 */
[----:B------:R-:W-:Y:S06]  /*7b20*/  BRA `(.L_x_478) ;  /* 0x0000000000647947 */ /* 0x000fec0003800000 */
.L_x_477:
[----:B------:R-:W-:-:S14]  /*7b30*/  DSETP.NE.AND P0, PT, R40, RZ, PT ;  /* 0x000000ff2800722a */ /* 0x000fdc0003f05000 */
[----:B------:R-:W-:Y:S05]  /*7b40*/  @!P0 BRA `(.L_x_479) ;  /* 0x0000000000588947 */ /* 0x000fea0003800000 */
[----:B------:R-:W-:-:S13]  /*7b50*/  ISETP.GE.AND P0, PT, R41, RZ, PT ;  /* 0x000000ff2900720c */ /* 0x000fda0003f06270 */
[----:B------:R-:W-:Y:S01]  /*7b60*/  @!P0 IMAD.MOV.U32 R24, RZ, RZ, 0x0 ;  /* 0x00000000ff188424 */ /* 0x000fe200078e00ff */
[----:B------:R-:W-:Y:S01]  /*7b70*/  @!P0 MOV R25, 0xfff80000 ;  /* 0xfff8000000198802 */ /* 0x000fe20000000f00 */
[----:B------:R-:W-:Y:S06]  /*7b80*/  @!P0 BRA `(.L_x_478) ;  /* 0x00000000004c8947 */ /* 0x000fec0003800000 */
[----:B------:R-:W-:-:S13]  /*7b90*/  ISETP.GT.AND P0, PT, R41, 0x7fefffff, PT ;  /* 0x7fefffff2900780c */ /* 0x000fda0003f04270 */
[----:B------:R-:W-:Y:S05]  /*7ba0*/  @P0 BRA `(.L_x_479) ;  /* 0x0000000000400947 */ /* 0x000fea0003800000 */
[----:B------:R-:W-:Y:S01]  /*7bb0*/  DMUL R40, R40, 8.11296384146066816958e+31 ;  /* 0x4690000028287828 */ /* 0x000fe20000000000 */
[----:B------:R-:W-:Y:S02]  /*7bc0*/  IMAD.MOV.U32 R36, RZ, RZ, RZ ;  /* 0x000000ffff247224 */ /* 0x000fe400078e00ff */
[----:B------:R-:W-:Y:S02]  /*7bd0*/  IMAD.MOV.U32 R24, RZ, RZ, 0x0 ;  /* 0x00000000ff187424 */ /* 0x000fe400078e00ff */
[----:B------:R-:W-:Y:S01]  /*7be0*/  IMAD.MOV.U32 R25, RZ, RZ, 0x3fd80000 ;  /* 0x3fd80000ff197424 */ /* 0x000fe200078e00ff */
[----:B------:R-:W0:Y:S02]  /*7bf0*/  MUFU.RSQ64H R37, R41 ;  /* 0x0000002900257308 */ /* 0x000e240000001c00 */
[----:B0-----:R-:W-:-:S08]  /*7c00*/  DMUL R26, R36, R36 ;  /* 0x00000024241a7228 */ /* 0x001fd00000000000 */
[----:B------:R-:W-:-:S08]  /*7c10*/  DFMA R26, R40, -R26, 1 ;  /* 0x3ff00000281a742b */ /* 0x000fd0000000081a */
[----:B------:R-:W-:Y:S02]  /*7c20*/  DFMA R24, R26, R24, 0.5 ;  /* 0x3fe000001a18742b */ /* 0x000fe40000000018 */
[----:B------:R-:W-:-:S08]  /*7c30*/  DMUL R26, R36, R26 ;  /* 0x0000001a241a7228 */ /* 0x000fd00000000000 */
[----:B------:R-:W-:-:S08]  /*7c40*/  DFMA R26, R24, R26, R36 ;  /* 0x0000001a181a722b */ /* 0x000fd00000000024 */
[----:B------:R-:W-:Y:S02]  /*7c50*/  DMUL R24, R40, R26 ;  /* 0x0000001a28187228 */ /* 0x000fe40000000000 */
[----:B------:R-:W-:-:S06]  /*7c60*/  VIADD R27, R27, 0xfff00000 ;  /* 0xfff000001b1b7836 */ /* 0x000fcc0000000000 */
[----:B------:R-:W-:-:S08]  /*7c70*/  DFMA R36, R24, -R24, R40 ;  /* 0x800000181824722b */ /* 0x000fd00000000028 */
[----:B------:R-:W-:-:S10]  /*7c80*/  DFMA R24, R26, R36, R24 ;  /* 0x000000241a18722b */ /* 0x000fd40000000018 */
[----:B------:R-:W-:Y:S01]  /*7c90*/  IADD3 R25, PT, PT, R25, -0x3500000, RZ ;  /* 0xfcb0000019197810 */ /* 0x000fe20007ffe0ff */
[----:B------:R-:W-:Y:S06]  /*7ca0*/  BRA `(.L_x_478) ;  /* 0x0000000000047947 */ /* 0x000fec0003800000 */
.L_x_479:
[----:B------:R-:W-:-:S11]  /*7cb0*/  DADD R24, R40, R40 ;  /* 0x0000000028187229 */ /* 0x000fd60000000028 */
.L_x_478:
[----:B------:R-:W-:Y:S05]  /*7cc0*/  BSYNC.RECONVERGENT B0 ;  /* 0x0000000000007941 */ /* 0x000fea0003800200 */
.L_x_476:
[----:B------:R-:W-:Y:S02]  /*7cd0*/  IMAD.MOV.U32 R26, RZ, RZ, R22 ;  /* 0x000000ffff1a7224 */ /* 0x000fe400078e0016 */
[----:B------:R-:W-:Y:S02]  /*7ce0*/  IMAD.MOV.U32 R27, RZ, RZ, 0x0 ;  /* 0x00000000ff1b7424 */ /* 0x000fe400078e00ff */
[----:B------:R-:W-:Y:S02]  /*7cf0*/  IMAD.MOV.U32 R23, RZ, RZ, R25 ;  /* 0x000000ffff177224 */ /* 0x000fe400078e0019 */
[----:B------:R-:W-:Y:S05]  /*7d00*/  RET.REL.NODEC R26 `(_Z9play_gamePfPiPjS1_i) ;  /* 0xffffff801abc7950 */ /* 0x000fea0003c3ffff */
        .weak           $__internal_3_$__cuda_sm3x_div_rn_noftz_f32_slowpath
        .type           $__internal_3_$__cuda_sm3x_div_rn_noftz_f32_slowpath,@function
        .size           $__internal_3_$__cuda_sm3x_div_rn_noftz_f32_slowpath,($_Z9play_gamePfPiPjS1_i$__internal_accurate_pow - $__internal_3_$__cuda_sm3x_div_rn_noftz_f32_slowpath)
$__internal_3_$__cuda_sm3x_div_rn_noftz_f32_slowpath:
[----:B------:R-:W-:Y:S01]  /*7d10*/  SHF.R.U32.HI R37, RZ, 0x17, R17 ;  /* 0x00000017ff257819 */ /* 0x000fe20000011611 */
[----:B------:R-:W-:Y:S01]  /*7d20*/  BSSY.RECONVERGENT B0, `(.L_x_480) ;  /* 0x0000065000007945 */ /* 0x000fe20003800200 */
[----:B------:R-:W-:Y:S01]  /*7d30*/  SHF.R.U32.HI R22, RZ, 0x17, R25 ;  /* 0x00000017ff167819 */ /* 0x000fe20000011619 */
[----:B------:R-:W-:Y:S01]  /*7d40*/  IMAD.MOV.U32 R27, RZ, RZ, 0x41a00000 ;  /* 0x41a00000ff1b7424 */ /* 0x000fe200078e00ff */
[----:B------:R-:W-:Y:S02]  /*7d50*/  LOP3.LUT R37, R37, 0xff, RZ, 0xc0, !PT ;  /* 0x000000ff25257812 */ /* 0x000fe400078ec0ff */
[----:B------:R-:W-:-:S03]  /*7d60*/  LOP3.LUT R22, R22, 0xff, RZ, 0xc0, !PT ;  /* 0x000000ff16167812 */ /* 0x000fc600078ec0ff */
[----:B------:R-:W-:Y:S01]  /*7d70*/  VIADD R36, R37, 0xffffffff ;  /* 0xffffffff25247836 */ /* 0x000fe20000000000 */
[----:B------:R-:W-:-:S04]  /*7d80*/  IADD3 R23, PT, PT, R22, -0x1, RZ ;  /* 0xffffffff16177810 */ /* 0x000fc80007ffe0ff */
[----:B------:R-:W-:-:S04]  /*7d90*/  ISETP.GT.U32.AND P0, PT, R36, 0xfd, PT ;  /* 0x000000fd2400780c */ /* 0x000fc80003f04070 */
[----:B------:R-:W-:-:S13]  /*7da0*/  ISETP.GT.U32.OR P0, PT, R23, 0xfd, P0 ;  /* 0x000000fd1700780c */ /* 0x000fda0000704470 */
[----:B------:R-:W-:Y:S01]  /*7db0*/  @!P0 IMAD.MOV.U32 R26, RZ, RZ, RZ ;  /* 0x000000ffff1a8224 */ /* 0x000fe200078e00ff */
[----:B------:R-:W-:Y:S06]  /*7dc0*/  @!P0 BRA `(.L_x_481) ;  /* 0x0000000000608947 */ /* 0x000fec0003800000 */
[----:B------:R-:W-:Y:S01]  /*7dd0*/  IMAD.MOV.U32 R38, RZ, RZ, 0x41a00000 ;  /* 0x41a00000ff267424 */ /* 0x000fe200078e00ff */
[----:B------:R-:W-:-:S04]  /*7de0*/  FSETP.GTU.FTZ.AND P0, PT, |R25|, +INF , PT ;  /* 0x7f8000001900780b */ /* 0x000fc80003f1c200 */
[----:B------:R-:W-:-:S04]  /*7df0*/  FSETP.GTU.FTZ.AND P1, PT, |R38|, +INF , PT ;  /* 0x7f8000002600780b */ /* 0x000fc80003f3c200 */
[----:B------:R-:W-:-:S13]  /*7e00*/  PLOP3.LUT P0, PT, P0, P1, PT, 0xf8, 0x8f ;  /* 0x00000000008f781c */ /* 0x000fda0000703f70 */
[----:B------:R-:W-:Y:S05]  /*7e10*/  @P0 BRA `(.L_x_482) ;  /* 0x0000000400500947 */ /* 0x000fea0003800000 */
[----:B------:R-:W-:-:S13]  /*7e20*/  LOP3.LUT P0, RZ, R27, 0x7fffffff, R25, 0xc8, !PT ;  /* 0x7fffffff1bff7812 */ /* 0x000fda000780c819 */
[----:B------:R-:W-:Y:S05]  /*7e30*/  @!P0 BRA `(.L_x_483) ;  /* 0x0000000400408947 */ /* 0x000fea0003800000 */
[C---:B------:R-:W-:Y:S02]  /*7e40*/  FSETP.NEU.FTZ.AND P1, PT, |R25|.reuse, +INF , PT ;  /* 0x7f8000001900780b */ /* 0x040fe40003f3d200 */
[----:B------:R-:W-:Y:S02]  /*7e50*/  FSETP.NEU.FTZ.AND P4, PT, |R38|, +INF , PT ;  /* 0x7f8000002600780b */ /* 0x000fe40003f9d200 */
[----:B------:R-:W-:-:S11]  /*7e60*/  FSETP.NEU.FTZ.AND P0, PT, |R25|, +INF , PT ;  /* 0x7f8000001900780b */ /* 0x000fd60003f1d200 */
[----:B------:R-:W-:Y:S05]  /*7e70*/  @!P4 BRA !P1, `(.L_x_483) ;  /* 0x000000040030c947 */ /* 0x000fea0004800000 */
[----:B------:R-:W-:-:S04]  /*7e80*/  LOP3.LUT P1, RZ, R25, 0x7fffffff, RZ, 0xc0, !PT ;  /* 0x7fffffff19ff7812 */ /* 0x000fc8000782c0ff */
[----:B------:R-:W-:-:S13]  /*7e90*/  PLOP3.LUT P1, PT, P4, P1, PT, 0x2f, 0xf2 ;  /* 0x0000000000f2781c */ /* 0x000fda0002722577 */
[----:B------:R-:W-:Y:S05]  /*7ea0*/  @P1 BRA `(.L_x_484) ;  /* 0x00000004001c1947 */ /* 0x000fea0003800000 */
[----:B------:R-:W-:-:S04]  /*7eb0*/  LOP3.LUT P1, RZ, R27, 0x7fffffff, RZ, 0xc0, !PT ;  /* 0x7fffffff1bff7812 */ /* 0x000fc8000782c0ff */
[----:B------:R-:W-:-:S13]  /*7ec0*/  PLOP3.LUT P0, PT, P0, P1, PT, 0x2f, 0xf2 ;  /* 0x0000000000f2781c */ /* 0x000fda0000702577 */
[----:B------:R-:W-:Y:S05]  /*7ed0*/  @P0 BRA `(.L_x_485) ;  /* 0x0000000400040947 */ /* 0x000fea0003800000 */
[----:B------:R-:W-:Y:S02]  /*7ee0*/  ISETP.GE.AND P0, PT, R23, RZ, PT ;  /* 0x000000ff1700720c */ /* 0x000fe40003f06270 */
[----:B------:R-:W-:-:S11]  /*7ef0*/  ISETP.GE.AND P1, PT, R36, RZ, PT ;  /* 0x000000ff2400720c */ /* 0x000fd60003f26270 */
[----:B------:R-:W-:Y:S01]  /*7f00*/  @P0 IMAD.MOV.U32 R26, RZ, RZ, RZ ;  /* 0x000000ffff1a0224 */ /* 0x000fe200078e00ff */
[----:B------:R-:W-:Y:S01]  /*7f10*/  @!P0 MOV R26, 0xffffffc0 ;  /* 0xffffffc0001a8802 */ /* 0x000fe20000000f00 */
[----:B------:R-:W-:Y:S01]  /*7f20*/  @!P0 FFMA R25, R25, 1.84467440737095516160e+19, RZ ;  /* 0x5f80000019198823 */ /* 0x000fe200000000ff */
[----:B------:R-:W-:-:S03]  /*7f30*/  @!P1 FFMA R27, R38, 1.84467440737095516160e+19, RZ ;  /* 0x5f800000261b9823 */ /* 0x000fc600000000ff */
[----:B------:R-:W-:-:S07]  /*7f40*/  @!P1 VIADD R26, R26, 0x40 ;  /* 0x000000401a1a9836 */ /* 0x000fce0000000000 */
.L_x_481:
[----:B------:R-:W-:Y:S01]  /*7f50*/  LEA R36, R37, 0xc0800000, 0x17 ;  /* 0xc080000025247811 */ /* 0x000fe200078eb8ff */
[----:B------:R-:W-:Y:S01]  /*7f60*/  VIADD R22, R22, 0xffffff81 ;  /* 0xffffff8116167836 */ /* 0x000fe20000000000 */
[----:B------:R-:W-:Y:S03]  /*7f70*/  BSSY.RECONVERGENT B1, `(.L_x_486) ;  /* 0x0000035000017945 */ /* 0x000fe60003800200 */
[----:B------:R-:W-:Y:S01]  /*7f80*/  IMAD.IADD R39, R27, 0x1, -R36 ;  /* 0x000000011b277824 */ /* 0x000fe200078e0a24 */
[C---:B------:R-:W-:Y:S01]  /*7f90*/  IADD3 R37, PT, PT, R22.reuse, 0x7f, -R37 ;  /* 0x0000007f16257810 */ /* 0x040fe20007ffe825 */
[----:B------:R-:W-:Y:S02]  /*7fa0*/  IMAD R40, R22, -0x800000, R25 ;  /* 0xff80000016287824 */ /* 0x000fe400078e0219 */
[----:B------:R-:W0:Y:S01]  /*7fb0*/  MUFU.RCP R36, R39 ;  /* 0x0000002700247308 */ /* 0x000e220000001000 */
[----:B------:R-:W-:Y:S01]  /*7fc0*/  FADD.FTZ R23, -R39, -RZ ;  /* 0x800000ff27177221 */ /* 0x000fe20000010100 */
[----:B------:R-:W-:-:S03]  /*7fd0*/  IMAD.IADD R26, R37, 0x1, R26 ;  /* 0x00000001251a7824 */ /* 0x000fc600078e021a */
        /* <DEDUP_REMOVED lines=8> */
[----:B------:R-:W-:-:S04]  /*8060*/  LOP3.LUT R37, R22, 0xff, RZ, 0xc0, !PT ;  /* 0x000000ff16257812 */ /* 0x000fc800078ec0ff */
[----:B------:R-:W-:-:S05]  /*8070*/  IADD3 R22, PT, PT, R37, R26, RZ ;  /* 0x0000001a25167210 */ /* 0x000fca0007ffe0ff */
        /* <DEDUP_REMOVED lines=11> */
[CCC-:B------:R-:W-:Y:S01]  /*8130*/  FFMA.RP R37, R25.reuse, R23.reuse, R36.reuse ;  /* 0x0000001719257223 */ /* 0x1c0fe20000008024 */
[----:B------:R-:W-:Y:S01]  /*8140*/  FFMA.RM R36, R25, R23, R36 ;  /* 0x0000001719247223 */ /* 0x000fe20000004024 */
[C---:B------:R-:W-:Y:S01]  /*8150*/  VIADD R23, R22.reuse, 0x20 ;  /* 0x0000002016177836 */ /* 0x040fe20000000000 */
[----:B------:R-:W-:Y:S02]  /*8160*/  ISETP.NE.AND P0, PT, R22, RZ, PT ;  /* 0x000000ff1600720c */ /* 0x000fe40003f05270 */
[----:B------:R-:W-:Y:S02]  /*8170*/  LOP3.LUT R26, R26, 0x7fffff, RZ, 0xc0, !PT ;  /* 0x007fffff1a1a7812 */ /* 0x000fe400078ec0ff */
[----:B------:R-:W-:Y:S01]  /*8180*/  ISETP.NE.AND P1, PT, R22, RZ, PT ;  /* 0x000000ff1600720c */ /* 0x000fe20003f25270 */
[----:B------:R-:W-:Y:S01]  /*8190*/  IMAD.MOV R22, RZ, RZ, -R22 ;  /* 0x000000ffff167224 */ /* 0x000fe200078e0a16 */
[----:B------:R-:W-:-:S02]  /*81a0*/  LOP3.LUT R26, R26, 0x800000, RZ, 0xfc, !PT ;  /* 0x008000001a1a7812 */ /* 0x000fc400078efcff */
        /* <DEDUP_REMOVED lines=9> */
[----:B------:R-:W-:-:S05]  /*8240*/  LOP3.LUT R22, R22, R25, RZ, 0xc0, !PT ;  /* 0x0000001916167212 */ /* 0x000fca00078ec0ff */
[----:B------:R-:W-:-:S05]  /*8250*/  IMAD.IADD R22, R23, 0x1, R22 ;  /* 0x0000000117167824 */ /* 0x000fca00078e0216 */
[----:B------:R-:W-:Y:S01]  /*8260*/  LOP3.LUT R27, R22, R27, RZ, 0xfc, !PT ;  /* 0x0000001b161b7212 */ /* 0x000fe200078efcff */
[----:B------:R-:W-:Y:S06]  /*8270*/  BRA `(.L_x_489) ;  /* 0x0000000000107947 */ /* 0x000fec0003800000 */
.L_x_488:
[----:B------:R-:W-:-:S04]  /*8280*/  LOP3.LUT R27, R27, 0x80000000, RZ, 0xc0, !PT ;  /* 0x800000001b1b7812 */ /* 0x000fc800078ec0ff */
[----:B------:R-:W-:Y:S01]  /*8290*/  LOP3.LUT R27, R27, 0x7f800000, RZ, 0xfc, !PT ;  /* 0x7f8000001b1b7812 */ /* 0x000fe200078efcff */
[----:B------:R-:W-:Y:S06]  /*82a0*/  BRA `(.L_x_489) ;  /* 0x0000000000047947 */ /* 0x000fec0003800000 */
.L_x_487:
[----:B------:R-:W-:-:S07]  /*82b0*/  LEA R27, R26, R27, 0x17 ;  /* 0x0000001b1a1b7211 */ /* 0x000fce00078eb8ff */
.L_x_489:
[----:B------:R-:W-:Y:S05]  /*82c0*/  BSYNC.RECONVERGENT B1 ;  /* 0x0000000000017941 */ /* 0x000fea0003800200 */
.L_x_486:
[----:B------:R-:W-:Y:S01]  /*82d0*/  IMAD.MOV.U32 R22, RZ, RZ, R27 ;  /* 0x000000ffff167224 */ /* 0x000fe200078e001b */
[----:B------:R-:W-:Y:S06]  /*82e0*/  BRA `(.L_x_490) ;  /* 0x0000000000207947 */ /* 0x000fec0003800000 */
.L_x_485:
[----:B------:R-:W-:-:S04]  /*82f0*/  LOP3.LUT R22, R27, 0x80000000, R25, 0x48, !PT ;  /* 0x800000001b167812 */ /* 0x000fc800078e4819 */
[----:B------:R-:W-:Y:S01]  /*8300*/  LOP3.LUT R22, R22, 0x7f800000, RZ, 0xfc, !PT ;  /* 0x7f80000016167812 */ /* 0x000fe200078efcff */
[----:B------:R-:W-:Y:S06]  /*8310*/  BRA `(.L_x_490) ;  /* 0x0000000000147947 */ /* 0x000fec0003800000 */
.L_x_484:
[----:B------:R-:W-:Y:S01]  /*8320*/  LOP3.LUT R22, R27, 0x80000000, R25, 0x48, !PT ;  /* 0x800000001b167812 */ /* 0x000fe200078e4819 */
[----:B------:R-:W-:Y:S06]  /*8330*/  BRA `(.L_x_490) ;  /* 0x00000000000c7947 */ /* 0x000fec0003800000 */
.L_x_483:
[----:B------:R-:W0:Y:S01]  /*8340*/  MUFU.RSQ R22, -QNAN ;  /* 0xffc0000000167908 */ /* 0x000e220000001400 */
[----:B------:R-:W-:Y:S05]  /*8350*/  BRA `(.L_x_490) ;  /* 0x0000000000047947 */ /* 0x000fea0003800000 */
.L_x_482:
[----:B------:R-:W-:-:S07]  /*8360*/  FADD.FTZ R22, R25, R38 ;  /* 0x0000002619167221 */ /* 0x000fce0000010000 */
.L_x_490:
[----:B------:R-:W-:Y:S05]  /*8370*/  BSYNC.RECONVERGENT B0 ;  /* 0x0000000000007941 */ /* 0x000fea0003800200 */
.L_x_480:
[----:B------:R-:W-:-:S04]  /*8380*/  IMAD.MOV.U32 R25, RZ, RZ, 0x0 ;  /* 0x00000000ff197424 */ /* 0x000fc800078e00ff */
[----:B0-----:R-:W-:Y:S05]  /*8390*/  RET.REL.NODEC R24 `(_Z9play_gamePfPiPjS1_i) ;  /* 0xffffff7c18187950 */ /* 0x001fea0003c3ffff */
        .type           $_Z9play_gamePfPiPjS1_i$__internal_accurate_pow,@function
        .size           $_Z9play_gamePfPiPjS1_i$__internal_accurate_pow,(.L_x_524 - $_Z9play_gamePfPiPjS1_i$__internal_accurate_pow)
$_Z9play_gamePfPiPjS1_i$__internal_accurate_pow:
[----:B------:R-:W-:Y:S01]  /*83a0*/  ISETP.GT.U32.AND P0, PT, R39, 0xfffff, PT ;  /* 0x000fffff2700780c */ /* 0x000fe20003f04070 */
[--C-:B------:R-:W-:Y:S01]  /*83b0*/  IMAD.MOV.U32 R22, RZ, RZ, R39.reuse ;  /* 0x000000ffff167224 */ /* 0x100fe200078e0027 */
[----:B------:R-:W-:Y:S01]  /*83c0*/  UMOV UR4, 0x7d2cafe2 ;  /* 0x7d2cafe200047882 */ /* 0x000fe20000000000 */
[----:B------:R-:W-:Y:S01]  /*83d0*/  IMAD.MOV.U32 R24, RZ, RZ, 0x41ad3b5a ;  /* 0x41ad3b5aff187424 */ /* 0x000fe200078e00ff */
[----:B------:R-:W-:Y:S01]  /*83e0*/  UMOV UR5, 0x3eb0f5ff ;  /* 0x3eb0f5ff00057882 */ /* 0x000fe20000000000 */
[----:B------:R-:W-:Y:S01]  /*83f0*/  IMAD.MOV.U32 R25, RZ, RZ, 0x3ed0f5d2 ;  /* 0x3ed0f5d2ff197424 */ /* 0x000fe200078e00ff */
[----:B------:R-:W-:Y:S01]  /*8400*/  SHF.R.U32.HI R65, RZ, 0x14, R39 ;  /* 0x00000014ff417819 */ /* 0x000fe20000011627 */
[----:B------:R-:W-:Y:S01]  /*8410*/  UMOV UR8, 0x3b39803f ;  /* 0x3b39803f00087882 */ /* 0x000fe20000000000 */
[----:B------:R-:W-:-:S05]  /*8420*/  UMOV UR9, 0x3c7abc9e ;  /* 0x3c7abc9e00097882 */ /* 0x000fca0000000000 */
[----:B------:R-:W-:-:S10]  /*8430*/  @!P0 DMUL R40, R38, 1.80143985094819840000e+16 ;  /* 0x4350000026288828 */ /* 0x000fd40000000000 */
[----:B------:R-:W-:Y:S01]  /*8440*/  @!P0 IMAD.MOV.U32 R22, RZ, RZ, R41 ;  /* 0x000000ffff168224 */ /* 0x000fe200078e0029 */
[----:B------:R-:W-:Y:S02]  /*8450*/  @!P0 MOV R38, R40 ;  /* 0x0000002800268202 */ /* 0x000fe40000000f00 */
[----:B------:R-:W-:Y:S02]  /*8460*/  @!P0 LEA.HI R65, R41, 0xffffffca, RZ, 0xc ;  /* 0xffffffca29418811 */ /* 0x000fe400078f60ff */
[----:B------:R-:W-:Y:S01]  /*8470*/  LOP3.LUT R23, R22, 0x800fffff, RZ, 0xc0, !PT ;  /* 0x800fffff16177812 */ /* 0x000fe200078ec0ff */
[----:B------:R-:W-:-:S03]  /*8480*/  IMAD.MOV.U32 R36, RZ, RZ, R38 ;  /* 0x000000ffff247224 */ /* 0x000fc600078e0026 */
[----:B------:R-:W-:-:S04]  /*8490*/  LOP3.LUT R23, R23, 0x3ff00000, RZ, 0xfc, !PT ;  /* 0x3ff0000017177812 */ /* 0x000fc800078efcff */
[----:B------:R-:W-:Y:S01]  /*84a0*/  ISETP.GE.U32.AND P1, PT, R23, 0x3ff6a09f, PT ;  /* 0x3ff6a09f1700780c */ /* 0x000fe20003f26070 */
[----:B------:R-:W-:-:S12]  /*84b0*/  IMAD.MOV.U32 R37, RZ, RZ, R23 ;  /* 0x000000ffff257224 */ /* 0x000fd800078e0017 */
[----:B------:R-:W-:-:S04]  /*84c0*/  @P1 VIADD R22, R37, 0xfff00000 ;  /* 0xfff0000025161836 */ /* 0x000fc80000000000 */
[----:B------:R-:W-:Y:S01]  /*84d0*/  @P1 IMAD.MOV.U32 R37, RZ, RZ, R22 ;  /* 0x000000ffff251224 */ /* 0x000fe200078e0016 */
[----:B------:R-:W-:-:S05]  /*84e0*/  MOV R22, RZ ;  /* 0x000000ff00167202 */ /* 0x000fca0000000f00 */
[C---:B------:R-:W-:Y:S02]  /*84f0*/  DADD R42, R36.reuse, 1 ;  /* 0x3ff00000242a7429 */ /* 0x040fe40000000000 */
[----:B------:R-:W-:-:S04]  /*8500*/  DADD R36, R36, -1 ;  /* 0xbff0000024247429 */ /* 0x000fc80000000000 */
[----:B------:R-:W0:Y:S02]  /*8510*/  MUFU.RCP64H R23, R43 ;  /* 0x0000002b00177308 */ /* 0x000e240000001800 */
[----:B0-----:R-:W-:-:S08]  /*8520*/  DFMA R26, -R42, R22, 1 ;  /* 0x3ff000002a1a742b */ /* 0x001fd00000000116 */
[----:B------:R-:W-:-:S08]  /*8530*/  DFMA R26, R26, R26, R26 ;  /* 0x0000001a1a1a722b */ /* 0x000fd0000000001a */
[----:B------:R-:W-:-:S08]  /*8540*/  DFMA R26, R22, R26, R22 ;  /* 0x0000001a161a722b */ /* 0x000fd00000000016 */
[----:B------:R-:W-:-:S08]  /*8550*/  DMUL R22, R36, R26 ;  /* 0x0000001a24167228 */ /* 0x000fd00000000000 */
[----:B------:R-:W-:-:S08]  /*8560*/  DFMA R22, R36, R26, R22 ;  /* 0x0000001a2416722b */ /* 0x000fd00000000016 */
[CC--:B------:R-:W-:Y:S02]  /*8570*/  DMUL R44, R22.reuse, R22.reuse ;  /* 0x00000016162c7228 */ /* 0x0c0fe40000000000 */
[----:B------:R-:W-:-:S06]  /*8580*/  DMUL R38, R22, R22 ;  /* 0x0000001616267228 */ /* 0x000fcc0000000000 */
[----:B------:R-:W-:Y:S01]  /*8590*/  DFMA R24, R44, UR4, R24 ;  /* 0x000000042c187c2b */ /* 0x000fe20008000018 */
[----:B------:R-:W-:Y:S01]  /*85a0*/  UMOV UR4, 0x75488a3f ;  /* 0x75488a3f00047882 */ /* 0x000fe20000000000 */
[----:B------:R-:W-:-:S06]  /*85b0*/  UMOV UR5, 0x3ef3b20a ;  /* 0x3ef3b20a00057882 */ /* 0x000fcc0000000000 */
[----:B------:R-:W-:Y:S01]  /*85c0*/  DFMA R42, R44, R24, UR4 ;  /* 0x000000042c2a7e2b */ /* 0x000fe20008000018 */
[----:B------:R-:W-:Y:S01]  /*85d0*/  UMOV UR4, 0xe4faecd5 ;  /* 0xe4faecd500047882 */ /* 0x000fe20000000000 */
[----:B------:R-:W-:Y:S01]  /*85e0*/  UMOV UR5, 0x3f1745cd ;  /* 0x3f1745cd00057882 */ /* 0x000fe20000000000 */
[----:B------:R-:W-:-:S05]  /*85f0*/  DADD R24, R36, -R22 ;  /* 0x0000000024187229 */ /* 0x000fca0000000816 */
[----:B------:R-:W-:Y:S01]  /*8600*/  DFMA R42, R44, R42, UR4 ;  /* 0x000000042c2a7e2b */ /* 0x000fe2000800002a */
[----:B------:R-:W-:Y:S01]  /*8610*/  UMOV UR4, 0x258a578b ;  /* 0x258a578b00047882 */ /* 0x000fe20000000000 */
[----:B------:R-:W-:Y:S01]  /*8620*/  UMOV UR5, 0x3f3c71c7 ;  /* 0x3f3c71c700057882 */ /* 0x000fe20000000000 */
[----:B------:R-:W-:-:S05]  /*8630*/  DADD R24, R24, R24 ;  /* 0x0000000018187229 */ /* 0x000fca0000000018 */
[----:B------:R-:W-:Y:S01]  /*8640*/  DFMA R42, R44, R42, UR4 ;  /* 0x000000042c2a7e2b */ /* 0x000fe2000800002a */
[----:B------:R-:W-:Y:S01]  /*8650*/  UMOV UR4, 0x9242b910 ;  /* 0x9242b91000047882 */ /* 0x000fe20000000000 */
[----:B------:R-:W-:Y:S01]  /*8660*/  UMOV UR5, 0x3f624924 ;  /* 0x3f62492400057882 */ /* 0x000fe20000000000 */
[----:B------:R-:W-:-:S05]  /*8670*/  DFMA R24, R36, -R22, R24 ;  /* 0x800000162418722b */ /* 0x000fca0000000018 */
[----:B------:R-:W-:Y:S01]  /*8680*/  DFMA R42, R44, R42, UR4 ;  /* 0x000000042c2a7e2b */ /* 0x000fe2000800002a */
[----:B------:R-:W-:Y:S01]  /*8690*/  UMOV UR4, 0x99999dfb ;  /* 0x99999dfb00047882 */ /* 0x000fe20000000000 */
[----:B------:R-:W-:Y:S01]  /*86a0*/  UMOV UR5, 0x3f899999 ;  /* 0x3f89999900057882 */ /* 0x000fe20000000000 */
[----:B------:R-:W-:-:S05]  /*86b0*/  DMUL R24, R26, R24 ;  /* 0x000000181a187228 */ /* 0x000fca0000000000 */
[----:B------:R-:W-:Y:S01]  /*86c0*/  DFMA R42, R44, R42, UR4 ;  /* 0x000000042c2a7e2b */ /* 0x000fe2000800002a */
[----:B------:R-:W-:Y:S01]  /*86d0*/  UMOV UR4, 0x55555555 ;  /* 0x5555555500047882 */ /* 0x000fe20000000000 */
[----:B------:R-:W-:-:S03]  /*86e0*/  UMOV UR5, 0x3fb55555 ;  /* 0x3fb5555500057882 */ /* 0x000fc60000000000 */
[----:B------:R-:W-:Y:S02]  /*86f0*/  VIADD R41, R25, 0x100000 ;  /* 0x0010000019297836 */ /* 0x000fe40000000000 */
[----:B------:R-:W-:Y:S01]  /*8700*/  IMAD.MOV.U32 R40, RZ, RZ, R24 ;  /* 0x000000ffff287224 */ /* 0x000fe200078e0018 */
[----:B------:R-:W-:-:S08]  /*8710*/  DFMA R26, R44, R42, UR4 ;  /* 0x000000042c1a7e2b */ /* 0x000fd0000800002a */
[----:B------:R-:W-:Y:S01]  /*8720*/  DADD R36, -R26, UR4 ;  /* 0x000000041a247e29 */ /* 0x000fe20008000100 */
[----:B------:R-:W-:Y:S01]  /*8730*/  UMOV UR4, 0xb9e7b0 ;  /* 0x00b9e7b000047882 */ /* 0x000fe20000000000 */
[----:B------:R-:W-:-:S06]  /*8740*/  UMOV UR5, 0x3c46a4cb ;  /* 0x3c46a4cb00057882 */ /* 0x000fcc0000000000 */
[----:B------:R-:W-:Y:S02]  /*8750*/  DFMA R36, R44, R42, R36 ;  /* 0x0000002a2c24722b */ /* 0x000fe40000000024 */
[----:B------:R-:W-:-:S06]  /*8760*/  DFMA R42, R22, R22, -R38 ;  /* 0x00000016162a722b */ /* 0x000fcc0000000826 */
[----:B------:R-:W-:Y:S01]  /*8770*/  DADD R36, R36, -UR4 ;  /* 0x8000000424247e29 */ /* 0x000fe20008000000 */
[----:B------:R-:W-:Y:S01]  /*8780*/  UMOV UR4, 0x80000000 ;  /* 0x8000000000047882 */ /* 0x000fe20000000000 */
[C---:B------:R-:W-:Y:S01]  /*8790*/  DFMA R40, R22.reuse, R40, R42 ;  /* 0x000000281628722b */ /* 0x040fe2000000002a */
[----:B------:R-:W-:Y:S01]  /*87a0*/  UMOV UR5, 0x43300000 ;  /* 0x4330000000057882 */ /* 0x000fe20000000000 */
[----:B------:R-:W-:-:S08]  /*87b0*/  DMUL R42, R22, R38 ;  /* 0x00000026162a7228 */ /* 0x000fd00000000000 */
[----:B------:R-:W-:-:S08]  /*87c0*/  DFMA R44, R22, R38, -R42 ;  /* 0x00000026162c722b */ /* 0x000fd0000000082a */
[----:B------:R-:W-:Y:S02]  /*87d0*/  DFMA R44, R24, R38, R44 ;  /* 0x00000026182c722b */ /* 0x000fe4000000002c */
[----:B------:R-:W-:-:S06]  /*87e0*/  DADD R38, R26, R36 ;  /* 0x000000001a267229 */ /* 0x000fcc0000000024 */
[----:B------:R-:W-:Y:S02]  /*87f0*/  DFMA R40, R22, R40, R44 ;  /* 0x000000281628722b */ /* 0x000fe4000000002c */
[----:B------:R-:W-:-:S08]  /*8800*/  DADD R44, R26, -R38 ;  /* 0x000000001a2c7229 */ /* 0x000fd00000000826 */
[----:B------:R-:W-:Y:S02]  /*8810*/  DADD R44, R36, R44 ;  /* 0x00000000242c7229 */ /* 0x000fe4000000002c */
[----:B------:R-:W-:-:S08]  /*8820*/  DMUL R36, R38, R42 ;  /* 0x0000002a26247228 */ /* 0x000fd00000000000 */
[----:B------:R-:W-:-:S08]  /*8830*/  DFMA R26, R38, R42, -R36 ;  /* 0x0000002a261a722b */ /* 0x000fd00000000824 */
[----:B------:R-:W-:-:S08]  /*8840*/  DFMA R26, R38, R40, R26 ;  /* 0x00000028261a722b */ /* 0x000fd0000000001a */
[----:B------:R-:W-:-:S08]  /*8850*/  DFMA R44, R44, R42, R26 ;  /* 0x0000002a2c2c722b */ /* 0x000fd0000000001a */
[----:B------:R-:W-:-:S08]  /*8860*/  DADD R38, R36, R44 ;  /* 0x0000000024267229 */ /* 0x000fd0000000002c */
[--C-:B------:R-:W-:Y:S02]  /*8870*/  DADD R26, R22, R38.reuse ;  /* 0x00000000161a7229 */ /* 0x100fe40000000026 */
[----:B------:R-:W-:-:S06]  /*8880*/  DADD R36, R36, -R38 ;  /* 0x0000000024247229 */ /* 0x000fcc0000000826 */
[----:B------:R-:W-:Y:S02]  /*8890*/  DADD R22, R22, -R26 ;  /* 0x0000000016167229 */ /* 0x000fe4000000081a */
[----:B------:R-:W-:-:S06]  /*88a0*/  DADD R36, R44, R36 ;  /* 0x000000002c247229 */ /* 0x000fcc0000000024 */
[----:B------:R-:W-:-:S08]  /*88b0*/  DADD R22, R38, R22 ;  /* 0x0000000026167229 */ /* 0x000fd00000000016 */
[----:B------:R-:W-:Y:S01]  /*88c0*/  DADD R36, R36, R22 ;  /* 0x0000000024247229 */ /* 0x000fe20000000016 */
[C---:B------:R-:W-:Y:S01]  /*88d0*/  IADD3 R22, PT, PT, R65.reuse, -0x3ff, RZ ;  /* 0xfffffc0141167810 */ /* 0x040fe20007ffe0ff */
[----:B------:R-:W-:Y:S02]  /*88e0*/  @P1 VIADD R22, R65, 0xfffffc02 ;  /* 0xfffffc0241161836 */ /* 0x000fe40000000000 */
[----:B------:R-:W-:-:S04]  /*88f0*/  IMAD.MOV.U32 R23, RZ, RZ, 0x43300000 ;  /* 0x43300000ff177424 */ /* 0x000fc800078e00ff */
[----:B------:R-:W-:Y:S01]  /*8900*/  DADD R24, R24, R36 ;  /* 0x0000000018187229 */ /* 0x000fe20000000024 */
[----:B------:R-:W-:-:S06]  /*8910*/  LOP3.LUT R22, R22, 0x80000000, RZ, 0x3c, !PT ;  /* 0x8000000016167812 */ /* 0x000fcc00078e3cff */
[----:B------:R-:W-:Y:S01]  /*8920*/  DADD R36, R22, -UR4 ;  /* 0x8000000416247e29 */ /* 0x000fe20008000000 */
[----:B------:R-:W-:Y:S01]  /*8930*/  UMOV UR4, 0xfefa39ef ;  /* 0xfefa39ef00047882 */ /* 0x000fe20000000000 */
[----:B------:R-:W-:Y:S01]  /*8940*/  DADD R38, R26, R24 ;  /* 0x000000001a267229 */ /* 0x000fe20000000018 */
[----:B------:R-:W-:-:S07]  /*8950*/  UMOV UR5, 0x3fe62e42 ;  /* 0x3fe62e4200057882 */ /* 0x000fce0000000000 */
[--C-:B------:R-:W-:Y:S02]  /*8960*/  DFMA R22, R36, UR4, R38.reuse ;  /* 0x0000000424167c2b */ /* 0x100fe40008000026 */
[----:B------:R-:W-:-:S06]  /*8970*/  DADD R40, R26, -R38 ;  /* 0x000000001a287229 */ /* 0x000fcc0000000826 */
[----:B------:R-:W-:Y:S02]  /*8980*/  DFMA R26, R36, -UR4, R22 ;  /* 0x80000004241a7c2b */ /* 0x000fe40008000016 */
[----:B------:R-:W-:-:S06]  /*8990*/  DADD R40, R24, R40 ;  /* 0x0000000018287229 */ /* 0x000fcc0000000028 */
[----:B------:R-:W-:-:S08]  /*89a0*/  DADD R26, -R38, R26 ;  /* 0x00000000261a7229 */ /* 0x000fd0000000011a */
[----:B------:R-:W-:-:S08]  /*89b0*/  DADD R26, R40, -R26 ;  /* 0x00000000281a7229 */ /* 0x000fd0000000081a */
[----:B------:R-:W-:-:S08]  /*89c0*/  DFMA R26, R36, UR8, R26 ;  /* 0x00000008241a7c2b */ /* 0x000fd0000800001a */
[----:B------:R-:W-:-:S08]  /*89d0*/  DADD R24, R22, R26 ;  /* 0x0000000016187229 */ /* 0x000fd0000000001a */
[----:B------:R-:W-:Y:S02]  /*89e0*/  DADD R22, R22, -R24 ;  /* 0x0000000016167229 */ /* 0x000fe40000000818 */
[----:B------:R-:W-:-:S06]  /*89f0*/  DMUL R36, R24, 2 ;  /* 0x4000000018247828 */ /* 0x000fcc0000000000 */
[----:B------:R-:W-:Y:S02]  /*8a00*/  DADD R26, R26, R22 ;  /* 0x000000001a1a7229 */ /* 0x000fe40000000016 */
[----:B------:R-:W-:Y:S01]  /*8a10*/  DFMA R24, R24, 2, -R36 ;  /* 0x400000001818782b */ /* 0x000fe20000000824 */
[----:B------:R-:W-:Y:S02]  /*8a20*/  IMAD.MOV.U32 R22, RZ, RZ, 0x652b82fe ;  /* 0x652b82feff167424 */ /* 0x000fe400078e00ff */
[----:B------:R-:W-:-:S05]  /*8a30*/  IMAD.MOV.U32 R23, RZ, RZ, 0x3ff71547 ;  /* 0x3ff71547ff177424 */ /* 0x000fca00078e00ff */
[----:B------:R-:W-:-:S08]  /*8a40*/  DFMA R26, R26, 2, R24 ;  /* 0x400000001a1a782b */ /* 0x000fd00000000018 */
[----:B------:R-:W-:-:S08]  /*8a50*/  DADD R38, R36, R26 ;  /* 0x0000000024267229 */ /* 0x000fd0000000001a */
[----:B------:R-:W-:Y:S02]  /*8a60*/  DFMA R22, R38, R22, 6.75539944105574400000e+15 ;  /* 0x433800002616742b */ /* 0x000fe40000000016 */
[----:B------:R-:W-:Y:S01]  /*8a70*/  FSETP.GEU.AND P0, PT, |R39|, 4.1917929649353027344, PT ;  /* 0x4086232b2700780b */ /* 0x000fe20003f0e200 */
[----:B------:R-:W-:-:S05]  /*8a80*/  DADD R36, R36, -R38 ;  /* 0x0000000024247229 */ /* 0x000fca0000000826 */
[----:B------:R-:W-:-:S03]  /*8a90*/  DADD R24, R22, -6.75539944105574400000e+15 ;  /* 0xc338000016187429 */ /* 0x000fc60000000000 */
[----:B------:R-:W-:-:S05]  /*8aa0*/  DADD R26, R26, R36 ;  /* 0x000000001a1a7229 */ /* 0x000fca0000000024 */
[----:B------:R-:W-:Y:S01]  /*8ab0*/  DFMA R40, R24, -UR4, R38 ;  /* 0x8000000418287c2b */ /* 0x000fe20008000026 */
[----:B------:R-:W-:Y:S01]  /*8ac0*/  UMOV UR4, 0x3b39803f ;  /* 0x3b39803f00047882 */ /* 0x000fe20000000000 */
[----:B------:R-:W-:-:S06]  /*8ad0*/  UMOV UR5, 0x3c7abc9e ;  /* 0x3c7abc9e00057882 */ /* 0x000fcc0000000000 */
[----:B------:R-:W-:Y:S01]  /*8ae0*/  DFMA R40, R24, -UR4, R40 ;  /* 0x8000000418287c2b */ /* 0x000fe20008000028 */
[----:B------:R-:W-:Y:S01]  /*8af0*/  UMOV UR4, 0x69ce2bdf ;  /* 0x69ce2bdf00047882 */ /* 0x000fe20000000000 */
[----:B------:R-:W-:Y:S01]  /*8b00*/  MOV R24, 0xfca213ea ;  /* 0xfca213ea00187802 */ /* 0x000fe20000000f00 */
[----:B------:R-:W-:Y:S01]  /*8b10*/  IMAD.MOV.U32 R25, RZ, RZ, 0x3e928af3 ;  /* 0x3e928af3ff197424 */ /* 0x000fe200078e00ff */
[----:B------:R-:W-:-:S05]  /*8b20*/  UMOV UR5, 0x3e5ade15 ;  /* 0x3e5ade1500057882 */ /* 0x000fca0000000000 */
[----:B------:R-:W-:Y:S01]  /*8b30*/  DFMA R24, R40, UR4, R24 ;  /* 0x0000000428187c2b */ /* 0x000fe20008000018 */
[----:B------:R-:W-:Y:S01]  /*8b40*/  UMOV UR4, 0x62401315 ;  /* 0x6240131500047882 */ /* 0x000fe20000000000 */
[----:B------:R-:W-:-:S06]  /*8b50*/  UMOV UR5, 0x3ec71dee ;  /* 0x3ec71dee00057882 */ /* 0x000fcc0000000000 */
[----:B------:R-:W-:Y:S01]  /*8b60*/  DFMA R24, R40, R24, UR4 ;  /* 0x0000000428187e2b */ /* 0x000fe20008000018 */
        /* <DEDUP_REMOVED lines=20> */
[----:B------:R-:W-:-:S08]  /*8cb0*/  DFMA R24, R40, R24, UR4 ;  /* 0x0000000428187e2b */ /* 0x000fd00008000018 */
[----:B------:R-:W-:-:S08]  /*8cc0*/  DFMA R24, R40, R24, 1 ;  /* 0x3ff000002818742b */ /* 0x000fd00000000018 */
[----:B------:R-:W-:-:S10]  /*8cd0*/  DFMA R24, R40, R24, 1 ;  /* 0x3ff000002818742b */ /* 0x000fd40000000018 */
[----:B------:R-:W-:Y:S02]  /*8ce0*/  IMAD R37, R22, 0x100000, R25 ;  /* 0x0010000016257824 */ /* 0x000fe400078e0219 */
[----:B------:R-:W-:Y:S01]  /*8cf0*/  IMAD.MOV.U32 R36, RZ, RZ, R24 ;  /* 0x000000ffff247224 */ /* 0x000fe200078e0018 */
[----:B------:R-:W-:Y:S06]  /*8d00*/  @!P0 BRA `(.L_x_491) ;  /* 0x0000000000308947 */ /* 0x000fec0003800000 */
[----:B------:R-:W-:Y:S01]  /*8d10*/  FSETP.GEU.AND P0, PT, |R39|, 4.2275390625, PT ;  /* 0x408748002700780b */ /* 0x000fe20003f0e200 */
[C---:B------:R-:W-:Y:S02]  /*8d20*/  DADD R36, R38.reuse, +INF ;  /* 0x7ff0000026247429 */ /* 0x040fe40000000000 */
[----:B------:R-:W-:-:S08]  /*8d30*/  DSETP.GEU.AND P1, PT, R38, RZ, PT ;  /* 0x000000ff2600722a */ /* 0x000fd00003f2e000 */
[----:B------:R-:W-:Y:S02]  /*8d40*/  FSEL R36, R36, RZ, P1 ;  /* 0x000000ff24247208 */ /* 0x000fe40000800000 */
[----:B------:R-:W-:Y:S02]  /*8d50*/  @!P0 LEA.HI R23, R22, R22, RZ, 0x1 ;  /* 0x0000001616178211 */ /* 0x000fe400078f08ff */
[----:B------:R-:W-:Y:S02]  /*8d60*/  FSEL R37, R37, RZ, P1 ;  /* 0x000000ff25257208 */ /* 0x000fe40000800000 */
[----:B------:R-:W-:-:S04]  /*8d70*/  @!P0 SHF.R.S32.HI R23, RZ, 0x1, R23 ;  /* 0x00000001ff178819 */ /* 0x000fc80000011417 */
[----:B------:R-:W-:Y:S01]  /*8d80*/  @!P0 LEA R25, R23, R25, 0x14 ;  /* 0x0000001917198211 */ /* 0x000fe200078ea0ff */
[----:B------:R-:W-:-:S05]  /*8d90*/  @!P0 IMAD.IADD R22, R22, 0x1, -R23 ;  /* 0x0000000116168824 */ /* 0x000fca00078e0a17 */
[----:B------:R-:W-:Y:S01]  /*8da0*/  @!P0 LEA R23, R22, 0x3ff00000, 0x14 ;  /* 0x3ff0000016178811 */ /* 0x000fe200078ea0ff */
[----:B------:R-:W-:-:S06]  /*8db0*/  @!P0 IMAD.MOV.U32 R22, RZ, RZ, RZ ;  /* 0x000000ffff168224 */ /* 0x000fcc00078e00ff */
[----:B------:R-:W-:-:S11]  /*8dc0*/  @!P0 DMUL R36, R24, R22 ;  /* 0x0000001618248228 */ /* 0x000fd60000000000 */
.L_x_491:
[----:B------:R-:W-:Y:S01]  /*8dd0*/  DFMA R26, R26, R36, R36 ;  /* 0x000000241a1a722b */ /* 0x000fe20000000024 */
[----:B------:R-:W-:Y:S01]  /*8de0*/  IMAD.MOV.U32 R24, RZ, RZ, R66 ;  /* 0x000000ffff187224 */ /* 0x000fe200078e0042 */
[----:B------:R-:W-:Y:S01]  /*8df0*/  DSETP.NEU.AND P0, PT, |R36|, +INF , PT ;  /* 0x7ff000002400742a */ /* 0x000fe20003f0d200 */
[----:B------:R-:W-:-:S07]  /*8e00*/  IMAD.MOV.U32 R25, RZ, RZ, 0x0 ;  /* 0x00000000ff197424 */ /* 0x000fce00078e00ff */
[----:B------:R-:W-:Y:S02]  /*8e10*/  FSEL R22, R36, R26, !P0 ;  /* 0x0000001a24167208 */ /* 0x000fe40004000000 */
[----:B------:R-:W-:Y:S01]  /*8e20*/  FSEL R36, R37, R27, !P0 ;  /* 0x0000001b25247208 */ /* 0x000fe20004000000 */
[----:B------:R-:W-:Y:S06]  /*8e30*/  RET.REL.NODEC R24 `(_Z9play_gamePfPiPjS1_i) ;  /* 0xffffff7018707950 */ /* 0x000fec0003c3ffff */
.L_x_492:
        /* <DEDUP_REMOVED lines=12> */
.L_x_524:


//--------------------- .text._Z13initialise_nnPfPj --------------------------
	.section	.text._Z13initialise_nnPfPj,"ax",@progbits
	.align	128
        .global         _Z13initialise_nnPfPj
        .type           _Z13initialise_nnPfPj,@function
        .size           _Z13initialise_nnPfPj,(.L_x_536 - _Z13initialise_nnPfPj)
        .other          _Z13initialise_nnPfPj,@"STO_CUDA_ENTRY STV_DEFAULT"
_Z13initialise_nnPfPj:
.text._Z13initialise_nnPfPj:
[----:B------:R-:W-:Y:S01]  /*0000*/  LDC R1, c[0x0][0x37c] ;  /* 0x0000df00ff017b82 */ /* 0x000fe20000000800 */
[----:B------:R-:W0:Y:S07]  /*0010*/  S2R R0, SR_TID.X ;  /* 0x0000000000007919 */ /* 0x000e2e0000002100 */
[----:B------:R-:W0:Y:S01]  /*0020*/  S2UR UR6, SR_CTAID.X ;  /* 0x00000000000679c3 */ /* 0x000e220000002500 */
[----:B------:R-:W1:Y:S07]  /*0030*/  LDCU.64 UR4, c[0x0][0x358] ;  /* 0x00006b00ff0477ac */ /* 0x000e6e0008000a00 */
[----:B------:R-:W0:Y:S08]  /*0040*/  LDC R7, c[0x0][0x360] ;  /* 0x0000d800ff077b82 */ /* 0x000e300000000800 */
[----:B------:R-:W2:Y:S08]  /*0050*/  LDC.64 R2, c[0x0][0x388] ;  /* 0x0000e200ff027b82 */ /* 0x000eb00000000a00 */
[----:B------:R-:W3:Y:S01]  /*0060*/  LDC.64 R4, c[0x0][0x380] ;  /* 0x0000e000ff047b82 */ /* 0x000ee20000000a00 */
[----:B0-----:R-:W-:-:S04]  /*0070*/  IMAD R7, R7, UR6, R0 ;  /* 0x0000000607077c24 */ /* 0x001fc8000f8e0200 */
[----:B--2---:R-:W-:-:S06]  /*0080*/  IMAD.WIDE R2, R7, 0x4, R2 ;  /* 0x0000000407027825 */ /* 0x004fcc00078e0202 */
[----:B-1----:R-:W2:Y:S01]  /*0090*/  LDG.E R2, desc[UR4][R2.64] ;  /* 0x0000000402027981 */ /* 0x002ea2000c1e1900 */
[----:B---3--:R-:W-:-:S05]  /*00a0*/  IMAD.WIDE R4, R7, 0x4, R4 ;  /* 0x0000000407047825 */ /* 0x008fca00078e0204 */
[----:B------:R-:W3:Y:S01]  /*00b0*/  LDG.E R6, desc[UR4][R4.64] ;  /* 0x0000000404067981 */ /* 0x000ee2000c1e1900 */
[----:B--2---:R-:W-:-:S04]  /*00c0*/  LOP3.LUT R0, R2, 0x1, RZ, 0xc0, !PT ;  /* 0x0000000102007812 */ /* 0x004fc800078ec0ff */
[----:B------:R-:W-:-:S13]  /*00d0*/  ISETP.NE.U32.AND P0, PT, R0, 0x1, PT ;  /* 0x000000010000780c */ /* 0x000fda0003f05070 */
[----:B---3--:R-:W-:-:S05]  /*00e0*/  @P0 FADD R6, -R6, -RZ ;  /* 0x800000ff06060221 */ /* 0x008fca0000000100 */
[----:B------:R-:W-:Y:S01]  /*00f0*/  STG.E desc[UR4][R4.64], R6 ;  /* 0x0000000604007986 */ /* 0x000fe2000c101904 */
[----:B------:R-:W-:Y:S05]  /*0100*/  EXIT ;  /* 0x000000000000794d */ /* 0x000fea0003800000 */
.L_x_493:
        /* <DEDUP_REMOVED lines=15> */
.L_x_536:


//--------------------- .text._Z7myprintPfi       --------------------------
	.section	.text._Z7myprintPfi,"ax",@progbits
	.align	128
        .global         _Z7myprintPfi
        .type           _Z7myprintPfi,@function
        .size           _Z7myprintPfi,(.L_x_537 - _Z7myprintPfi)
        .other          _Z7myprintPfi,@"STO_CUDA_ENTRY STV_DEFAULT"
_Z7myprintPfi:
.text._Z7myprintPfi:
[----:B------:R-:W0:Y:S08]  /*0000*/  LDC R1, c[0x0][0x37c] ;  /* 0x0000df00ff017b82 */ /* 0x000e300000000800 */
[----:B------:R-:W1:Y:S01]  /*0010*/  LDC.64 R6, c[0x0][0x380] ;  /* 0x0000e000ff067b82 */ /* 0x000e620000000a00 */
[----:B------:R-:W1:Y:S01]  /*0020*/  LDCU.64 UR36, c[0x0][0x358] ;  /* 0x00006b00ff2477ac */ /* 0x000e620008000a00 */
[----:B0-----:R-:W-:Y:S01]  /*0030*/  VIADD R1, R1, 0xfffffff8 ;  /* 0xfffffff801017836 */ /* 0x001fe20000000000 */
[----:B------:R-:W0:Y:S01]  /*0040*/  LDCU UR4, c[0x0][0x2f8] ;  /* 0x00005f00ff0477ac */ /* 0x000e220008000800 */
[----:B------:R-:W-:Y:S01]  /*0050*/  MOV R2, 0x1c0 ;  /* 0x000001c000027802 */ /* 0x000fe20000000f00 */
[----:B------:R-:W2:Y:S01]  /*0060*/  LDCU UR5, c[0x0][0x2fc] ;  /* 0x00005f80ff0577ac */ /* 0x000ea20008000800 */
[----:B------:R-:W3:Y:S01]  /*0070*/  LDCU.64 UR6, c[0x4][0x1a8] ;  /* 0x01003500ff0677ac */ /* 0x000ee20008000a00 */
[----:B-1----:R1:W4:Y:S01]  /*0080*/  LDG.E R0, desc[UR36][R6.64+0x4448] ;  /* 0x0044482406007981 */ /* 0x002322000c1e1900 */
[----:B------:R0:W4:Y:S02]  /*0090*/  LDC.64 R10, c[0x4][R2] ;  /* 0x01000000020a7b82 */ /* 0x0001240000000a00 */
[----:B0-----:R-:W-:-:S05]  /*00a0*/  IADD3 R16, P0, PT, R1, UR4, RZ ;  /* 0x0000000401107c10 */ /* 0x001fca000ff1e0ff */
[----:B--2---:R-:W-:Y:S01]  /*00b0*/  IMAD.X R17, RZ, RZ, UR5, P0 ;  /* 0x00000005ff117e24 */ /* 0x004fe200080e06ff */
[----:B---3--:R-:W-:Y:S01]  /*00c0*/  MOV R4, UR6 ;  /* 0x0000000600047c02 */ /* 0x008fe20008000f00 */
[----:B------:R-:W-:Y:S02]  /*00d0*/  IMAD.U32 R5, RZ, RZ, UR7 ;  /* 0x00000007ff057e24 */ /* 0x000fe4000f8e00ff */
[----:B-1----:R-:W-:Y:S01]  /*00e0*/  IMAD.MOV.U32 R6, RZ, RZ, R16 ;  /* 0x000000ffff067224 */ /* 0x002fe200078e0010 */
[----:B------:R-:W-:Y:S01]  /*00f0*/  MOV R7, R17 ;  /* 0x0000001100077202 */ /* 0x000fe20000000f00 */
[----:B----4-:R-:W0:Y:S02]  /*0100*/  F2F.F64.F32 R8, R0 ;  /* 0x0000000000087310 */ /* 0x010e240000201800 */
[----:B0-----:R0:W-:Y:S04]  /*0110*/  STL.64 [R1], R8 ;  /* 0x0000000801007387 */ /* 0x0011e80000100a00 */
[----:B------:R-:W-:-:S07]  /*0120*/  LEPC R20, `(.L_x_494) ;  /* 0x000000001014794e */ /* 0x000fce0000000000 */
[----:B0-----:R-:W-:Y:S05]  /*0130*/  CALL.ABS.NOINC R10 ;  /* 0x000000000a007343 */ /* 0x001fea0003c00000 */
.L_x_494:
[----:B------:R-:W0:Y:S01]  /*0140*/  LDC.64 R10, c[0x0][0x380] ;  /* 0x0000e000ff0a7b82 */ /* 0x000e220000000a00 */
[----:B------:R-:W1:Y:S01]  /*0150*/  LDCU.64 UR4, c[0x4][0x1a8] ;  /* 0x01003500ff0477ac */ /* 0x000e620008000a00 */
[----:B0-----:R-:W2:Y:S06]  /*0160*/  LDG.E R0, desc[UR36][R10.64+0x444c] ;  /* 0x00444c240a007981 */ /* 0x001eac000c1e1900 */
[----:B------:R0:W3:Y:S01]  /*0170*/  LDC.64 R12, c[0x4][R2] ;  /* 0x01000000020c7b82 */ /* 0x0000e20000000a00 */
[----:B-1----:R-:W-:Y:S01]  /*0180*/  IMAD.U32 R4, RZ, RZ, UR4 ;  /* 0x00000004ff047e24 */ /* 0x002fe2000f8e00ff */
[----:B------:R-:W-:Y:S01]  /*0190*/  MOV R6, R16 ;  /* 0x0000001000067202 */ /* 0x000fe20000000f00 */
[----:B------:R-:W-:-:S02]  /*01a0*/  IMAD.U32 R5, RZ, RZ, UR5 ;  /* 0x00000005ff057e24 */ /* 0x000fc4000f8e00ff */
[----:B------:R-:W-:Y:S01]  /*01b0*/  IMAD.MOV.U32 R7, RZ, RZ, R17 ;  /* 0x000000ffff077224 */ /* 0x000fe200078e0011 */
[----:B--2---:R-:W1:Y:S02]  /*01c0*/  F2F.F64.F32 R8, R0 ;  /* 0x0000000000087310 */ /* 0x004e640000201800 */
[----:B-1-3--:R0:W-:Y:S04]  /*01d0*/  STL.64 [R1], R8 ;  /* 0x0000000801007387 */ /* 0x00a1e80000100a00 */
[----:B------:R-:W-:-:S07]  /*01e0*/  LEPC R20, `(.L_x_495) ;  /* 0x000000001014794e */ /* 0x000fce0000000000 */
[----:B0-----:R-:W-:Y:S05]  /*01f0*/  CALL.ABS.NOINC R12 ;  /* 0x000000000c007343 */ /* 0x001fea0003c00000 */
.L_x_495:
[----:B------:R-:W0:Y:S01]  /*0200*/  LDC.64 R10, c[0x0][0x380] ;  /* 0x0000e000ff0a7b82 */ /* 0x000e220000000a00 */
[----:B------:R-:W1:Y:S01]  /*0210*/  LDCU.64 UR4, c[0x4][0x1a8] ;  /* 0x01003500ff0477ac */ /* 0x000e620008000a00 */
[----:B0-----:R-:W2:Y:S06]  /*0220*/  LDG.E R0, desc[UR36][R10.64+0x4450] ;  /* 0x004450240a007981 */ /* 0x001eac000c1e1900 */
[----:B------:R0:W3:Y:S01]  /*0230*/  LDC.64 R12, c[0x4][R2] ;  /* 0x01000000020c7b82 */ /* 0x0000e20000000a00 */
[----:B-1----:R-:W-:Y:S01]  /*0240*/  IMAD.U32 R4, RZ, RZ, UR4 ;  /* 0x00000004ff047e24 */ /* 0x002fe2000f8e00ff */
[----:B------:R-:W-:Y:S01]  /*0250*/  MOV R5, UR5 ;  /* 0x0000000500057c02 */ /* 0x000fe20008000f00 */
[----:B------:R-:W-:-:S02]  /*0260*/  IMAD.MOV.U32 R6, RZ, RZ, R16 ;  /* 0x000000ffff067224 */ /* 0x000fc400078e0010 */
[----:B------:R-:W-:Y:S01]  /*0270*/  IMAD.MOV.U32 R7, RZ, RZ, R17 ;  /* 0x000000ffff077224 */ /* 0x000fe200078e0011 */
[----:B--2---:R-:W1:Y:S02]  /*0280*/  F2F.F64.F32 R8, R0 ;  /* 0x0000000000087310 */ /* 0x004e640000201800 */
[----:B-1-3--:R0:W-:Y:S04]  /*0290*/  STL.64 [R1], R8 ;  /* 0x0000000801007387 */ /* 0x00a1e80000100a00 */
[----:B------:R-:W-:-:S07]  /*02a0*/  LEPC R20, `(.L_x_496) ;  /* 0x000000001014794e */ /* 0x000fce0000000000 */
[----:B0-----:R-:W-:Y:S05]  /*02b0*/  CALL.ABS.NOINC R12 ;  /* 0x000000000c007343 */ /* 0x001fea0003c00000 */
.L_x_496:
[----:B------:R-:W0:Y:S01]  /*02c0*/  LDC.64 R10, c[0x0][0x380] ;  /* 0x0000e000ff0a7b82 */ /* 0x000e220000000a00 */
[----:B------:R-:W1:Y:S01]  /*02d0*/  LDCU.64 UR4, c[0x4][0x1a8] ;  /* 0x01003500ff0477ac */ /* 0x000e620008000a00 */
[----:B0-----:R-:W2:Y:S06]  /*02e0*/  LDG.E R0, desc[UR36][R10.64+0x4454] ;  /* 0x004454240a007981 */ /* 0x001eac000c1e1900 */
[----:B------:R0:W3:Y:S01]  /*02f0*/  LDC.64 R12, c[0x4][R2] ;  /* 0x01000000020c7b82 */ /* 0x0000e20000000a00 */
[----:B-1----:R-:W-:Y:S01]  /*0300*/  MOV R4, UR4 ;  /* 0x0000000400047c02 */ /* 0x002fe20008000f00 */
[----:B------:R-:W-:Y:S01]  /*0310*/  IMAD.U32 R5, RZ, RZ, UR5 ;  /* 0x00000005ff057e24 */ /* 0x000fe2000f8e00ff */
[----:B------:R-:W-:Y:S01]  /*0320*/  MOV R7, R17 ;  /* 0x0000001100077202 */ /* 0x000fe20000000f00 */
[----:B------:R-:W-:Y:S01]  /*0330*/  IMAD.MOV.U32 R6, RZ, RZ, R16 ;  /* 0x000000ffff067224 */ /* 0x000fe200078e0010 */
[----:B--2---:R-:W1:Y:S02]  /*0340*/  F2F.F64.F32 R8, R0 ;  /* 0x0000000000087310 */ /* 0x004e640000201800 */
[----:B-1-3--:R0:W-:Y:S04]  /*0350*/  STL.64 [R1], R8 ;  /* 0x0000000801007387 */ /* 0x00a1e80000100a00 */
[----:B------:R-:W-:-:S07]  /*0360*/  LEPC R20, `(.L_x_497) ;  /* 0x000000001014794e */ /* 0x000fce0000000000 */
[----:B0-----:R-:W-:Y:S05]  /*0370*/  CALL.ABS.NOINC R12 ;  /* 0x000000000c007343 */ /* 0x001fea0003c00000 */
.L_x_497:
        /* <DEDUP_REMOVED lines=12> */
.L_x_498:
        /* <DEDUP_REMOVED lines=12> */
.L_x_499:
        /* <DEDUP_REMOVED lines=12> */
.L_x_500:
        /* <DEDUP_REMOVED lines=12> */
.L_x_501:
        /* <DEDUP_REMOVED lines=12> */
.L_x_502:
        /* <DEDUP_REMOVED lines=12> */
.L_x_503:
        /* <DEDUP_REMOVED lines=12> */
.L_x_504:
        /* <DEDUP_REMOVED lines=12> */
.L_x_505:
        /* <DEDUP_REMOVED lines=12> */
.L_x_506:
        /* <DEDUP_REMOVED lines=12> */
.L_x_507:
        /* <DEDUP_REMOVED lines=12> */
.L_x_508:
        /* <DEDUP_REMOVED lines=12> */
.L_x_509:
        /* <DEDUP_REMOVED lines=12> */
.L_x_510:
        /* <DEDUP_REMOVED lines=12> */
.L_x_511:
        /* <DEDUP_REMOVED lines=12> */
.L_x_512:
[----:B------:R-:W0:Y:S01]  /*0ec0*/  LDC.64 R10, c[0x0][0x380] ;  /* 0x0000e000ff0a7b82 */ /* 0x000e220000000a00 */
[----:B------:R-:W1:Y:S01]  /*0ed0*/  LDCU.64 UR4, c[0x4][0x1a8] ;  /* 0x01003500ff0477ac */ /* 0x000e620008000a00 */
[----:B0-----:R-:W2:Y:S06]  /*0ee0*/  LDG.E R0, desc[UR36][R10.64+0x4494] ;  /* 0x004494240a007981 */ /* 0x001eac000c1e1900 */
[----:B------:R0:W3:Y:S01]  /*0ef0*/  LDC.64 R12, c[0x4][R2] ;  /* 0x01000000020c7b82 */ /* 0x0000e20000000a00 */
[----:B-1----:R-:W-:Y:S01]  /*0f00*/  IMAD.U32 R4, RZ, RZ, UR4 ;  /* 0x00000004ff047e24 */ /* 0x002fe2000f8e00ff */
[----:B------:R-:W-:Y:S01]  /*0f10*/  MOV R5, UR5 ;  /* 0x0000000500057c02 */ /* 0x000fe20008000f00 */
[----:B------:R-:W-:Y:S01]  /*0f20*/  IMAD.MOV.U32 R6, RZ, RZ, R16 ;  /* 0x000000ffff067224 */ /* 0x000fe200078e0010 */
[----:B------:R-:W-:Y:S01]  /*0f30*/  MOV R7, R17 ;  /* 0x0000001100077202 */ /* 0x000fe20000000f00 */
[----:B--2---:R-:W1:Y:S02]  /*0f40*/  F2F.F64.F32 R8, R0 ;  /* 0x0000000000087310 */ /* 0x004e640000201800 */
[----:B-1-3--:R0:W-:Y:S04]  /*0f50*/  STL.64 [R1], R8 ;  /* 0x0000000801007387 */ /* 0x00a1e80000100a00 */
[----:B------:R-:W-:-:S07]  /*0f60*/  LEPC R20, `(.L_x_513) ;  /* 0x000000001014794e */ /* 0x000fce0000000000 */
[----:B0-----:R-:W-:Y:S05]  /*0f70*/  CALL.ABS.NOINC R12 ;  /* 0x000000000c007343 */ /* 0x001fea0003c00000 */
.L_x_513:
        /* <DEDUP_REMOVED lines=12> */
.L_x_514:
        /* <DEDUP_REMOVED lines=12> */
.L_x_515:
        /* <DEDUP_REMOVED lines=12> */
.L_x_516:
        /* <DEDUP_REMOVED lines=12> */
.L_x_517:
[----:B------:R-:W0:Y:S01]  /*1280*/  LDC.64 R2, c[0x4][R2] ;  /* 0x0100000002027b82 */ /* 0x000e220000000a00 */
[----:B------:R-:W1:Y:S01]  /*1290*/  LDCU.64 UR4, c[0x4][0x1b0] ;  /* 0x01003600ff0477ac */ /* 0x000e620008000a00 */
[----:B------:R-:W-:Y:S01]  /*12a0*/  CS2R R6, SRZ ;  /* 0x0000000000067805 */ /* 0x000fe2000001ff00 */
[----:B-1----:R-:W-:Y:S01]  /*12b0*/  IMAD.U32 R4, RZ, RZ, UR4 ;  /* 0x00000004ff047e24 */ /* 0x002fe2000f8e00ff */
[----:B------:R-:W-:-:S07]  /*12c0*/  MOV R5, UR5 ;  /* 0x0000000500057c02 */ /* 0x000fce0008000f00 */
[----:B------:R-:W-:-:S07]  /*12d0*/  LEPC R20, `(.L_x_518) ;  /* 0x000000001014794e */ /* 0x000fce0000000000 */
[----:B0-----:R-:W-:Y:S05]  /*12e0*/  CALL.ABS.NOINC R2 ;  /* 0x0000000002007343 */ /* 0x001fea0003c00000 */
.L_x_518:
[----:B------:R-:W-:Y:S05]  /*12f0*/  EXIT ;  /* 0x000000000000794d */ /* 0x000fea0003800000 */
.L_x_519:
        /* <DEDUP_REMOVED lines=16> */
.L_x_537:


//--------------------- .nv.global.init           --------------------------
	.section	.nv.global.init,"aw",@progbits
	.align	4
.nv.global.init:
	.type		mrg32k3aM1SubSeq,@object
	.size		mrg32k3aM1SubSeq,(mrg32k3aM2SubSeq - mrg32k3aM1SubSeq)
mrg32k3aM1SubSeq:
        /*0000*/ 	.byte	0x0b, 0xcc, 0xee, 0x04, 0x73, 0x29, 0x8b, 0x6f, 0xf6, 0x53, 0x03, 0xf6, 0x23, 0xf6, 0xea, 0xda
        /* <DEDUP_REMOVED lines=125> */
	.type		mrg32k3aM2SubSeq,@object
	.size		mrg32k3aM2SubSeq,(mrg32k3aM1 - mrg32k3aM2SubSeq)
mrg32k3aM2SubSeq:
        /* <DEDUP_REMOVED lines=126> */
	.type		mrg32k3aM1,@object
	.size		mrg32k3aM1,(mrg32k3aM1Seq - mrg32k3aM1)
mrg32k3aM1:
        /* <DEDUP_REMOVED lines=144> */
	.type		mrg32k3aM1Seq,@object
	.size		mrg32k3aM1Seq,(mrg32k3aM2 - mrg32k3aM1Seq)
mrg32k3aM1Seq:
        /* <DEDUP_REMOVED lines=144> */
	.type		mrg32k3aM2,@object
	.size		mrg32k3aM2,(mrg32k3aM2Seq - mrg32k3aM2)
mrg32k3aM2:
        /* <DEDUP_REMOVED lines=144> */
	.type		mrg32k3aM2Seq,@object
	.size		mrg32k3aM2Seq,(precalc_xorwow_matrix - mrg32k3aM2Seq)
mrg32k3aM2Seq:
        /* <DEDUP_REMOVED lines=144> */
	.type		precalc_xorwow_matrix,@object
	.size		precalc_xorwow_matrix,(precalc_xorwow_offset_matrix - precalc_xorwow_matrix)
precalc_xorwow_matrix:
        /* <DEDUP_REMOVED lines=6400> */
	.type		precalc_xorwow_offset_matrix,@object
	.size		precalc_xorwow_offset_matrix,($str$1 - precalc_xorwow_offset_matrix)
precalc_xorwow_offset_matrix:
        /* <DEDUP_REMOVED lines=6400> */
	.type		$str$1,@object
	.size		$str$1,($str - $str$1)
$str$1:
        /*353c0*/ 	.byte	0x0a, 0x00
	.type		$str,@object
	.size		$str,($str$2 - $str)
$str:
        /*353c2*/ 	.byte	0x25, 0x66, 0x20, 0x00
	.type		$str$2,@object
	.size		$str$2,(.L_56 - $str$2)
$str$2:
        /*353c6*/ 	.byte	0x25, 0x64, 0x09, 0x25, 0x64, 0x0a, 0x00
.L_56:


//--------------------- .nv.shared._ZN3cub18CUB_300001_SM_10006detail10radix_sort29DeviceRadixSortOnesweepKernelINS1_5radix10policy_hubIiiyE10Policy1000ELNS0_9SortOrderE1EiiyiiNS1_21identity_decomposer_tEEEvPT5_SB_PT3_PKSC_PT1_PKSG_PT2_PKSK_T4_iiT6_ --------------------------
	.section	.nv.shared._ZN3cub18CUB_300001_SM_10006detail10radix_sort29DeviceRadixSortOnesweepKernelINS1_5radix10policy_hubIiiyE10Policy1000ELNS0_9SortOrderE1EiiyiiNS1_21identity_decomposer_tEEEvPT5_SB_PT3_PKSC_PT1_PKSG_PT2_PKSK_T4_iiT6_,"aw",@nobits
	.sectionflags	@""
	.align	16
.nv.shared._ZN3cub18CUB_300001_SM_10006detail10radix_sort29DeviceRadixSortOnesweepKernelINS1_5radix10policy_hubIiiyE10Policy1000ELNS0_9SortOrderE1EiiyiiNS1_21identity_decomposer_tEEEvPT5_SB_PT3_PKSC_PT1_PKSG_PT2_PKSK_T4_iiT6_:
	.zero		29184


//--------------------- .nv.shared.reserved.0     --------------------------
	.section	.nv.shared.reserved.0,"aw",@nobits
	.weak		__nv_reservedSMEM_offset_0_alias
	.size		__nv_reservedSMEM_offset_0_alias, 0, 64
	.other		__nv_reservedSMEM_offset_0_alias,@"STO_CUDA_RESERVED_SHARED STV_DEFAULT"
__nv_reservedSMEM_offset_0_alias:
	.zero		0
	.zero		64


//--------------------- .nv.global                --------------------------
	.section	.nv.global,"aw",@nobits
.nv.global:
	.type		_ZN34_INTERNAL_a398f2e2_4_k_cu_dffc79f06thrust24THRUST_300001_SM_1000_NS12placeholders2_8E,@object
	.size		_ZN34_INTERNAL_a398f2e2_4_k_cu_dffc79f06thrust24THRUST_300001_SM_1000_NS12placeholders2_8E,(_ZN34_INTERNAL_a398f2e2_4_k_cu_dffc79f04cuda3std3__436_GLOBAL__N__a398f2e2_4_k_cu_dffc79f06ignoreE - _ZN34_INTERNAL_a398f2e2_4_k_cu_dffc79f06thrust24THRUST_300001_SM_1000_NS12placeholders2_8E)
_ZN34_INTERNAL_a398f2e2_4_k_cu_dffc79f06thrust24THRUST_300001_SM_1000_NS12placeholders2_8E:
	.zero		1
	.type		_ZN34_INTERNAL_a398f2e2_4_k_cu_dffc79f04cuda3std3__436_GLOBAL__N__a398f2e2_4_k_cu_dffc79f06ignoreE,@object
	.size		_ZN34_INTERNAL_a398f2e2_4_k_cu_dffc79f04cuda3std3__436_GLOBAL__N__a398f2e2_4_k_cu_dffc79f06ignoreE,(_ZN34_INTERNAL_a398f2e2_4_k_cu_dffc79f04cuda3std6ranges3__45__cpo4dataE - _ZN34_INTERNAL_a398f2e2_4_k_cu_dffc79f04cuda3std3__436_GLOBAL__N__a398f2e2_4_k_cu_dffc79f06ignoreE)
_ZN34_INTERNAL_a398f2e2_4_k_cu_dffc79f04cuda3std3__436_GLOBAL__N__a398f2e2_4_k_cu_dffc79f06ignoreE:
	.zero		1
	.type		_ZN34_INTERNAL_a398f2e2_4_k_cu_dffc79f04cuda3std6ranges3__45__cpo4dataE,@object
	.size		_ZN34_INTERNAL_a398f2e2_4_k_cu_dffc79f04cuda3std6ranges3__45__cpo4dataE,(_ZN34_INTERNAL_a398f2e2_4_k_cu_dffc79f06thrust24THRUST_300001_SM_1000_NS6system3cpp3parE - _ZN34_INTERNAL_a398f2e2_4_k_cu_dffc79f04cuda3std6ranges3__45__cpo4dataE)
_ZN34_INTERNAL_a398f2e2_4_k_cu_dffc79f04cuda3std6ranges3__45__cpo4dataE:
	.zero		1
	.type		_ZN34_INTERNAL_a398f2e2_4_k_cu_dffc79f06thrust24THRUST_300001_SM_1000_NS6system3cpp3parE,@object
	.size		_ZN34_INTERNAL_a398f2e2_4_k_cu_dffc79f06thrust24THRUST_300001_SM_1000_NS6system3cpp3parE,(_ZN34_INTERNAL_a398f2e2_4_k_cu_dffc79f04cuda3std3__45__cpo5beginE - _ZN34_INTERNAL_a398f2e2_4_k_cu_dffc79f06thrust24THRUST_300001_SM_1000_NS6system3cpp3parE)
_ZN34_INTERNAL_a398f2e2_4_k_cu_dffc79f06thrust24THRUST_300001_SM_1000_NS6system3cpp3parE:
	.zero		1
	.type		_ZN34_INTERNAL_a398f2e2_4_k_cu_dffc79f04cuda3std3__45__cpo5beginE,@object
	.size		_ZN34_INTERNAL_a398f2e2_4_k_cu_dffc79f04cuda3std3__45__cpo5beginE,(_ZN34_INTERNAL_a398f2e2_4_k_cu_dffc79f04cuda3std6ranges3__45__cpo5beginE - _ZN34_INTERNAL_a398f2e2_4_k_cu_dffc79f04cuda3std3__45__cpo5beginE)
_ZN34_INTERNAL_a398f2e2_4_k_cu_dffc79f04cuda3std3__45__cpo5beginE:
	.zero		1
	.type		_ZN34_INTERNAL_a398f2e2_4_k_cu_dffc79f04cuda3std6ranges3__45__cpo5beginE,@object
	.size		_ZN34_INTERNAL_a398f2e2_4_k_cu_dffc79f04cuda3std6ranges3__45__cpo5beginE,(_ZN34_INTERNAL_a398f2e2_4_k_cu_dffc79f06thrust24THRUST_300001_SM_1000_NS6deviceE - _ZN34_INTERNAL_a398f2e2_4_k_cu_dffc79f04cuda3std6ranges3__45__cpo5beginE)
_ZN34_INTERNAL_a398f2e2_4_k_cu_dffc79f04cuda3std6ranges3__45__cpo5beginE:
	.zero		1
	.type		_ZN34_INTERNAL_a398f2e2_4_k_cu_dffc79f06thrust24THRUST_300001_SM_1000_NS6deviceE,@object
	.size		_ZN34_INTERNAL_a398f2e2_4_k_cu_dffc79f06thrust24THRUST_300001_SM_1000_NS6deviceE,(_ZN34_INTERNAL_a398f2e2_4_k_cu_dffc79f04cuda3std3__47nulloptE - _ZN34_INTERNAL_a398f2e2_4_k_cu_dffc79f06thrust24THRUST_300001_SM_1000_NS6deviceE)
_ZN34_INTERNAL_a398f2e2_4_k_cu_dffc79f06thrust24THRUST_300001_SM_1000_NS6deviceE:
	.zero		1
	.type		_ZN34_INTERNAL_a398f2e2_4_k_cu_dffc79f04cuda3std3__47nulloptE,@object
	.size		_ZN34_INTERNAL_a398f2e2_4_k_cu_dffc79f04cuda3std3__47nulloptE,(_ZN34_INTERNAL_a398f2e2_4_k_cu_dffc79f04cuda3std6ranges3__45__cpo8distanceE - _ZN34_INTERNAL_a398f2e2_4_k_cu_dffc79f04cuda3std3__47nulloptE)
_ZN34_INTERNAL_a398f2e2_4_k_cu_dffc79f04cuda3std3__47nulloptE:
	.zero		1
	.type		_ZN34_INTERNAL_a398f2e2_4_k_cu_dffc79f04cuda3std6ranges3__45__cpo8distanceE,@object
	.size		_ZN34_INTERNAL_a398f2e2_4_k_cu_dffc79f04cuda3std6ranges3__45__cpo8distanceE,(_ZN34_INTERNAL_a398f2e2_4_k_cu_dffc79f06thrust24THRUST_300001_SM_1000_NS12placeholders2_4E - _ZN34_INTERNAL_a398f2e2_4_k_cu_dffc79f04cuda3std6ranges3__45__cpo8distanceE)
_ZN34_INTERNAL_a398f2e2_4_k_cu_dffc79f04cuda3std6ranges3__45__cpo8distanceE:
	.zero		1
	.type		_ZN34_INTERNAL_a398f2e2_4_k_cu_dffc79f06thrust24THRUST_300001_SM_1000_NS12placeholders2_4E,@object
	.size		_ZN34_INTERNAL_a398f2e2_4_k_cu_dffc79f06thrust24THRUST_300001_SM_1000_NS12placeholders2_4E,(_ZN34_INTERNAL_a398f2e2_4_k_cu_dffc79f04cuda3std3__45__cpo6rbeginE - _ZN34_INTERNAL_a398f2e2_4_k_cu_dffc79f06thrust24THRUST_300001_SM_1000_NS12placeholders2_4E)
_ZN34_INTERNAL_a398f2e2_4_k_cu_dffc79f06thrust24THRUST_300001_SM_1000_NS12placeholders2_4E:
	.zero		1
	.type		_ZN34_INTERNAL_a398f2e2_4_k_cu_dffc79f04cuda3std3__45__cpo6rbeginE,@object
	.size		_ZN34_INTERNAL_a398f2e2_4_k_cu_dffc79f04cuda3std3__45__cpo6rbeginE,(_ZN34_INTERNAL_a398f2e2_4_k_cu_dffc79f04cuda3std6ranges3__45__cpo7advanceE - _ZN34_INTERNAL_a398f2e2_4_k_cu_dffc79f04cuda3std3__45__cpo6rbeginE)
_ZN34_INTERNAL_a398f2e2_4_k_cu_dffc79f04cuda3std3__45__cpo6rbeginE:
	.zero		1
	.type		_ZN34_INTERNAL_a398f2e2_4_k_cu_dffc79f04cuda3std6ranges3__45__cpo7advanceE,@object
	.size		_ZN34_INTERNAL_a398f2e2_4_k_cu_dffc79f04cuda3std6ranges3__45__cpo7advanceE,(_ZN34_INTERNAL_a398f2e2_4_k_cu_dffc79f06thrust24THRUST_300001_SM_1000_NS12placeholders3_10E - _ZN34_INTERNAL_a398f2e2_4_k_cu_dffc79f04cuda3std6ranges3__45__cpo7advanceE)
_ZN34_INTERNAL_a398f2e2_4_k_cu_dffc79f04cuda3std6ranges3__45__cpo7advanceE:
	.zero		1
	.type		_ZN34_INTERNAL_a398f2e2_4_k_cu_dffc79f06thrust24THRUST_300001_SM_1000_NS12placeholders3_10E,@object
	.size		_ZN34_INTERNAL_a398f2e2_4_k_cu_dffc79f06thrust24THRUST_300001_SM_1000_NS12placeholders3_10E,(_ZN34_INTERNAL_a398f2e2_4_k_cu_dffc79f04cuda3std3__48in_placeE - _ZN34_INTERNAL_a398f2e2_4_k_cu_dffc79f06thrust24THRUST_300001_SM_1000_NS12placeholders3_10E)
_ZN34_INTERNAL_a398f2e2_4_k_cu_dffc79f06thrust24THRUST_300001_SM_1000_NS12placeholders3_10E:
	.zero		1
	.type		_ZN34_INTERNAL_a398f2e2_4_k_cu_dffc79f04cuda3std3__48in_placeE,@object
	.size		_ZN34_INTERNAL_a398f2e2_4_k_cu_dffc79f04cuda3std3__48in_placeE,(_ZN34_INTERNAL_a398f2e2_4_k_cu_dffc79f04cuda3std6ranges3__45__cpo4sizeE - _ZN34_INTERNAL_a398f2e2_4_k_cu_dffc79f04cuda3std3__48in_placeE)
_ZN34_INTERNAL_a398f2e2_4_k_cu_dffc79f04cuda3std3__48in_placeE:
	.zero		1
	.type		_ZN34_INTERNAL_a398f2e2_4_k_cu_dffc79f04cuda3std6ranges3__45__cpo4sizeE,@object
	.size		_ZN34_INTERNAL_a398f2e2_4_k_cu_dffc79f04cuda3std6ranges3__45__cpo4sizeE,(_ZN34_INTERNAL_a398f2e2_4_k_cu_dffc79f06thrust24THRUST_300001_SM_1000_NS12placeholders2_2E - _ZN34_INTERNAL_a398f2e2_4_k_cu_dffc79f04cuda3std6ranges3__45__cpo4sizeE)
_ZN34_INTERNAL_a398f2e2_4_k_cu_dffc79f04cuda3std6ranges3__45__cpo4sizeE:
	.zero		1
	.type		_ZN34_INTERNAL_a398f2e2_4_k_cu_dffc79f06thrust24THRUST_300001_SM_1000_NS12placeholders2_2E,@object
	.size		_ZN34_INTERNAL_a398f2e2_4_k_cu_dffc79f06thrust24THRUST_300001_SM_1000_NS12placeholders2_2E,(_ZN34_INTERNAL_a398f2e2_4_k_cu_dffc79f04cuda3std3__45__cpo6cbeginE - _ZN34_INTERNAL_a398f2e2_4_k_cu_dffc79f06thrust24THRUST_300001_SM_1000_NS12placeholders2_2E)
_ZN34_INTERNAL_a398f2e2_4_k_cu_dffc79f06thrust24THRUST_300001_SM_1000_NS12placeholders2_2E:
	.zero		1
	.type		_ZN34_INTERNAL_a398f2e2_4_k_cu_dffc79f04cuda3std3__45__cpo6cbeginE,@object
	.size		_ZN34_INTERNAL_a398f2e2_4_k_cu_dffc79f04cuda3std3__45__cpo6cbeginE,(_ZN34_INTERNAL_a398f2e2_4_k_cu_dffc79f04cuda3std6ranges3__45__cpo6cbeginE - _ZN34_INTERNAL_a398f2e2_4_k_cu_dffc79f04cuda3std3__45__cpo6cbeginE)
_ZN34_INTERNAL_a398f2e2_4_k_cu_dffc79f04cuda3std3__45__cpo6cbeginE:
	.zero		1
	.type		_ZN34_INTERNAL_a398f2e2_4_k_cu_dffc79f04cuda3std6ranges3__45__cpo6cbeginE,@object
	.size		_ZN34_INTERNAL_a398f2e2_4_k_cu_dffc79f04cuda3std6ranges3__45__cpo6cbeginE,(_ZN34_INTERNAL_a398f2e2_4_k_cu_dffc79f06thrust24THRUST_300001_SM_1000_NS12placeholders2_6E - _ZN34_INTERNAL_a398f2e2_4_k_cu_dffc79f04cuda3std6ranges3__45__cpo6cbeginE)
_ZN34_INTERNAL_a398f2e2_4_k_cu_dffc79f04cuda3std6ranges3__45__cpo6cbeginE:
	.zero		1
	.type		_ZN34_INTERNAL_a398f2e2_4_k_cu_dffc79f06thrust24THRUST_300001_SM_1000_NS12placeholders2_6E,@object
	.size		_ZN34_INTERNAL_a398f2e2_4_k_cu_dffc79f06thrust24THRUST_300001_SM_1000_NS12placeholders2_6E,(_ZN34_INTERNAL_a398f2e2_4_k_cu_dffc79f04cuda3std3__45__cpo7crbeginE - _ZN34_INTERNAL_a398f2e2_4_k_cu_dffc79f06thrust24THRUST_300001_SM_1000_NS12placeholders2_6E)
_ZN34_INTERNAL_a398f2e2_4_k_cu_dffc79f06thrust24THRUST_300001_SM_1000_NS12placeholders2_6E:
	.zero		1
	.type		_ZN34_INTERNAL_a398f2e2_4_k_cu_dffc79f04cuda3std3__45__cpo7crbeginE,@object
	.size		_ZN34_INTERNAL_a398f2e2_4_k_cu_dffc79f04cuda3std3__45__cpo7crbeginE,(_ZN34_INTERNAL_a398f2e2_4_k_cu_dffc79f04cuda3std6ranges3__45__cpo4nextE - _ZN34_INTERNAL_a398f2e2_4_k_cu_dffc79f04cuda3std3__45__cpo7crbeginE)
_ZN34_INTERNAL_a398f2e2_4_k_cu_dffc79f04cuda3std3__45__cpo7crbeginE:
	.zero		1
	.type		_ZN34_INTERNAL_a398f2e2_4_k_cu_dffc79f04cuda3std6ranges3__45__cpo4nextE,@object
	.size		_ZN34_INTERNAL_a398f2e2_4_k_cu_dffc79f04cuda3std6ranges3__45__cpo4nextE,(_ZN34_INTERNAL_a398f2e2_4_k_cu_dffc79f04cuda3std6ranges3__45__cpo4swapE - _ZN34_INTERNAL_a398f2e2_4_k_cu_dffc79f04cuda3std6ranges3__45__cpo4nextE)
_ZN34_INTERNAL_a398f2e2_4_k_cu_dffc79f04cuda3std6ranges3__45__cpo4nextE:
	.zero		1
	.type		_ZN34_INTERNAL_a398f2e2_4_k_cu_dffc79f04cuda3std6ranges3__45__cpo4swapE,@object
	.size		_ZN34_INTERNAL_a398f2e2_4_k_cu_dffc79f04cuda3std6ranges3__45__cpo4swapE,(_ZN34_INTERNAL_a398f2e2_4_k_cu_dffc79f06thrust24THRUST_300001_SM_1000_NS8cuda_cub10par_nosyncE - _ZN34_INTERNAL_a398f2e2_4_k_cu_dffc79f04cuda3std6ranges3__45__cpo4swapE)
_ZN34_INTERNAL_a398f2e2_4_k_cu_dffc79f04cuda3std6ranges3__45__cpo4swapE:
	.zero		1
	.type		_ZN34_INTERNAL_a398f2e2_4_k_cu_dffc79f06thrust24THRUST_300001_SM_1000_NS8cuda_cub10par_nosyncE,@object
	.size		_ZN34_INTERNAL_a398f2e2_4_k_cu_dffc79f06thrust24THRUST_300001_SM_1000_NS8cuda_cub10par_nosyncE,(_ZN34_INTERNAL_a398f2e2_4_k_cu_dffc79f06thrust24THRUST_300001_SM_1000_NS3seqE - _ZN34_INTERNAL_a398f2e2_4_k_cu_dffc79f06thrust24THRUST_300001_SM_1000_NS8cuda_cub10par_nosyncE)
_ZN34_INTERNAL_a398f2e2_4_k_cu_dffc79f06thrust24THRUST_300001_SM_1000_NS8cuda_cub10par_nosyncE:
	.zero		1
	.type		_ZN34_INTERNAL_a398f2e2_4_k_cu_dffc79f06thrust24THRUST_300001_SM_1000_NS3seqE,@object
	.size		_ZN34_INTERNAL_a398f2e2_4_k_cu_dffc79f06thrust24THRUST_300001_SM_1000_NS3seqE,(_ZN34_INTERNAL_a398f2e2_4_k_cu_dffc79f04cuda3std3__420unreachable_sentinelE - _ZN34_INTERNAL_a398f2e2_4_k_cu_dffc79f06thrust24THRUST_300001_SM_1000_NS3seqE)
_ZN34_INTERNAL_a398f2e2_4_k_cu_dffc79f06thrust24THRUST_300001_SM_1000_NS3seqE:
	.zero		1
	.type		_ZN34_INTERNAL_a398f2e2_4_k_cu_dffc79f04cuda3std3__420unreachable_sentinelE,@object
	.size		_ZN34_INTERNAL_a398f2e2_4_k_cu_dffc79f04cuda3std3__420unreachable_sentinelE,(_ZN34_INTERNAL_a398f2e2_4_k_cu_dffc79f04cuda3std6ranges3__45__cpo5ssizeE - _ZN34_INTERNAL_a398f2e2_4_k_cu_dffc79f04cuda3std3__420unreachable_sentinelE)
_ZN34_INTERNAL_a398f2e2_4_k_cu_dffc79f04cuda3std3__420unreachable_sentinelE:
	.zero		1
	.type		_ZN34_INTERNAL_a398f2e2_4_k_cu_dffc79f04cuda3std6ranges3__45__cpo5ssizeE,@object
	.size		_ZN34_INTERNAL_a398f2e2_4_k_cu_dffc79f04cuda3std6ranges3__45__cpo5ssizeE,(_ZN34_INTERNAL_a398f2e2_4_k_cu_dffc79f06thrust24THRUST_300001_SM_1000_NS12placeholders2_3E - _ZN34_INTERNAL_a398f2e2_4_k_cu_dffc79f04cuda3std6ranges3__45__cpo5ssizeE)
_ZN34_INTERNAL_a398f2e2_4_k_cu_dffc79f04cuda3std6ranges3__45__cpo5ssizeE:
	.zero		1
	.type		_ZN34_INTERNAL_a398f2e2_4_k_cu_dffc79f06thrust24THRUST_300001_SM_1000_NS12placeholders2_3E,@object
	.size		_ZN34_INTERNAL_a398f2e2_4_k_cu_dffc79f06thrust24THRUST_300001_SM_1000_NS12placeholders2_3E,(_ZN34_INTERNAL_a398f2e2_4_k_cu_dffc79f04cuda3std3__45__cpo4cendE - _ZN34_INTERNAL_a398f2e2_4_k_cu_dffc79f06thrust24THRUST_300001_SM_1000_NS12placeholders2_3E)
_ZN34_INTERNAL_a398f2e2_4_k_cu_dffc79f06thrust24THRUST_300001_SM_1000_NS12placeholders2_3E:
	.zero		1
	.type		_ZN34_INTERNAL_a398f2e2_4_k_cu_dffc79f04cuda3std3__45__cpo4cendE,@object
	.size		_ZN34_INTERNAL_a398f2e2_4_k_cu_dffc79f04cuda3std3__45__cpo4cendE,(_ZN34_INTERNAL_a398f2e2_4_k_cu_dffc79f04cuda3std6ranges3__45__cpo4cendE - _ZN34_INTERNAL_a398f2e2_4_k_cu_dffc79f04cuda3std3__45__cpo4cendE)
_ZN34_INTERNAL_a398f2e2_4_k_cu_dffc79f04cuda3std3__45__cpo4cendE:
	.zero		1
	.type		_ZN34_INTERNAL_a398f2e2_4_k_cu_dffc79f04cuda3std6ranges3__45__cpo4cendE,@object
	.size		_ZN34_INTERNAL_a398f2e2_4_k_cu_dffc79f04cuda3std6ranges3__45__cpo4cendE,(_ZN34_INTERNAL_a398f2e2_4_k_cu_dffc79f06thrust24THRUST_300001_SM_1000_NS12placeholders2_7E - _ZN34_INTERNAL_a398f2e2_4_k_cu_dffc79f04cuda3std6ranges3__45__cpo4cendE)
_ZN34_INTERNAL_a398f2e2_4_k_cu_dffc79f04cuda3std6ranges3__45__cpo4cendE:
	.zero		1
	.type		_ZN34_INTERNAL_a398f2e2_4_k_cu_dffc79f06thrust24THRUST_300001_SM_1000_NS12placeholders2_7E,@object
	.size		_ZN34_INTERNAL_a398f2e2_4_k_cu_dffc79f06thrust24THRUST_300001_SM_1000_NS12placeholders2_7E,(_ZN34_INTERNAL_a398f2e2_4_k_cu_dffc79f04cuda3std3__45__cpo5crendE - _ZN34_INTERNAL_a398f2e2_4_k_cu_dffc79f06thrust24THRUST_300001_SM_1000_NS12placeholders2_7E)
_ZN34_INTERNAL_a398f2e2_4_k_cu_dffc79f06thrust24THRUST_300001_SM_1000_NS12placeholders2_7E:
	.zero		1
	.type		_ZN34_INTERNAL_a398f2e2_4_k_cu_dffc79f04cuda3std3__45__cpo5crendE,@object
	.size		_ZN34_INTERNAL_a398f2e2_4_k_cu_dffc79f04cuda3std3__45__cpo5crendE,(_ZN34_INTERNAL_a398f2e2_4_k_cu_dffc79f04cuda3std6ranges3__45__cpo4prevE - _ZN34_INTERNAL_a398f2e2_4_k_cu_dffc79f04cuda3std3__45__cpo5crendE)
_ZN34_INTERNAL_a398f2e2_4_k_cu_dffc79f04cuda3std3__45__cpo5crendE:
	.zero		1
	.type		_ZN34_INTERNAL_a398f2e2_4_k_cu_dffc79f04cuda3std6ranges3__45__cpo4prevE,@object
	.size		_ZN34_INTERNAL_a398f2e2_4_k_cu_dffc79f04cuda3std6ranges3__45__cpo4prevE,(_ZN34_INTERNAL_a398f2e2_4_k_cu_dffc79f04cuda3std6ranges3__45__cpo9iter_moveE - _ZN34_INTERNAL_a398f2e2_4_k_cu_dffc79f04cuda3std6ranges3__45__cpo4prevE)
_ZN34_INTERNAL_a398f2e2_4_k_cu_dffc79f04cuda3std6ranges3__45__cpo4prevE:
	.zero		1
	.type		_ZN34_INTERNAL_a398f2e2_4_k_cu_dffc79f04cuda3std6ranges3__45__cpo9iter_moveE,@object
	.size		_ZN34_INTERNAL_a398f2e2_4_k_cu_dffc79f04cuda3std6ranges3__45__cpo9iter_moveE,(_ZN34_INTERNAL_a398f2e2_4_k_cu_dffc79f06thrust24THRUST_300001_SM_1000_NS6system6detail10sequential3seqE - _ZN34_INTERNAL_a398f2e2_4_k_cu_dffc79f04cuda3std6ranges3__45__cpo9iter_moveE)
_ZN34_INTERNAL_a398f2e2_4_k_cu_dffc79f04cuda3std6ranges3__45__cpo9iter_moveE:
	.zero		1
	.type		_ZN34_INTERNAL_a398f2e2_4_k_cu_dffc79f06thrust24THRUST_300001_SM_1000_NS6system6detail10sequential3seqE,@object
	.size		_ZN34_INTERNAL_a398f2e2_4_k_cu_dffc79f06thrust24THRUST_300001_SM_1000_NS6system6detail10sequential3seqE,(_ZN34_INTERNAL_a398f2e2_4_k_cu_dffc79f06thrust24THRUST_300001_SM_1000_NS12placeholders2_9E - _ZN34_INTERNAL_a398f2e2_4_k_cu_dffc79f06thrust24THRUST_300001_SM_1000_NS6system6detail10sequential3seqE)
_ZN34_INTERNAL_a398f2e2_4_k_cu_dffc79f06thrust24THRUST_300001_SM_1000_NS6system6detail10sequential3seqE:
	.zero		1
	.type		_ZN34_INTERNAL_a398f2e2_4_k_cu_dffc79f06thrust24THRUST_300001_SM_1000_NS12placeholders2_9E,@object
	.size		_ZN34_INTERNAL_a398f2e2_4_k_cu_dffc79f06thrust24THRUST_300001_SM_1000_NS12placeholders2_9E,(_ZN34_INTERNAL_a398f2e2_4_k_cu_dffc79f04cuda3std3__419piecewise_constructE - _ZN34_INTERNAL_a398f2e2_4_k_cu_dffc79f06thrust24THRUST_300001_SM_1000_NS12placeholders2_9E)
_ZN34_INTERNAL_a398f2e2_4_k_cu_dffc79f06thrust24THRUST_300001_SM_1000_NS12placeholders2_9E:
	.zero		1
	.type		_ZN34_INTERNAL_a398f2e2_4_k_cu_dffc79f04cuda3std3__419piecewise_constructE,@object
	.size		_ZN34_INTERNAL_a398f2e2_4_k_cu_dffc79f04cuda3std3__419piecewise_constructE,(_ZN34_INTERNAL_a398f2e2_4_k_cu_dffc79f04cuda3std6ranges3__45__cpo5cdataE - _ZN34_INTERNAL_a398f2e2_4_k_cu_dffc79f04cuda3std3__419piecewise_constructE)
_ZN34_INTERNAL_a398f2e2_4_k_cu_dffc79f04cuda3std3__419piecewise_constructE:
	.zero		1
	.type		_ZN34_INTERNAL_a398f2e2_4_k_cu_dffc79f04cuda3std6ranges3__45__cpo5cdataE,@object
	.size		_ZN34_INTERNAL_a398f2e2_4_k_cu_dffc79f04cuda3std6ranges3__45__cpo5cdataE,(_ZN34_INTERNAL_a398f2e2_4_k_cu_dffc79f06thrust24THRUST_300001_SM_1000_NS12placeholders2_1E - _ZN34_INTERNAL_a398f2e2_4_k_cu_dffc79f04cuda3std6ranges3__45__cpo5cdataE)
_ZN34_INTERNAL_a398f2e2_4_k_cu_dffc79f04cuda3std6ranges3__45__cpo5cdataE:
	.zero		1
	.type		_ZN34_INTERNAL_a398f2e2_4_k_cu_dffc79f06thrust24THRUST_300001_SM_1000_NS12placeholders2_1E,@object
	.size		_ZN34_INTERNAL_a398f2e2_4_k_cu_dffc79f06thrust24THRUST_300001_SM_1000_NS12placeholders2_1E,(_ZN34_INTERNAL_a398f2e2_4_k_cu_dffc79f04cuda3std3__45__cpo3endE - _ZN34_INTERNAL_a398f2e2_4_k_cu_dffc79f06thrust24THRUST_300001_SM_1000_NS12placeholders2_1E)
_ZN34_INTERNAL_a398f2e2_4_k_cu_dffc79f06thrust24THRUST_300001_SM_1000_NS12placeholders2_1E:
	.zero		1
	.type		_ZN34_INTERNAL_a398f2e2_4_k_cu_dffc79f04cuda3std3__45__cpo3endE,@object
	.size		_ZN34_INTERNAL_a398f2e2_4_k_cu_dffc79f04cuda3std3__45__cpo3endE,(_ZN34_INTERNAL_a398f2e2_4_k_cu_dffc79f04cuda3std6ranges3__45__cpo3endE - _ZN34_INTERNAL_a398f2e2_4_k_cu_dffc79f04cuda3std3__45__cpo3endE)
_ZN34_INTERNAL_a398f2e2_4_k_cu_dffc79f04cuda3std3__45__cpo3endE:
	.zero		1
	.type		_ZN34_INTERNAL_a398f2e2_4_k_cu_dffc79f04cuda3std6ranges3__45__cpo3endE,@object
	.size		_ZN34_INTERNAL_a398f2e2_4_k_cu_dffc79f04cuda3std6ranges3__45__cpo3endE,(_ZN34_INTERNAL_a398f2e2_4_k_cu_dffc79f06thrust24THRUST_300001_SM_1000_NS12placeholders2_5E - _ZN34_INTERNAL_a398f2e2_4_k_cu_dffc79f04cuda3std6ranges3__45__cpo3endE)
_ZN34_INTERNAL_a398f2e2_4_k_cu_dffc79f04cuda3std6ranges3__45__cpo3endE:
	.zero		1
	.type		_ZN34_INTERNAL_a398f2e2_4_k_cu_dffc79f06thrust24THRUST_300001_SM_1000_NS12placeholders2_5E,@object
	.size		_ZN34_INTERNAL_a398f2e2_4_k_cu_dffc79f06thrust24THRUST_300001_SM_1000_NS12placeholders2_5E,(_ZN34_INTERNAL_a398f2e2_4_k_cu_dffc79f04cuda3std3__45__cpo4rendE - _ZN34_INTERNAL_a398f2e2_4_k_cu_dffc79f06thrust24THRUST_300001_SM_1000_NS12placeholders2_5E)
_ZN34_INTERNAL_a398f2e2_4_k_cu_dffc79f06thrust24THRUST_300001_SM_1000_NS12placeholders2_5E:
	.zero		1
	.type		_ZN34_INTERNAL_a398f2e2_4_k_cu_dffc79f04cuda3std3__45__cpo4rendE,@object
	.size		_ZN34_INTERNAL_a398f2e2_4_k_cu_dffc79f04cuda3std3__45__cpo4rendE,(_ZN34_INTERNAL_a398f2e2_4_k_cu_dffc79f04cuda3std6ranges3__45__cpo9iter_swapE - _ZN34_INTERNAL_a398f2e2_4_k_cu_dffc79f04cuda3std3__45__cpo4rendE)
_ZN34_INTERNAL_a398f2e2_4_k_cu_dffc79f04cuda3std3__45__cpo4rendE:
	.zero		1
	.type		_ZN34_INTERNAL_a398f2e2_4_k_cu_dffc79f04cuda3std6ranges3__45__cpo9iter_swapE,@object
	.size		_ZN34_INTERNAL_a398f2e2_4_k_cu_dffc79f04cuda3std6ranges3__45__cpo9iter_swapE,(_ZN34_INTERNAL_a398f2e2_4_k_cu_dffc79f04cuda3std3__48unexpectE - _ZN34_INTERNAL_a398f2e2_4_k_cu_dffc79f04cuda3std6ranges3__45__cpo9iter_swapE)
_ZN34_INTERNAL_a398f2e2_4_k_cu_dffc79f04cuda3std6ranges3__45__cpo9iter_swapE:
	.zero		1
	.type		_ZN34_INTERNAL_a398f2e2_4_k_cu_dffc79f04cuda3std3__48unexpectE,@object
	.size		_ZN34_INTERNAL_a398f2e2_4_k_cu_dffc79f04cuda3std3__48unexpectE,(_ZN34_INTERNAL_a398f2e2_4_k_cu_dffc79f06thrust24THRUST_300001_SM_1000_NS8cuda_cub3parE - _ZN34_INTERNAL_a398f2e2_4_k_cu_dffc79f04cuda3std3__48unexpectE)
_ZN34_INTERNAL_a398f2e2_4_k_cu_dffc79f04cuda3std3__48unexpectE:
	.zero		1
	.type		_ZN34_INTERNAL_a398f2e2_4_k_cu_dffc79f06thrust24THRUST_300001_SM_1000_NS8cuda_cub3parE,@object
	.size		_ZN34_INTERNAL_a398f2e2_4_k_cu_dffc79f06thrust24THRUST_300001_SM_1000_NS8cuda_cub3parE,(.L_38 - _ZN34_INTERNAL_a398f2e2_4_k_cu_dffc79f06thrust24THRUST_300001_SM_1000_NS8cuda_cub3parE)
_ZN34_INTERNAL_a398f2e2_4_k_cu_dffc79f06thrust24THRUST_300001_SM_1000_NS8cuda_cub3parE:
	.zero		1
.L_38:


//--------------------- .nv.shared._ZN3cub18CUB_300001_SM_10006detail10radix_sort33DeviceRadixSortExclusiveSumKernelINS1_5radix10policy_hubIiiyE10Policy1000EyEEvPT0_ --------------------------
	.section	.nv.shared._ZN3cub18CUB_300001_SM_10006detail10radix_sort33DeviceRadixSortExclusiveSumKernelINS1_5radix10policy_hubIiiyE10Policy1000EyEEvPT0_,"aw",@nobits
	.sectionflags	@""
	.align	16
.nv.shared._ZN3cub18CUB_300001_SM_10006detail10radix_sort33DeviceRadixSortExclusiveSumKernelINS1_5radix10policy_hubIiiyE10Policy1000EyEEvPT0_:
	.zero		3360


//--------------------- .nv.shared._ZN3cub18CUB_300001_SM_10006detail10radix_sort30DeviceRadixSortHistogramKernelINS1_5radix10policy_hubIiiyE10Policy1000ELNS0_9SortOrderE1EiyNS1_21identity_decomposer_tEEEvPT2_PKT1_SA_iiT3_ --------------------------
	.section	.nv.shared._ZN3cub18CUB_300001_SM_10006detail10radix_sort30DeviceRadixSortHistogramKernelINS1_5radix10policy_hubIiiyE10Policy1000ELNS0_9SortOrderE1EiyNS1_21identity_decomposer_tEEEvPT2_PKT1_SA_iiT3_,"aw",@nobits
	.sectionflags	@""
	.align	16
.nv.shared._ZN3cub18CUB_300001_SM_10006detail10radix_sort30DeviceRadixSortHistogramKernelINS1_5radix10policy_hubIiiyE10Policy1000ELNS0_9SortOrderE1EiyNS1_21identity_decomposer_tEEEvPT2_PKT1_SA_iiT3_:
	.zero		5120


//--------------------- .nv.shared._ZN3cub18CUB_300001_SM_10006detail10radix_sort31DeviceRadixSortSingleTileKernelINS1_5radix10policy_hubIiiyE10Policy1000ELNS0_9SortOrderE1EiiyNS1_21identity_decomposer_tEEEvPKT1_PSA_PKT2_PSE_T3_iiT4_ --------------------------
	.section	.nv.shared._ZN3cub18CUB_300001_SM_10006detail10radix_sort31DeviceRadixSortSingleTileKernelINS1_5radix10policy_hubIiiyE10Policy1000ELNS0_9SortOrderE1EiiyNS1_21identity_decomposer_tEEEvPKT1_PSA_PKT2_PSE_T3_iiT4_,"aw",@nobits
	.sectionflags	@""
	.align	16
.nv.shared._ZN3cub18CUB_300001_SM_10006detail10radix_sort31DeviceRadixSortSingleTileKernelINS1_5radix10policy_hubIiiyE10Policy1000ELNS0_9SortOrderE1EiiyNS1_21identity_decomposer_tEEEvPKT1_PSA_PKT2_PSE_T3_iiT4_:
	.zero		34880


//--------------------- .nv.shared._ZN3cub18CUB_300001_SM_10006detail11EmptyKernelIvEEvv --------------------------
	.section	.nv.shared._ZN3cub18CUB_300001_SM_10006detail11EmptyKernelIvEEvv,"aw",@nobits
	.sectionflags	@""
	.align	16
	.zero		1024


//--------------------- .nv.shared._Z6mutatePfS_S_ --------------------------
	.section	.nv.shared._Z6mutatePfS_S_,"aw",@nobits
	.sectionflags	@""
	.align	16
	.zero		1024


//--------------------- .nv.shared._Z9crossoverPfPjS0_ --------------------------
	.section	.nv.shared._Z9crossoverPfPjS0_,"aw",@nobits
	.sectionflags	@""
	.align	16
	.zero		1024


//--------------------- .nv.shared._Z17intialise_indicesPi --------------------------
	.section	.nv.shared._Z17intialise_indicesPi,"aw",@nobits
	.sectionflags	@""
	.align	16
	.zero		1024


//--------------------- .nv.shared._Z8myprint1PiS_ --------------------------
	.section	.nv.shared._Z8myprint1PiS_,"aw",@nobits
	.sectionflags	@""
	.align	16
	.zero		1024


//--------------------- .nv.shared._Z10select_topPfS_Pi --------------------------
	.section	.nv.shared._Z10select_topPfS_Pi,"aw",@nobits
	.sectionflags	@""
	.align	16
	.zero		1024


//--------------------- .nv.shared._Z9play_gamePfPiPjS1_i --------------------------
	.section	.nv.shared._Z9play_gamePfPiPjS1_i,"aw",@nobits
	.sectionflags	@""
	.align	16
.nv.shared._Z9play_gamePfPiPjS1_i:
	.zero		1264


//--------------------- .nv.shared._Z13initialise_nnPfPj --------------------------
	.section	.nv.shared._Z13initialise_nnPfPj,"aw",@nobits
	.sectionflags	@""
	.align	16
	.zero		1024


//--------------------- .nv.shared._Z7myprintPfi  --------------------------
	.section	.nv.shared._Z7myprintPfi,"aw",@nobits
	.sectionflags	@""
	.align	16
	.zero		1024


//--------------------- .nv.constant0._ZN3cub18CUB_300001_SM_10006detail10radix_sort29DeviceRadixSortOnesweepKernelINS1_5radix10policy_hubIiiyE10Policy1000ELNS0_9SortOrderE1EiiyiiNS1_21identity_decomposer_tEEEvPT5_SB_PT3_PKSC_PT1_PKSG_PT2_PKSK_T4_iiT6_ --------------------------
	.section	.nv.constant0._ZN3cub18CUB_300001_SM_10006detail10radix_sort29DeviceRadixSortOnesweepKernelINS1_5radix10policy_hubIiiyE10Policy1000ELNS0_9SortOrderE1EiiyiiNS1_21identity_decomposer_tEEEvPT5_SB_PT3_PKSC_PT1_PKSG_PT2_PKSK_T4_iiT6_,"a",@progbits
	.sectionflags	@""
	.align	4
.nv.constant0._ZN3cub18CUB_300001_SM_10006detail10radix_sort29DeviceRadixSortOnesweepKernelINS1_5radix10policy_hubIiiyE10Policy1000ELNS0_9SortOrderE1EiiyiiNS1_21identity_decomposer_tEEEvPT5_SB_PT3_PKSC_PT1_PKSG_PT2_PKSK_T4_iiT6_:
	.zero		973


//--------------------- .nv.constant0._ZN3cub18CUB_300001_SM_10006detail10radix_sort33DeviceRadixSortExclusiveSumKernelINS1_5radix10policy_hubIiiyE10Policy1000EyEEvPT0_ --------------------------
	.section	.nv.constant0._ZN3cub18CUB_300001_SM_10006detail10radix_sort33DeviceRadixSortExclusiveSumKernelINS1_5radix10policy_hubIiiyE10Policy1000EyEEvPT0_,"a",@progbits
	.sectionflags	@""
	.align	4
.nv.constant0._ZN3cub18CUB_300001_SM_10006detail10radix_sort33DeviceRadixSortExclusiveSumKernelINS1_5radix10policy_hubIiiyE10Policy1000EyEEvPT0_:
	.zero		904


//--------------------- .nv.constant0._ZN3cub18CUB_300001_SM_10006detail10radix_sort30DeviceRadixSortHistogramKernelINS1_5radix10policy_hubIiiyE10Policy1000ELNS0_9SortOrderE1EiyNS1_21identity_decomposer_tEEEvPT2_PKT1_SA_iiT3_ --------------------------
	.section	.nv.constant0._ZN3cub18CUB_300001_SM_10006detail10radix_sort30DeviceRadixSortHistogramKernelINS1_5radix10policy_hubIiiyE10Policy1000ELNS0_9SortOrderE1EiyNS1_21identity_decomposer_tEEEvPT2_PKT1_SA_iiT3_,"a",@progbits
	.sectionflags	@""
	.align	4
.nv.constant0._ZN3cub18CUB_300001_SM_10006detail10radix_sort30DeviceRadixSortHistogramKernelINS1_5radix10policy_hubIiiyE10Policy1000ELNS0_9SortOrderE1EiyNS1_21identity_decomposer_tEEEvPT2_PKT1_SA_iiT3_:
	.zero		929


//--------------------- .nv.constant0._ZN3cub18CUB_300001_SM_10006detail10radix_sort31DeviceRadixSortSingleTileKernelINS1_5radix10policy_hubIiiyE10Policy1000ELNS0_9SortOrderE1EiiyNS1_21identity_decomposer_tEEEvPKT1_PSA_PKT2_PSE_T3_iiT4_ --------------------------
	.section	.nv.constant0._ZN3cub18CUB_300001_SM_10006detail10radix_sort31DeviceRadixSortSingleTileKernelINS1_5radix10policy_hubIiiyE10Policy1000ELNS0_9SortOrderE1EiiyNS1_21identity_decomposer_tEEEvPKT1_PSA_PKT2_PSE_T3_iiT4_,"a",@progbits
	.sectionflags	@""
	.align	4
.nv.constant0._ZN3cub18CUB_300001_SM_10006detail10radix_sort31DeviceRadixSortSingleTileKernelINS1_5radix10policy_hubIiiyE10Policy1000ELNS0_9SortOrderE1EiiyNS1_21identity_decomposer_tEEEvPKT1_PSA_PKT2_PSE_T3_iiT4_:
	.zero		945


//--------------------- .nv.constant0._ZN3cub18CUB_300001_SM_10006detail11EmptyKernelIvEEvv --------------------------
	.section	.nv.constant0._ZN3cub18CUB_300001_SM_10006detail11EmptyKernelIvEEvv,"a",@progbits
	.sectionflags	@""
	.align	4
.nv.constant0._ZN3cub18CUB_300001_SM_10006detail11EmptyKernelIvEEvv:
	.zero		896


//--------------------- .nv.constant0._Z6mutatePfS_S_ --------------------------
	.section	.nv.constant0._Z6mutatePfS_S_,"a",@progbits
	.sectionflags	@""
	.align	4
.nv.constant0._Z6mutatePfS_S_:
	.zero		920


//--------------------- .nv.constant0._Z9crossoverPfPjS0_ --------------------------
	.section	.nv.constant0._Z9crossoverPfPjS0_,"a",@progbits
	.sectionflags	@""
	.align	4
.nv.constant0._Z9crossoverPfPjS0_:
	.zero		920


//--------------------- .nv.constant0._Z17intialise_indicesPi --------------------------
	.section	.nv.constant0._Z17intialise_indicesPi,"a",@progbits
	.sectionflags	@""
	.align	4
.nv.constant0._Z17intialise_indicesPi:
	.zero		904


//--------------------- .nv.constant0._Z8myprint1PiS_ --------------------------
	.section	.nv.constant0._Z8myprint1PiS_,"a",@progbits
	.sectionflags	@""
	.align	4
.nv.constant0._Z8myprint1PiS_:
	.zero		912


//--------------------- .nv.constant0._Z10select_topPfS_Pi --------------------------
	.section	.nv.constant0._Z10select_topPfS_Pi,"a",@progbits
	.sectionflags	@""
	.align	4
.nv.constant0._Z10select_topPfS_Pi:
	.zero		920


//--------------------- .nv.constant0._Z9play_gamePfPiPjS1_i --------------------------
	.section	.nv.constant0._Z9play_gamePfPiPjS1_i,"a",@progbits
	.sectionflags	@""
	.align	4
.nv.constant0._Z9play_gamePfPiPjS1_i:
	.zero		932


//--------------------- .nv.constant0._Z13initialise_nnPfPj --------------------------
	.section	.nv.constant0._Z13initialise_nnPfPj,"a",@progbits
	.sectionflags	@""
	.align	4
.nv.constant0._Z13initialise_nnPfPj:
	.zero		912


//--------------------- .nv.constant0._Z7myprintPfi --------------------------
	.section	.nv.constant0._Z7myprintPfi,"a",@progbits
	.sectionflags	@""
	.align	4
.nv.constant0._Z7myprintPfi:
	.zero		908


//--------------------- SYMBOLS --------------------------

	.type		.nv.reservedSmem.offset0,@object
	.size		.nv.reservedSmem.offset0,0x4
	.type		.nv.reservedSmem.cap,@object
	.size		.nv.reservedSmem.cap,0x4
	.type		vprintf,@function
